	.target	sm_90a

	.elftype	@"ET_EXEC"


//--------------------- .note.nv.tkinfo           --------------------------
	.section	.note.nv.tkinfo,"",@"SHT_NOTE"
	.sectionflags	@"SHF_NOTE_NV_TKINFO"
	.tkinfo
        /*0018*/ 	.word	0x00000002
        /*0030*/ 	.string	""
        /*0030*/ 	.string	"ptxas"
        /*0030*/ 	.string	"Cuda compilation tools, release 13.0, V13.0.88"
        /*0030*/ 	.string	"Build cuda_13.0.r13.0/compiler.36424714_0"
        /*0030*/ 	.string	"-arch sm_90a -m 64 "



//--------------------- .note.nv.cuinfo           --------------------------
	.section	.note.nv.cuinfo,"",@"SHT_NOTE"
	.sectionflags	@"SHF_NOTE_NV_CUINFO"
        /*0018*/ 	.short	0x0002
        /*001a*/ 	.short	0x005a
        /*001c*/ 	.short	0x0082
	.zero		2


//--------------------- .nv.info                  --------------------------
	.section	.nv.info,"",@"SHT_CUDA_INFO"
	.align	4


	//----- nvinfo : EIATTR_REGCOUNT
	.align		4
        /*0000*/ 	.byte	0x04, 0x2f
        /*0002*/ 	.short	(.L_15 - .L_14)
	.align		4
.L_14:
        /*0004*/ 	.word	index@(_ZN7cutlass13device_kernelINS_4gemm6kernel13GemmUniversalIN4cute5tupleIJiiiiEEENS1_10collective13CollectiveMmaINS1_34MainloopSm90TmaGmmaWarpSpecializedILi4ENS5_IJNS4_1CILi1EEESB_SB_EEENS1_35KernelTmaWarpSpecializedCooperativeEEENS5_IJNSA_ILi512EEENSA_ILi224EEENSA_ILi32EEEEEENS_10bfloat16_tENS5_IJlSB_lEEESJ_SK_NS4_8TiledMMAINS4_8MMA_AtomIJNS4_4SM904GMMA27MMA_64x32x16_F32BF16BF16_SSILNSO_5MajorE0ELSQ_0ELNSO_7ScaleInE1ELSR_1EEEEEENS4_6LayoutINS5_IJNSA_ILi2EEESB_SB_EEENS5_IJSB_NSA_ILi0EEESX_EEEEENS5_IJNS4_10UnderscoreES10_S10_EEEEENS4_13SM90_TMA_LOADENS4_14ComposedLayoutINS4_7SwizzleILi2ELi4ELi3EEENS4_18smem_ptr_flag_bitsILi16EEENSU_INS5_IJNSA_ILi8EEESH_EEENS5_IJSH_SB_EEEEEEEvNS4_8identityES13_S1D_vS1E_EENS_8epilogue10collective6detail29Sm90TmaWarpSpecializedAdapterINS1H_15DefaultEpilogueISJ_SK_SK_NS1G_6thread17LinearCombinationISJ_Li1EffLNS1L_9ScaleType4KindE0ELNS_15FloatRoundStyleE2ESJ_EENS1_15EpilogueDefaultEEEEEvvEEEEvNT_6ParamsE)
        /*0008*/ 	.word	0x000000a8


	//----- nvinfo : EIATTR_FRAME_SIZE
	.align		4
.L_15:
        /*000c*/ 	.byte	0x04, 0x11
        /*000e*/ 	.short	(.L_17 - .L_16)
	.align		4
.L_16:
        /*0010*/ 	.word	index@(_ZN7cutlass13device_kernelINS_4gemm6kernel13GemmUniversalIN4cute5tupleIJiiiiEEENS1_10collective13CollectiveMmaINS1_34MainloopSm90TmaGmmaWarpSpecializedILi4ENS5_IJNS4_1CILi1EEESB_SB_EEENS1_35KernelTmaWarpSpecializedCooperativeEEENS5_IJNSA_ILi512EEENSA_ILi224EEENSA_ILi32EEEEEENS_10bfloat16_tENS5_IJlSB_lEEESJ_SK_NS4_8TiledMMAINS4_8MMA_AtomIJNS4_4SM904GMMA27MMA_64x32x16_F32BF16BF16_SSILNSO_5MajorE0ELSQ_0ELNSO_7ScaleInE1ELSR_1EEEEEENS4_6LayoutINS5_IJNSA_ILi2EEESB_SB_EEENS5_IJSB_NSA_ILi0EEESX_EEEEENS5_IJNS4_10UnderscoreES10_S10_EEEEENS4_13SM90_TMA_LOADENS4_14ComposedLayoutINS4_7SwizzleILi2ELi4ELi3EEENS4_18smem_ptr_flag_bitsILi16EEENSU_INS5_IJNSA_ILi8EEESH_EEENS5_IJSH_SB_EEEEEEEvNS4_8identityES13_S1D_vS1E_EENS_8epilogue10collective6detail29Sm90TmaWarpSpecializedAdapterINS1H_15DefaultEpilogueISJ_SK_SK_NS1G_6thread17LinearCombinationISJ_Li1EffLNS1L_9ScaleType4KindE0ELNS_15FloatRoundStyleE2ESJ_EENS1_15EpilogueDefaultEEEEEvvEEEEvNT_6ParamsE)
        /*0014*/ 	.word	0x00000878


	//----- nvinfo : EIATTR_MIN_STACK_SIZE
	.align		4
.L_17:
        /*0018*/ 	.byte	0x04, 0x12
        /*001a*/ 	.short	(.L_19 - .L_18)
	.align		4
.L_18:
        /*001c*/ 	.word	index@(_ZN7cutlass13device_kernelINS_4gemm6kernel13GemmUniversalIN4cute5tupleIJiiiiEEENS1_10collective13CollectiveMmaINS1_34MainloopSm90TmaGmmaWarpSpecializedILi4ENS5_IJNS4_1CILi1EEESB_SB_EEENS1_35KernelTmaWarpSpecializedCooperativeEEENS5_IJNSA_ILi512EEENSA_ILi224EEENSA_ILi32EEEEEENS_10bfloat16_tENS5_IJlSB_lEEESJ_SK_NS4_8TiledMMAINS4_8MMA_AtomIJNS4_4SM904GMMA27MMA_64x32x16_F32BF16BF16_SSILNSO_5MajorE0ELSQ_0ELNSO_7ScaleInE1ELSR_1EEEEEENS4_6LayoutINS5_IJNSA_ILi2EEESB_SB_EEENS5_IJSB_NSA_ILi0EEESX_EEEEENS5_IJNS4_10UnderscoreES10_S10_EEEEENS4_13SM90_TMA_LOADENS4_14ComposedLayoutINS4_7SwizzleILi2ELi4ELi3EEENS4_18smem_ptr_flag_bitsILi16EEENSU_INS5_IJNSA_ILi8EEESH_EEENS5_IJSH_SB_EEEEEEEvNS4_8identityES13_S1D_vS1E_EENS_8epilogue10collective6detail29Sm90TmaWarpSpecializedAdapterINS1H_15DefaultEpilogueISJ_SK_SK_NS1G_6thread17LinearCombinationISJ_Li1EffLNS1L_9ScaleType4KindE0ELNS_15FloatRoundStyleE2ESJ_EENS1_15EpilogueDefaultEEEEEvvEEEEvNT_6ParamsE)
        /*0020*/ 	.word	0x00000878
.L_19:


//--------------------- .nv.compat                --------------------------
	.section	.nv.compat,"",@"SHT_CUDA_COMPAT_INFO"
	.align	4
        /*0000*/ 	.byte	0x02, 0x09, 0x01, 0x00, 0x02, 0x02, 0x04, 0x00, 0x02, 0x05, 0x05, 0x00, 0x03, 0x07, 0x01, 0x01
        /*0010*/ 	.byte	0x02, 0x03, 0x01, 0x00, 0x02, 0x06, 0x01, 0x00, 0x04, 0x0b, 0x08, 0x00, 0x00, 0x00, 0x00, 0x00
        /*0020*/ 	.byte	0x00, 0x00, 0x00, 0x00


//--------------------- .nv.info._ZN7cutlass13device_kernelINS_4gemm6kernel13GemmUniversalIN4cute5tupleIJiiiiEEENS1_10collective13CollectiveMmaINS1_34MainloopSm90TmaGmmaWarpSpecializedILi4ENS5_IJNS4_1CILi1EEESB_SB_EEENS1_35KernelTmaWarpSpecializedCooperativeEEENS5_IJNSA_ILi512EEENSA_ILi224EEENSA_ILi32EEEEEENS_10bfloat16_tENS5_IJlSB_lEEESJ_SK_NS4_8TiledMMAINS4_8MMA_AtomIJNS4_4SM904GMMA27MMA_64x32x16_F32BF16BF16_SSILNSO_5MajorE0ELSQ_0ELNSO_7ScaleInE1ELSR_1EEEEEENS4_6LayoutINS5_IJNSA_ILi2EEESB_SB_EEENS5_IJSB_NSA_ILi0EEESX_EEEEENS5_IJNS4_10UnderscoreES10_S10_EEEEENS4_13SM90_TMA_LOADENS4_14ComposedLayoutINS4_7SwizzleILi2ELi4ELi3EEENS4_18smem_ptr_flag_bitsILi16EEENSU_INS5_IJNSA_ILi8EEESH_EEENS5_IJSH_SB_EEEEEEEvNS4_8identityES13_S1D_vS1E_EENS_8epilogue10collective6detail29Sm90TmaWarpSpecializedAdapterINS1H_15DefaultEpilogueISJ_SK_SK_NS1G_6thread17LinearCombinationISJ_Li1EffLNS1L_9ScaleType4KindE0ELNS_15FloatRoundStyleE2ESJ_EENS1_15EpilogueDefaultEEEEEvvEEEEvNT_6ParamsE --------------------------
	.section	.nv.info._ZN7cutlass13device_kernelINS_4gemm6kernel13GemmUniversalIN4cute5tupleIJiiiiEEENS1_10collective13CollectiveMmaINS1_34MainloopSm90TmaGmmaWarpSpecializedILi4ENS5_IJNS4_1CILi1EEESB_SB_EEENS1_35KernelTmaWarpSpecializedCooperativeEEENS5_IJNSA_ILi512EEENSA_ILi224EEENSA_ILi32EEEEEENS_10bfloat16_tENS5_IJlSB_lEEESJ_SK_NS4_8TiledMMAINS4_8MMA_AtomIJNS4_4SM904GMMA27MMA_64x32x16_F32BF16BF16_SSILNSO_5MajorE0ELSQ_0ELNSO_7ScaleInE1ELSR_1EEEEEENS4_6LayoutINS5_IJNSA_ILi2EEESB_SB_EEENS5_IJSB_NSA_ILi0EEESX_EEEEENS5_IJNS4_10UnderscoreES10_S10_EEEEENS4_13SM90_TMA_LOADENS4_14ComposedLayoutINS4_7SwizzleILi2ELi4ELi3EEENS4_18smem_ptr_flag_bitsILi16EEENSU_INS5_IJNSA_ILi8EEESH_EEENS5_IJSH_SB_EEEEEEEvNS4_8identityES13_S1D_vS1E_EENS_8epilogue10collective6detail29Sm90TmaWarpSpecializedAdapterINS1H_15DefaultEpilogueISJ_SK_SK_NS1G_6thread17LinearCombinationISJ_Li1EffLNS1L_9ScaleType4KindE0ELNS_15FloatRoundStyleE2ESJ_EENS1_15EpilogueDefaultEEEEEvvEEEEvNT_6ParamsE,"",@"SHT_CUDA_INFO"
	.sectionflags	@""
	.align	4


	//----- nvinfo : EIATTR_CUDA_API_VERSION
	.align		4
        /*0000*/ 	.byte	0x04, 0x37
        /*0002*/ 	.short	(.L_21 - .L_20)
.L_20:
        /*0004*/ 	.word	0x00000082


	//----- nvinfo : EIATTR_KPARAM_INFO
	.align		4
.L_21:
        /*0008*/ 	.byte	0x04, 0x17
        /*000a*/ 	.short	(.L_23 - .L_22)
.L_22:
        /*000c*/ 	.word	0x00000000
        /*0010*/ 	.short	0x0000
        /*0012*/ 	.short	0x0070
        /*0014*/ 	.byte	0x00, 0xf0, 0x01, 0x10


	//----- nvinfo : EIATTR_SPARSE_MMA_MASK
	.align		4
.L_23:
        /*0018*/ 	.byte	0x03, 0x50
        /*001a*/ 	.short	0x0000


	//----- nvinfo : EIATTR_MAXREG_COUNT
	.align		4
        /*001c*/ 	.byte	0x03, 0x1b
        /*001e*/ 	.short	0x00a8


	//----- nvinfo : EIATTR_NUM_BARRIERS
	.align		4
        /*0020*/ 	.byte	0x02, 0x4c
        /*0022*/ 	.byte	0x01
	.zero		1


	//----- nvinfo : EIATTR_EXTERNS
	.align		4
        /*0024*/ 	.byte	0x04, 0x0f
        /*0026*/ 	.short	(.L_25 - .L_24)


	//   ....[0]....
	.align		4
.L_24:
        /*0028*/ 	.word	index@(__assertfail)


	//----- nvinfo : EIATTR_ANNOTATIONS
	.align		4
.L_25:
        /*002c*/ 	.byte	0x04, 0x55
        /*002e*/ 	.short	(.L_27 - .L_26)


	//   ....[0]....
.L_26:
        /*0030*/ 	.word	0x00000001
        /*0034*/ 	.byte	0x90, 0x06, 0x00, 0x00, 0x01, 0x00, 0x00, 0x00, 0xb0, 0x06, 0x00, 0x00, 0x01, 0x00, 0x00, 0x00
        /* <DEDUP_REMOVED lines=2895> */
        /*b534*/ 	.byte	0xb0, 0xcf, 0x03, 0x00, 0x01, 0x00, 0x00, 0x00, 0xd0, 0xcf, 0x03, 0x00


	//----- nvinfo : EIATTR_MERCURY_ISA_VERSION
	.align		4
.L_27:
        /*b540*/ 	.byte	0x03, 0x5f
        /*b542*/ 	.short	0x0101


	//----- nvinfo : EIATTR_INT_WARP_WIDE_INSTR_OFFSETS
	.align		4
        /*b544*/ 	.byte	0x04, 0x31
        /*b546*/ 	.short	(.L_29 - .L_28)


	//   ....[0]....
.L_28:
        /*b548*/ 	.word	0x00000500


	//   ....[1]....
        /*b54c*/ 	.word	0x00000510


	//   ....[2]....
        /*b550*/ 	.word	0x000005a0


	//----- nvinfo : EIATTR_COOP_GROUP_MASK_REGIDS
	.align		4
.L_29:
        /*b554*/ 	.byte	0x04, 0x29
        /*b556*/ 	.short	(.L_31 - .L_30)


	//   ....[0]....
.L_30:
        /*b558*/ 	.word	0xffffffff


	//   ....[1]....
        /*b55c*/ 	.word	0xffffffff


	//   ....[2]....
        /*b560*/ 	.word	0xffffffff


	//   ....[3]....
        /*b564*/ 	.word	0xffffffff


	//   ....[4]....
        /*b568*/ 	.word	0xffffffff


	//----- nvinfo : EIATTR_COOP_GROUP_INSTR_OFFSETS
	.align		4
.L_31:
        /*b56c*/ 	.byte	0x04, 0x28
        /*b56e*/ 	.short	(.L_33 - .L_32)


	//   ....[0]....
.L_32:
        /*b570*/ 	.word	0x00000070


	//   ....[1]....
        /*b574*/ 	.word	0x00000080


	//   ....[2]....
        /*b578*/ 	.word	0x000001a0


	//   ....[3]....
        /*b57c*/ 	.word	0x000003b0


	//   ....[4]....
        /*b580*/ 	.word	0x00001170


	//----- nvinfo : EIATTR_REG_RECONFIG
	.align		4
.L_33:
        /*b584*/ 	.byte	0x01, 0x54
	.zero		2


	//----- nvinfo : EIATTR_SYSCALL_OFFSETS
	.align		4
        /*b588*/ 	.byte	0x04, 0x46
        /*b58a*/ 	.short	(.L_35 - .L_34)


	//   ....[0]....
.L_34:
        /*b58c*/ 	.word	0x00001320


	//----- nvinfo : EIATTR_MBARRIER_INSTR_OFFSETS
	.align		4
.L_35:
        /*b590*/ 	.byte	0x04, 0x39
        /*b592*/ 	.short	(.L_37 - .L_36)


	//   ....[0]....
.L_36:
        /*b594*/ 	.word	0x00000320
        /*b598*/ 	.word	0x000000ff
        /*b59c*/ 	.word	0x00000000
        /*b5a0*/ 	.short	0x0100
        /*b5a2*/ 	.byte	0x08
	.zero		1


	//   ....[1]....
        /*b5a4*/ 	.word	0x00000330
        /*b5a8*/ 	.word	0x000000ff
        /*b5ac*/ 	.word	0x00000020
        /*b5b0*/ 	.short	0x0100
        /*b5b2*/ 	.byte	0x08
	.zero		1


	//   ....[2]....
        /*b5b4*/ 	.word	0x00000340
        /*b5b8*/ 	.word	0x000000ff
        /*b5bc*/ 	.word	0x00000008
        /*b5c0*/ 	.short	0x0100
        /*b5c2*/ 	.byte	0x08
	.zero		1


	//   ....[3]....
        /*b5c4*/ 	.word	0x00000350
        /*b5c8*/ 	.word	0x000000ff
        /*b5cc*/ 	.word	0x00000028
        /*b5d0*/ 	.short	0x0100
        /*b5d2*/ 	.byte	0x08
	.zero		1


	//   ....[4]....
        /*b5d4*/ 	.word	0x00000360
        /*b5d8*/ 	.word	0x000000ff
        /*b5dc*/ 	.word	0x00000010
        /*b5e0*/ 	.short	0x0100
        /*b5e2*/ 	.byte	0x08
	.zero		1


	//   ....[5]....
        /*b5e4*/ 	.word	0x00000370
        /*b5e8*/ 	.word	0x000000ff
        /*b5ec*/ 	.word	0x00000030
        /*b5f0*/ 	.short	0x0100
        /*b5f2*/ 	.byte	0x08
	.zero		1


	//   ....[6]....
        /*b5f4*/ 	.word	0x00000380
        /*b5f8*/ 	.word	0x000000ff
        /*b5fc*/ 	.word	0x00000018
        /*b600*/ 	.short	0x0100
        /*b602*/ 	.byte	0x08
	.zero		1


	//   ....[7]....
        /*b604*/ 	.word	0x00000390
        /*b608*/ 	.word	0x000000ff
        /*b60c*/ 	.word	0x00000038
        /*b610*/ 	.short	0x0100
        /*b612*/ 	.byte	0x08
	.zero		1


	//   ....[8]....
        /*b614*/ 	.word	0x00000620
        /*b618*/ 	.word	0x000000ff
        /*b61c*/ 	.word	0x00000050
        /*b620*/ 	.short	0x0100
        /*b622*/ 	.byte	0x10
	.zero		1


	//   ....[9]....
        /*b624*/ 	.word	0x000006c0
        /*b628*/ 	.word	0x000000ff
        /*b62c*/ 	.word	0x00000058
        /*b630*/ 	.short	0x0100
        /*b632*/ 	.byte	0x10
	.zero		1


	//   ....[10]....
        /*b634*/ 	.word	0x000013c0
        /*b638*/ 	.word	0x00000003
        /*b63c*/ 	.word	0x00000000
        /*b640*/ 	.short	0x010a
        /*b642*/ 	.byte	0x3f
	.zero		1


	//   ....[11]....
        /*b644*/ 	.word	0x00001400
        /*b648*/ 	.word	0x00000003
        /*b64c*/ 	.word	0x00000000
        /*b650*/ 	.short	0x010a
        /*b652*/ 	.byte	0x3f
	.zero		1


	//   ....[12]....
        /*b654*/ 	.word	0x00007320
        /*b658*/ 	.word	0x000000ff
        /*b65c*/ 	.word	0x00000000
        /*b660*/ 	.short	0x010a
        /*b662*/ 	.byte	0x04
	.zero		1


	//   ....[13]....
        /*b664*/ 	.word	0x00007360
        /*b668*/ 	.word	0x000000ff
        /*b66c*/ 	.word	0x00000000
        /*b670*/ 	.short	0x010a
        /*b672*/ 	.byte	0x04
	.zero		1


	//   ....[14]....
        /*b674*/ 	.word	0x0000cd00
        /*b678*/ 	.word	0x000000ff
        /*b67c*/ 	.word	0x00000000
        /*b680*/ 	.short	0x0101
        /*b682*/ 	.byte	0x04
	.zero		1


	//   ....[15]....
        /*b684*/ 	.word	0x0000ceb0
        /*b688*/ 	.word	0x000000ff
        /*b68c*/ 	.word	0x00000000
        /*b690*/ 	.short	0x0101
        /*b692*/ 	.byte	0x04
	.zero		1


	//   ....[16]....
        /*b694*/ 	.word	0x0003cb60
        /*b698*/ 	.word	0x0000000f
        /*b69c*/ 	.word	0x00000020
        /*b6a0*/ 	.short	0x010a
        /*b6a2*/ 	.byte	0x3f
	.zero		1


	//   ....[17]....
        /*b6a4*/ 	.word	0x0003cf40
        /*b6a8*/ 	.word	0x00000002
        /*b6ac*/ 	.word	0x00000058
        /*b6b0*/ 	.short	0x0101
        /*b6b2*/ 	.byte	0x3f
	.zero		1


	//   ....[18]....
        /*b6b4*/ 	.word	0x0003d6e0
        /*b6b8*/ 	.word	0x00000005
        /*b6bc*/ 	.word	0x00000000
        /*b6c0*/ 	.short	0x010a
        /*b6c2*/ 	.byte	0x3f
	.zero		1


	//   ....[19]....
        /*b6c4*/ 	.word	0x0003d770
        /*b6c8*/ 	.word	0x00000007
        /*b6cc*/ 	.word	0x00000000
        /*b6d0*/ 	.short	0x010a
        /*b6d2*/ 	.byte	0x3f
	.zero		1


	//   ....[20]....
        /*b6d4*/ 	.word	0x0003d800
        /*b6d8*/ 	.word	0x00000007
        /*b6dc*/ 	.word	0x00000000
        /*b6e0*/ 	.short	0x010a
        /*b6e2*/ 	.byte	0x3f
	.zero		1


	//   ....[21]....
        /*b6e4*/ 	.word	0x0003d890
        /*b6e8*/ 	.word	0x00000003
        /*b6ec*/ 	.word	0x00000000
        /*b6f0*/ 	.short	0x010a
        /*b6f2*/ 	.byte	0x3f
	.zero		1


	//   ....[22]....
        /*b6f4*/ 	.word	0x0003d8f0
        /*b6f8*/ 	.word	0x00000003
        /*b6fc*/ 	.word	0x00000000
        /*b700*/ 	.short	0x010a
        /*b702*/ 	.byte	0x3f
	.zero		1


	//   ....[23]....
        /*b704*/ 	.word	0x0003d950
        /*b708*/ 	.word	0x00000006
        /*b70c*/ 	.word	0x00000000
        /*b710*/ 	.short	0x010a
        /*b712*/ 	.byte	0x3f
	.zero		1


	//   ....[24]....
        /*b714*/ 	.word	0x0003da20
        /*b718*/ 	.word	0x0000000f
        /*b71c*/ 	.word	0x00000020
        /*b720*/ 	.short	0x010a
        /*b722*/ 	.byte	0x3f
	.zero		1


	//   ....[25]....
        /*b724*/ 	.word	0x0003daf0
        /*b728*/ 	.word	0x00000005
        /*b72c*/ 	.word	0x00000000
        /*b730*/ 	.short	0x010a
        /*b732*/ 	.byte	0x3f
	.zero		1


	//   ....[26]....
        /*b734*/ 	.word	0x0003db40
        /*b738*/ 	.word	0x00000007
        /*b73c*/ 	.word	0x00000000
        /*b740*/ 	.short	0x010a
        /*b742*/ 	.byte	0x3f
	.zero		1


	//   ....[27]....
        /*b744*/ 	.word	0x0003db90
        /*b748*/ 	.word	0x00000007
        /*b74c*/ 	.word	0x00000000
        /*b750*/ 	.short	0x010a
        /*b752*/ 	.byte	0x3f
	.zero		1


	//----- nvinfo : EIATTR_NUM_MBARRIERS
	.align		4
.L_37:
        /*b754*/ 	.byte	0x03, 0x38
        /*b756*/ 	.short	0x000a


	//----- nvinfo : EIATTR_EXIT_INSTR_OFFSETS
	.align		4
        /*b758*/ 	.byte	0x04, 0x1c
        /*b75a*/ 	.short	(.L_39 - .L_38)


	//   ....[0]....
.L_38:
        /*b75c*/ 	.word	0x00000720


	//   ....[1]....
        /*b760*/ 	.word	0x00001090


	//   ....[2]....
        /*b764*/ 	.word	0x0003c0e0


	//   ....[3]....
        /*b768*/ 	.word	0x0003c7f0


	//   ....[4]....
        /*b76c*/ 	.word	0x0003d8e0


	//----- nvinfo : EIATTR_MAX_THREADS
	.align		4
.L_39:
        /*b770*/ 	.byte	0x04, 0x05
        /*b772*/ 	.short	(.L_41 - .L_40)
.L_40:
        /*b774*/ 	.word	0x00000180
        /*b778*/ 	.word	0x00000001
        /*b77c*/ 	.word	0x00000001


	//----- nvinfo : EIATTR_CRS_STACK_SIZE
	.align		4
.L_41:
        /*b780*/ 	.byte	0x04, 0x1e
        /*b782*/ 	.short	(.L_43 - .L_42)
.L_42:
        /*b784*/ 	.word	0x00000000


	//----- nvinfo : EIATTR_CBANK_PARAM_SIZE
	.align		4
.L_43:
        /*b788*/ 	.byte	0x03, 0x19
        /*b78a*/ 	.short	0x0470


	//----- nvinfo : EIATTR_PARAM_CBANK
	.align		4
        /*b78c*/ 	.byte	0x04, 0x0a
        /*b78e*/ 	.short	(.L_45 - .L_44)
	.align		4
.L_44:
        /*b790*/ 	.word	index@(.nv.constant0._ZN7cutlass13device_kernelINS_4gemm6kernel13GemmUniversalIN4cute5tupleIJiiiiEEENS1_10collective13CollectiveMmaINS1_34MainloopSm90TmaGmmaWarpSpecializedILi4ENS5_IJNS4_1CILi1EEESB_SB_EEENS1_35KernelTmaWarpSpecializedCooperativeEEENS5_IJNSA_ILi512EEENSA_ILi224EEENSA_ILi32EEEEEENS_10bfloat16_tENS5_IJlSB_lEEESJ_SK_NS4_8TiledMMAINS4_8MMA_AtomIJNS4_4SM904GMMA27MMA_64x32x16_F32BF16BF16_SSILNSO_5MajorE0ELSQ_0ELNSO_7ScaleInE1ELSR_1EEEEEENS4_6LayoutINS5_IJNSA_ILi2EEESB_SB_EEENS5_IJSB_NSA_ILi0EEESX_EEEEENS5_IJNS4_10UnderscoreES10_S10_EEEEENS4_13SM90_TMA_LOADENS4_14ComposedLayoutINS4_7SwizzleILi2ELi4ELi3EEENS4_18smem_ptr_flag_bitsILi16EEENSU_INS5_IJNSA_ILi8EEESH_EEENS5_IJSH_SB_EEEEEEEvNS4_8identityES13_S1D_vS1E_EENS_8epilogue10collective6detail29Sm90TmaWarpSpecializedAdapterINS1H_15DefaultEpilogueISJ_SK_SK_NS1G_6thread17LinearCombinationISJ_Li1EffLNS1L_9ScaleType4KindE0ELNS_15FloatRoundStyleE2ESJ_EENS1_15EpilogueDefaultEEEEEvvEEEEvNT_6ParamsE)
        /*b794*/ 	.short	0x0210
        /*b796*/ 	.short	0x0470


	//----- nvinfo : EIATTR_SW_WAR
	.align		4
.L_45:
        /*b798*/ 	.byte	0x04, 0x36
        /*b79a*/ 	.short	(.L_47 - .L_46)
.L_46:
        /*b79c*/ 	.word	0x00000008
.L_47:


//--------------------- .nv.callgraph             --------------------------
	.section	.nv.callgraph,"",@"SHT_CUDA_CALLGRAPH"
	.align	4
	.sectionentsize	8
	.align		4
        /*0000*/ 	.word	0x00000000
	.align		4
        /*0004*/ 	.word	0xffffffff
	.align		4
        /*0008*/ 	.word	index@(_ZN7cutlass13device_kernelINS_4gemm6kernel13GemmUniversalIN4cute5tupleIJiiiiEEENS1_10collective13CollectiveMmaINS1_34MainloopSm90TmaGmmaWarpSpecializedILi4ENS5_IJNS4_1CILi1EEESB_SB_EEENS1_35KernelTmaWarpSpecializedCooperativeEEENS5_IJNSA_ILi512EEENSA_ILi224EEENSA_ILi32EEEEEENS_10bfloat16_tENS5_IJlSB_lEEESJ_SK_NS4_8TiledMMAINS4_8MMA_AtomIJNS4_4SM904GMMA27MMA_64x32x16_F32BF16BF16_SSILNSO_5MajorE0ELSQ_0ELNSO_7ScaleInE1ELSR_1EEEEEENS4_6LayoutINS5_IJNSA_ILi2EEESB_SB_EEENS5_IJSB_NSA_ILi0EEESX_EEEEENS5_IJNS4_10UnderscoreES10_S10_EEEEENS4_13SM90_TMA_LOADENS4_14ComposedLayoutINS4_7SwizzleILi2ELi4ELi3EEENS4_18smem_ptr_flag_bitsILi16EEENSU_INS5_IJNSA_ILi8EEESH_EEENS5_IJSH_SB_EEEEEEEvNS4_8identityES13_S1D_vS1E_EENS_8epilogue10collective6detail29Sm90TmaWarpSpecializedAdapterINS1H_15DefaultEpilogueISJ_SK_SK_NS1G_6thread17LinearCombinationISJ_Li1EffLNS1L_9ScaleType4KindE0ELNS_15FloatRoundStyleE2ESJ_EENS1_15EpilogueDefaultEEEEEvvEEEEvNT_6ParamsE)
	.align		4
        /*000c*/ 	.word	index@(__assertfail)
	.align		4
        /*0010*/ 	.word	0x00000000
	.align		4
        /*0014*/ 	.word	0xfffffffe
	.align		4
        /*0018*/ 	.word	0x00000000
	.align		4
        /*001c*/ 	.word	0xfffffffd
	.align		4
        /*0020*/ 	.word	0x00000000
	.align		4
        /*0024*/ 	.word	0xfffffffc


//--------------------- .nv.constant4             --------------------------
	.section	.nv.constant4,"a",@progbits
	.align	8
	.align		8
.nv.constant4:
        /*0000*/ 	.dword	__assertfail
	.align		8
        /*0008*/ 	.dword	__unnamed_1
	.align		8
        /*0010*/ 	.dword	_ZN40_INTERNAL_144e99a4_4_k_cu_d47e4254_124824cuda3std3__45__cpo5beginE
	.align		8
        /*0018*/ 	.dword	_ZN40_INTERNAL_144e99a4_4_k_cu_d47e4254_124824cuda3std3__45__cpo3endE
	.align		8
        /*0020*/ 	.dword	_ZN40_INTERNAL_144e99a4_4_k_cu_d47e4254_124824cuda3std3__45__cpo6cbeginE
	.align		8
        /*0028*/ 	.dword	_ZN40_INTERNAL_144e99a4_4_k_cu_d47e4254_124824cuda3std3__45__cpo4cendE
	.align		8
        /*0030*/ 	.dword	_ZN40_INTERNAL_144e99a4_4_k_cu_d47e4254_124824cuda3std3__442_GLOBAL__N__144e99a4_4_k_cu_d47e4254_124826ignoreE
	.align		8
        /*0038*/ 	.dword	_ZN40_INTERNAL_144e99a4_4_k_cu_d47e4254_124824cuda3std3__419piecewise_constructE
	.align		8
        /*0040*/ 	.dword	_ZN40_INTERNAL_144e99a4_4_k_cu_d47e4254_124824cuda3std3__48in_placeE
	.align		8
        /*0048*/ 	.dword	_ZN40_INTERNAL_144e99a4_4_k_cu_d47e4254_124824cuda3std6ranges3__45__cpo4swapE
	.align		8
        /*0050*/ 	.dword	_ZN40_INTERNAL_144e99a4_4_k_cu_d47e4254_124824cuda3std6ranges3__45__cpo9iter_moveE
	.align		8
        /*0058*/ 	.dword	_ZN40_INTERNAL_144e99a4_4_k_cu_d47e4254_124824cute7productE
	.align		8
        /*0060*/ 	.dword	_ZN40_INTERNAL_144e99a4_4_k_cu_d47e4254_124824cute1_E
	.align		8
        /*0068*/ 	.dword	$str$22
	.align		8
        /*0070*/ 	.dword	$str$23


//--------------------- .text._ZN7cutlass13device_kernelINS_4gemm6kernel13GemmUniversalIN4cute5tupleIJiiiiEEENS1_10collective13CollectiveMmaINS1_34MainloopSm90TmaGmmaWarpSpecializedILi4ENS5_IJNS4_1CILi1EEESB_SB_EEENS1_35KernelTmaWarpSpecializedCooperativeEEENS5_IJNSA_ILi512EEENSA_ILi224EEENSA_ILi32EEEEEENS_10bfloat16_tENS5_IJlSB_lEEESJ_SK_NS4_8TiledMMAINS4_8MMA_AtomIJNS4_4SM904GMMA27MMA_64x32x16_F32BF16BF16_SSILNSO_5MajorE0ELSQ_0ELNSO_7ScaleInE1ELSR_1EEEEEENS4_6LayoutINS5_IJNSA_ILi2EEESB_SB_EEENS5_IJSB_NSA_ILi0EEESX_EEEEENS5_IJNS4_10UnderscoreES10_S10_EEEEENS4_13SM90_TMA_LOADENS4_14ComposedLayoutINS4_7SwizzleILi2ELi4ELi3EEENS4_18smem_ptr_flag_bitsILi16EEENSU_INS5_IJNSA_ILi8EEESH_EEENS5_IJSH_SB_EEEEEEEvNS4_8identityES13_S1D_vS1E_EENS_8epilogue10collective6detail29Sm90TmaWarpSpecializedAdapterINS1H_15DefaultEpilogueISJ_SK_SK_NS1G_6thread17LinearCombinationISJ_Li1EffLNS1L_9ScaleType4KindE0ELNS_15FloatRoundStyleE2ESJ_EENS1_15EpilogueDefaultEEEEEvvEEEEvNT_6ParamsE --------------------------
	.section	.text._ZN7cutlass13device_kernelINS_4gemm6kernel13GemmUniversalIN4cute5tupleIJiiiiEEENS1_10collective13CollectiveMmaINS1_34MainloopSm90TmaGmmaWarpSpecializedILi4ENS5_IJNS4_1CILi1EEESB_SB_EEENS1_35KernelTmaWarpSpecializedCooperativeEEENS5_IJNSA_ILi512EEENSA_ILi224EEENSA_ILi32EEEEEENS_10bfloat16_tENS5_IJlSB_lEEESJ_SK_NS4_8TiledMMAINS4_8MMA_AtomIJNS4_4SM904GMMA27MMA_64x32x16_F32BF16BF16_SSILNSO_5MajorE0ELSQ_0ELNSO_7ScaleInE1ELSR_1EEEEEENS4_6LayoutINS5_IJNSA_ILi2EEESB_SB_EEENS5_IJSB_NSA_ILi0EEESX_EEEEENS5_IJNS4_10UnderscoreES10_S10_EEEEENS4_13SM90_TMA_LOADENS4_14ComposedLayoutINS4_7SwizzleILi2ELi4ELi3EEENS4_18smem_ptr_flag_bitsILi16EEENSU_INS5_IJNSA_ILi8EEESH_EEENS5_IJSH_SB_EEEEEEEvNS4_8identityES13_S1D_vS1E_EENS_8epilogue10collective6detail29Sm90TmaWarpSpecializedAdapterINS1H_15DefaultEpilogueISJ_SK_SK_NS1G_6thread17LinearCombinationISJ_Li1EffLNS1L_9ScaleType4KindE0ELNS_15FloatRoundStyleE2ESJ_EENS1_15EpilogueDefaultEEEEEvvEEEEvNT_6ParamsE,"ax",@progbits
	.align	128
.text._ZN7cutlass13device_kernelINS_4gemm6kernel13GemmUniversalIN4cute5tupleIJiiiiEEENS1_10collective13CollectiveMmaINS1_34MainloopSm90TmaGmmaWarpSpecializedILi4ENS5_IJNS4_1CILi1EEESB_SB_EEENS1_35KernelTmaWarpSpecializedCooperativeEEENS5_IJNSA_ILi512EEENSA_ILi224EEENSA_ILi32EEEEEENS_10bfloat16_tENS5_IJlSB_lEEESJ_SK_NS4_8TiledMMAINS4_8MMA_AtomIJNS4_4SM904GMMA27MMA_64x32x16_F32BF16BF16_SSILNSO_5MajorE0ELSQ_0ELNSO_7ScaleInE1ELSR_1EEEEEENS4_6LayoutINS5_IJNSA_ILi2EEESB_SB_EEENS5_IJSB_NSA_ILi0EEESX_EEEEENS5_IJNS4_10UnderscoreES10_S10_EEEEENS4_13SM90_TMA_LOADENS4_14ComposedLayoutINS4_7SwizzleILi2ELi4ELi3EEENS4_18smem_ptr_flag_bitsILi16EEENSU_INS5_IJNSA_ILi8EEESH_EEENS5_IJSH_SB_EEEEEEEvNS4_8identityES13_S1D_vS1E_EENS_8epilogue10collective6detail29Sm90TmaWarpSpecializedAdapterINS1H_15DefaultEpilogueISJ_SK_SK_NS1G_6thread17LinearCombinationISJ_Li1EffLNS1L_9ScaleType4KindE0ELNS_15FloatRoundStyleE2ESJ_EENS1_15EpilogueDefaultEEEEEvvEEEEvNT_6ParamsE:
        .type           _ZN7cutlass13device_kernelINS_4gemm6kernel13GemmUniversalIN4cute5tupleIJiiiiEEENS1_10collective13CollectiveMmaINS1_34MainloopSm90TmaGmmaWarpSpecializedILi4ENS5_IJNS4_1CILi1EEESB_SB_EEENS1_35KernelTmaWarpSpecializedCooperativeEEENS5_IJNSA_ILi512EEENSA_ILi224EEENSA_ILi32EEEEEENS_10bfloat16_tENS5_IJlSB_lEEESJ_SK_NS4_8TiledMMAINS4_8MMA_AtomIJNS4_4SM904GMMA27MMA_64x32x16_F32BF16BF16_SSILNSO_5MajorE0ELSQ_0ELNSO_7ScaleInE1ELSR_1EEEEEENS4_6LayoutINS5_IJNSA_ILi2EEESB_SB_EEENS5_IJSB_NSA_ILi0EEESX_EEEEENS5_IJNS4_10UnderscoreES10_S10_EEEEENS4_13SM90_TMA_LOADENS4_14ComposedLayoutINS4_7SwizzleILi2ELi4ELi3EEENS4_18smem_ptr_flag_bitsILi16EEENSU_INS5_IJNSA_ILi8EEESH_EEENS5_IJSH_SB_EEEEEEEvNS4_8identityES13_S1D_vS1E_EENS_8epilogue10collective6detail29Sm90TmaWarpSpecializedAdapterINS1H_15DefaultEpilogueISJ_SK_SK_NS1G_6thread17LinearCombinationISJ_Li1EffLNS1L_9ScaleType4KindE0ELNS_15FloatRoundStyleE2ESJ_EENS1_15EpilogueDefaultEEEEEvvEEEEvNT_6ParamsE,@function
        .size           _ZN7cutlass13device_kernelINS_4gemm6kernel13GemmUniversalIN4cute5tupleIJiiiiEEENS1_10collective13CollectiveMmaINS1_34MainloopSm90TmaGmmaWarpSpecializedILi4ENS5_IJNS4_1CILi1EEESB_SB_EEENS1_35KernelTmaWarpSpecializedCooperativeEEENS5_IJNSA_ILi512EEENSA_ILi224EEENSA_ILi32EEEEEENS_10bfloat16_tENS5_IJlSB_lEEESJ_SK_NS4_8TiledMMAINS4_8MMA_AtomIJNS4_4SM904GMMA27MMA_64x32x16_F32BF16BF16_SSILNSO_5MajorE0ELSQ_0ELNSO_7ScaleInE1ELSR_1EEEEEENS4_6LayoutINS5_IJNSA_ILi2EEESB_SB_EEENS5_IJSB_NSA_ILi0EEESX_EEEEENS5_IJNS4_10UnderscoreES10_S10_EEEEENS4_13SM90_TMA_LOADENS4_14ComposedLayoutINS4_7SwizzleILi2ELi4ELi3EEENS4_18smem_ptr_flag_bitsILi16EEENSU_INS5_IJNSA_ILi8EEESH_EEENS5_IJSH_SB_EEEEEEEvNS4_8identityES13_S1D_vS1E_EENS_8epilogue10collective6detail29Sm90TmaWarpSpecializedAdapterINS1H_15DefaultEpilogueISJ_SK_SK_NS1G_6thread17LinearCombinationISJ_Li1EffLNS1L_9ScaleType4KindE0ELNS_15FloatRoundStyleE2ESJ_EENS1_15EpilogueDefaultEEEEEvvEEEEvNT_6ParamsE,(.L_x_956 - _ZN7cutlass13device_kernelINS_4gemm6kernel13GemmUniversalIN4cute5tupleIJiiiiEEENS1_10collective13CollectiveMmaINS1_34MainloopSm90TmaGmmaWarpSpecializedILi4ENS5_IJNS4_1CILi1EEESB_SB_EEENS1_35KernelTmaWarpSpecializedCooperativeEEENS5_IJNSA_ILi512EEENSA_ILi224EEENSA_ILi32EEEEEENS_10bfloat16_tENS5_IJlSB_lEEESJ_SK_NS4_8TiledMMAINS4_8MMA_AtomIJNS4_4SM904GMMA27MMA_64x32x16_F32BF16BF16_SSILNSO_5MajorE0ELSQ_0ELNSO_7ScaleInE1ELSR_1EEEEEENS4_6LayoutINS5_IJNSA_ILi2EEESB_SB_EEENS5_IJSB_NSA_ILi0EEESX_EEEEENS5_IJNS4_10UnderscoreES10_S10_EEEEENS4_13SM90_TMA_LOADENS4_14ComposedLayoutINS4_7SwizzleILi2ELi4ELi3EEENS4_18smem_ptr_flag_bitsILi16EEENSU_INS5_IJNSA_ILi8EEESH_EEENS5_IJSH_SB_EEEEEEEvNS4_8identityES13_S1D_vS1E_EENS_8epilogue10collective6detail29Sm90TmaWarpSpecializedAdapterINS1H_15DefaultEpilogueISJ_SK_SK_NS1G_6thread17LinearCombinationISJ_Li1EffLNS1L_9ScaleType4KindE0ELNS_15FloatRoundStyleE2ESJ_EENS1_15EpilogueDefaultEEEEEvvEEEEvNT_6ParamsE)
        .other          _ZN7cutlass13device_kernelINS_4gemm6kernel13GemmUniversalIN4cute5tupleIJiiiiEEENS1_10collective13CollectiveMmaINS1_34MainloopSm90TmaGmmaWarpSpecializedILi4ENS5_IJNS4_1CILi1EEESB_SB_EEENS1_35KernelTmaWarpSpecializedCooperativeEEENS5_IJNSA_ILi512EEENSA_ILi224EEENSA_ILi32EEEEEENS_10bfloat16_tENS5_IJlSB_lEEESJ_SK_NS4_8TiledMMAINS4_8MMA_AtomIJNS4_4SM904GMMA27MMA_64x32x16_F32BF16BF16_SSILNSO_5MajorE0ELSQ_0ELNSO_7ScaleInE1ELSR_1EEEEEENS4_6LayoutINS5_IJNSA_ILi2EEESB_SB_EEENS5_IJSB_NSA_ILi0EEESX_EEEEENS5_IJNS4_10UnderscoreES10_S10_EEEEENS4_13SM90_TMA_LOADENS4_14ComposedLayoutINS4_7SwizzleILi2ELi4ELi3EEENS4_18smem_ptr_flag_bitsILi16EEENSU_INS5_IJNSA_ILi8EEESH_EEENS5_IJSH_SB_EEEEEEEvNS4_8identityES13_S1D_vS1E_EENS_8epilogue10collective6detail29Sm90TmaWarpSpecializedAdapterINS1H_15DefaultEpilogueISJ_SK_SK_NS1G_6thread17LinearCombinationISJ_Li1EffLNS1L_9ScaleType4KindE0ELNS_15FloatRoundStyleE2ESJ_EENS1_15EpilogueDefaultEEEEEvvEEEEvNT_6ParamsE,@"STO_CUDA_ENTRY STV_DEFAULT"
_ZN7cutlass13device_kernelINS_4gemm6kernel13GemmUniversalIN4cute5tupleIJiiiiEEENS1_10collective13CollectiveMmaINS1_34MainloopSm90TmaGmmaWarpSpecializedILi4ENS5_IJNS4_1CILi1EEESB_SB_EEENS1_35KernelTmaWarpSpecializedCooperativeEEENS5_IJNSA_ILi512EEENSA_ILi224EEENSA_ILi32EEEEEENS_10bfloat16_tENS5_IJlSB_lEEESJ_SK_NS4_8TiledMMAINS4_8MMA_AtomIJNS4_4SM904GMMA27MMA_64x32x16_F32BF16BF16_SSILNSO_5MajorE0ELSQ_0ELNSO_7ScaleInE1ELSR_1EEEEEENS4_6LayoutINS5_IJNSA_ILi2EEESB_SB_EEENS5_IJSB_NSA_ILi0EEESX_EEEEENS5_IJNS4_10UnderscoreES10_S10_EEEEENS4_13SM90_TMA_LOADENS4_14ComposedLayoutINS4_7SwizzleILi2ELi4ELi3EEENS4_18smem_ptr_flag_bitsILi16EEENSU_INS5_IJNSA_ILi8EEESH_EEENS5_IJSH_SB_EEEEEEEvNS4_8identityES13_S1D_vS1E_EENS_8epilogue10collective6detail29Sm90TmaWarpSpecializedAdapterINS1H_15DefaultEpilogueISJ_SK_SK_NS1G_6thread17LinearCombinationISJ_Li1EffLNS1L_9ScaleType4KindE0ELNS_15FloatRoundStyleE2ESJ_EENS1_15EpilogueDefaultEEEEEvvEEEEvNT_6ParamsE:
[----:B------:R-:W0:Y:S02]  /*0000*/  LDC R1, c[0x0][0x28] ;  /* 0x00000a00ff017b82 */ /* 0x000e240000000800 */
[----:B0-----:R-:W-:Y:S01]  /*0010*/  VIADD R1, R1, 0xfffff788 ;  /* 0xfffff78801017836 */ /* 0x001fe20000000000 */
[----:B------:R-:W0:Y:S01]  /*0020*/  S2R R2, SR_TID.X ;  /* 0x0000000000027919 */ /* 0x000e220000002100 */
[----:B------:R-:W-:Y:S01]  /*0030*/  ELECT P0, URZ, PT ;  /* 0x00000000003f782f */ /* 0x000fe20003800000 */
[----:B------:R-:W-:Y:S01]  /*0040*/  BSSY B0, `(.L_x_0) ;  /* 0x0000015000007945 */ /* 0x000fe20003800000 */
[--C-:B0-----:R-:W-:Y:S02]  /*0050*/  SHF.R.U32.HI R0, RZ, 0x5, R2.reuse ;  /* 0x00000005ff007819 */ /* 0x101fe40000011602 */
[----:B------:R-:W-:-:S03]  /*0060*/  SHF.R.U32.HI R2, RZ, 0x7, R2 ;  /* 0x00000007ff027819 */ /* 0x000fc60000011602 */
[----:B------:R-:W0:Y:S04]  /*0070*/  SHFL.IDX PT, R3, R0, RZ, 0x1f ;  /* 0x00001fff00037589 */ /* 0x000e2800000e0000 */
[----:B------:R-:W1:Y:S01]  /*0080*/  SHFL.IDX PT, R2, R2, RZ, 0x1f ;  /* 0x00001fff02027589 */ /* 0x000e6200000e0000 */
[----:B0-----:R-:W-:Y:S02]  /*0090*/  R2UR UR10, R3 ;  /* 0x00000000030a72ca */ /* 0x001fe400000e0000 */
[----:B-1----:R-:W-:-:S11]  /*00a0*/  R2UR UR5, R2 ;  /* 0x00000000020572ca */ /* 0x002fd600000e0000 */
[----:B------:R-:W-:Y:S02]  /*00b0*/  USHF.R.S32.HI UR4, URZ, 0x1f, UR10 ;  /* 0x0000001f3f047899 */ /* 0x000fe4000801140a */
[----:B------:R-:W-:Y:S02]  /*00c0*/  ISETP.NE.OR P0, PT, RZ, UR10, !P0 ;  /* 0x0000000aff007c0c */ /* 0x000fe4000c705670 */
[----:B------:R-:W-:-:S04]  /*00d0*/  ULEA.HI UR4, UR4, UR10, URZ, 0x2 ;  /* 0x0000000a04047291 */ /* 0x000fc8000f8f103f */
[----:B------:R-:W-:-:S04]  /*00e0*/  ULOP3.LUT UR4, UR4, 0xfffffffc, URZ, 0xc0, !UPT ;  /* 0xfffffffc04047892 */ /* 0x000fc8000f8ec03f */
[----:B------:R-:W-:-:S03]  /*00f0*/  UIADD3 UR10, UR10, -UR4, URZ ;  /* 0x800000040a0a7290 */ /* 0x000fc6000fffe03f */
[----:B------:R-:W-:Y:S09]  /*0100*/  @P0 BRA `(.L_x_1) ;  /* 0x0000000000200947 */ /* 0x000ff20003800000 */
[----:B------:R-:W-:Y:S02]  /*0110*/  ULDC.64 UR6, c[0x0][0x198] ;  /* 0x0000660000067ab9 */ /* 0x000fe40000000a00 */
[----:B------:R-:W-:Y:S02]  /*0120*/  UIADD3 UR8, UP0, UR6, 0xf0, URZ ;  /* 0x000000f006087890 */ /* 0x000fe4000ff1e03f */
[----:B------:R-:W-:Y:S02]  /*0130*/  UIADD3 UR6, UP1, UR6, 0x1f0, URZ ;  /* 0x000001f006067890 */ /* 0x000fe4000ff3e03f */
[----:B------:R-:W-:Y:S02]  /*0140*/  UIADD3.X UR9, URZ, UR7, URZ, UP0, !UPT ;  /* 0x000000073f097290 */ /* 0x000fe400087fe43f */
[----:B------:R-:W-:-:S07]  /*0150*/  UIADD3.X UR7, URZ, UR7, URZ, UP1, !UPT ;  /* 0x000000073f077290 */ /* 0x000fce0008ffe43f */
[----:B------:R0:W-:Y:S02]  /*0160*/  UTMACCTL.PF [UR8] ;  /* 0x00000000080079b9 */ /* 0x0001e40008040000 */
[----:B------:R0:W-:Y:S02]  /*0170*/  UTMACCTL.PF [UR6] ;  /* 0x00000000060079b9 */ /* 0x0001e40008040000 */
[----:B0-----:R-:W-:Y:S01]  /*0180*/  NOP ;  /* 0x0000000000007918 */ /* 0x001fe20000000000 */
.L_x_1:
[----:B------:R-:W-:Y:S05]  /*0190*/  BSYNC B0 ;  /* 0x0000000000007941 */ /* 0x000fea0003800000 */
.L_x_0:
[----:B------:R-:W0:Y:S01]  /*01a0*/  SHFL.IDX PT, R2, R0, RZ, 0x1f ;  /* 0x00001fff00027589 */ /* 0x000e2200000e0000 */
[----:B------:R-:W-:Y:S01]  /*01b0*/  UISETP.NE.AND UP0, UPT, UR10, 0x3, UPT ;  /* 0x000000030a00788c */ /* 0x000fe2000bf05270 */
[----:B------:R-:W-:Y:S01]  /*01c0*/  ISETP.NE.AND P1, PT, RZ, UR5, PT ;  /* 0x00000005ff007c0c */ /* 0x000fe2000bf25270 */
[----:B------:R-:W-:Y:S02]  /*01d0*/  UIADD3 UR18, UR5, -0x1, URZ ;  /* 0xffffffff05127890 */ /* 0x000fe4000fffe03f */
[----:B------:R-:W-:Y:S02]  /*01e0*/  UISETP.EQ.OR UP0, UPT, UR10, URZ, !UP0 ;  /* 0x0000003f0a00728c */ /* 0x000fe4000c702670 */
[----:B------:R-:W-:Y:S02]  /*01f0*/  UISETP.GE.U32.AND UP1, UPT, UR18, 0x2, UPT ;  /* 0x000000021200788c */ /* 0x000fe4000bf26070 */
[----:B------:R-:W-:-:S04]  /*0200*/  UISETP.EQ.AND UP0, UPT, UR5, URZ, UP0 ;  /* 0x0000003f0500728c */ /* 0x000fc80008702270 */
[----:B------:R-:W-:-:S04]  /*0210*/  USEL UR38, URZ, 0x1, !UP0 ;  /* 0x000000013f267887 */ /* 0x000fc8000c000000 */
[----:B------:R-:W-:Y:S01]  /*0220*/  USEL UR38, UR38, 0x2, UP1 ;  /* 0x0000000226267887 */ /* 0x000fe20008800000 */
[----:B0-----:R-:W-:-:S13]  /*0230*/  ISETP.NE.AND P0, PT, R2, RZ, PT ;  /* 0x000000ff0200720c */ /* 0x001fda0003f05270 */
[----:B------:R-:W-:Y:S05]  /*0240*/  @P0 BRA `(.L_x_2) ;  /* 0x0000000000580947 */ /* 0x000fea0003800000 */
[----:B------:R-:W0:Y:S01]  /*0250*/  S2UR UR8, SR_CgaCtaId ;  /* 0x00000000000879c3 */ /* 0x000e220000008800 */
[----:B------:R-:W-:Y:S01]  /*0260*/  UMOV UR4, 0x400 ;  /* 0x0000040000047882 */ /* 0x000fe20000000000 */
[----:B------:R-:W-:Y:S01]  /*0270*/  UMOV UR5, 0x1 ;  /* 0x0000000100057882 */ /* 0x000fe20000000000 */
[----:B------:R-:W-:Y:S01]  /*0280*/  UMOV UR6, 0x100 ;  /* 0x0000010000067882 */ /* 0x000fe20000000000 */
[----:B------:R-:W-:Y:S01]  /*0290*/  ELECT P0, URZ, PT ;  /* 0x00000000003f782f */ /* 0x000fe20003800000 */
[----:B------:R-:W-:-:S04]  /*02a0*/  UIADD3 UR6, -UR6, 0x100000, URZ ;  /* 0x0010000006067890 */ /* 0x000fc8000fffe13f */
[----:B------:R-:W-:Y:S02]  /*02b0*/  USHF.L.U32 UR7, UR6, 0xb, URZ ;  /* 0x0000000b06077899 */ /* 0x000fe4000800063f */
[----:B------:R-:W-:Y:S02]  /*02c0*/  USHF.L.U32 UR6, UR6, 0x1, URZ ;  /* 0x0000000106067899 */ /* 0x000fe4000800063f */
[----:B0-----:R-:W-:Y:S02]  /*02d0*/  ULEA UR8, UR8, UR4, 0x18 ;  /* 0x0000000408087291 */ /* 0x001fe4000f8ec03f */
[----:B------:R-:W-:-:S04]  /*02e0*/  UIADD3 UR4, -UR5, 0x100000, URZ ;  /* 0x0010000005047890 */ /* 0x000fc8000fffe13f */
[----:B------:R-:W-:Y:S02]  /*02f0*/  USHF.L.U32 UR5, UR4, 0xb, URZ ;  /* 0x0000000b04057899 */ /* 0x000fe4000800063f */
[----:B------:R-:W-:Y:S01]  /*0300*/  USHF.L.U32 UR4, UR4, 0x1, URZ ;  /* 0x0000000104047899 */ /* 0x000fe2000800063f */
[----:B------:R-:W0:Y:S11]  /*0310*/  FENCE.VIEW.ASYNC.S ;  /* 0x00000000000073c6 */ /* 0x000e360000000000 */
[----:B0-----:R0:W1:Y:S01]  /*0320*/  SYNCS.EXCH.64 URZ, [UR8], UR4 ;  /* 0x00000004083f75b2 */ /* 0x0010620008000100 */
[----:B------:R0:W2:Y:S01]  /*0330*/  SYNCS.EXCH.64 URZ, [UR8+0x20], UR6 ;  /* 0x00002006083f75b2 */ /* 0x0000a20008000100 */
[----:B------:R0:W3:Y:S01]  /*0340*/  SYNCS.EXCH.64 URZ, [UR8+0x8], UR4 ;  /* 0x00000804083f75b2 */ /* 0x0000e20008000100 */
[----:B------:R0:W4:Y:S01]  /*0350*/  SYNCS.EXCH.64 URZ, [UR8+0x28], UR6 ;  /* 0x00002806083f75b2 */ /* 0x0001220008000100 */
[----:B------:R0:W0:Y:S01]  /*0360*/  SYNCS.EXCH.64 URZ, [UR8+0x10], UR4 ;  /* 0x00001004083f75b2 */ /* 0x0000220008000100 */
[----:B------:R0:W0:Y:S01]  /*0370*/  SYNCS.EXCH.64 URZ, [UR8+0x30], UR6 ;  /* 0x00003006083f75b2 */ /* 0x0000220008000100 */
[----:B------:R0:W0:Y:S01]  /*0380*/  SYNCS.EXCH.64 URZ, [UR8+0x18], UR4 ;  /* 0x00001804083f75b2 */ /* 0x0000220008000100 */
[----:B------:R0:W0:Y:S01]  /*0390*/  SYNCS.EXCH.64 URZ, [UR8+0x38], UR6 ;  /* 0x00003806083f75b2 */ /* 0x0000220008000100 */
[----:B------:R-:W-:Y:S01]  /*03a0*/  NOP ;  /* 0x0000000000007918 */ /* 0x000fe20000000000 */
.L_x_2:
[----:B------:R-:W5:Y:S01]  /*03b0*/  SHFL.IDX PT, R0, R0, RZ, 0x1f ;  /* 0x00001fff00007589 */ /* 0x000f6200000e0000 */
[----:B------:R-:W-:Y:S01]  /*03c0*/  ELECT P0, URZ, PT ;  /* 0x00000000003f782f */ /* 0x000fe20003800000 */
[----:B------:R-:W1:Y:S01]  /*03d0*/  S2UR UR17, SR_CTAID.Y ;  /* 0x00000000001179c3 */ /* 0x000e620000002600 */
[----:B0-----:R-:W-:Y:S01]  /*03e0*/  ULDC UR5, c[0x0][0x65c] ;  /* 0x0001970000057ab9 */ /* 0x001fe20000000800 */
[----:B------:R-:W-:Y:S01]  /*03f0*/  UMOV UR12, 0x20 ;  /* 0x00000020000c7882 */ /* 0x000fe20000000000 */
[----:B------:R-:W-:Y:S01]  /*0400*/  UISETP.NE.AND UP2, UPT, UR5, 0x1, UPT ;  /* 0x000000010500788c */ /* 0x000fe2000bf45270 */
[----:B------:R-:W-:Y:S01]  /*0410*/  NOP ;  /* 0x0000000000007918 */ /* 0x000fe20000000000 */
[----:B------:R-:W-:Y:S02]  /*0420*/  NOP ;  /* 0x0000000000007918 */ /* 0x000fe40000000000 */
[----:B------:R-:W-:Y:S01]  /*0430*/  UP2UR UR39, UPR, URZ, 0x4 ;  /* 0x000000043f277883 */ /* 0x000fe20008000000 */
[----:B------:R-:W0:Y:S01]  /*0440*/  S2UR UR4, SR_CTAID.X ;  /* 0x00000000000479c3 */ /* 0x000e220000002500 */
[----:B------:R-:W-:-:S02]  /*0450*/  PLOP3.LUT P2, PT, PT, PT, UP2, 0x80, 0x0 ;  /* 0x000000000000781c */ /* 0x000fc40003f4f028 */
[----:B------:R-:W-:Y:S02]  /*0460*/  PLOP3.LUT P4, PT, PT, PT, UP2, 0x80, 0x0 ;  /* 0x000000000000781c */ /* 0x000fe40003f8f028 */
[----:B------:R-:W-:Y:S01]  /*0470*/  PLOP3.LUT P3, PT, PT, PT, UP2, 0x80, 0x0 ;  /* 0x000000000000781c */ /* 0x000fe20003f6f028 */
[----:B------:R-:W-:Y:S01]  /*0480*/  @UP2 ULDC UR14, c[0x0][0x10] ;  /* 0x00000400000e2ab9 */ /* 0x000fe20000000800 */
[----:B------:R-:W-:Y:S01]  /*0490*/  @UP2 UMOV UR9, URZ ;  /* 0x0000003f00092c82 */ /* 0x000fe20008000000 */
[----:B------:R-:W-:Y:S01]  /*04a0*/  @!UP2 ULDC UR11, c[0x0][0xc] ;  /* 0x00000300000baab9 */ /* 0x000fe20000000800 */
[----:B-----5:R-:W-:Y:S01]  /*04b0*/  ISETP.NE.OR P0, PT, R0, RZ, !P0 ;  /* 0x000000ff0000720c */ /* 0x020fe20004705670 */
[----:B-1----:R-:W-:Y:S02]  /*04c0*/  @UP2 UMOV UR7, UR17 ;  /* 0x0000001100072c82 */ /* 0x002fe40008000000 */
[----:B------:R-:W-:Y:S01]  /*04d0*/  @UP2 UMOV UR8, UR7 ;  /* 0x0000000700082c82 */ /* 0x000fe20008000000 */
[----:B------:R-:W-:Y:S01]  /*04e0*/  @!UP2 UMOV UR7, UR17 ;  /* 0x000000110007ac82 */ /* 0x000fe20008000000 */
[----:B0-----:R-:W-:-:S08]  /*04f0*/  @UP2 UIMAD.WIDE.U32 UR14, UR4, UR14, UR8 ;  /* 0x0000000e040e22a5 */ /* 0x001fd0000f8e0008 */
[----:B------:R-:W-:Y:S01]  /*0500*/  VOTEU.ALL UP0, P0 ;  /* 0x00000000003f7886 */ /* 0x000fe20000000000 */
[----:B------:R-:W-:Y:S01]  /*0510*/  VOTEU.ALL UP1, P0 ;  /* 0x00000000003f7886 */ /* 0x000fe20000020000 */
[----:B------:R-:W-:-:S03]  /*0520*/  IMAD.U32 R2, RZ, RZ, UR14 ;  /* 0x0000000eff027e24 */ /* 0x000fc6000f8e00ff */
[----:B------:R-:W0:Y:S01]  /*0530*/  @!UP0 S2UR UR6, SR_CgaCtaId ;  /* 0x00000000000689c3 */ /* 0x000e220000008800 */
[----:B------:R-:W-:Y:S01]  /*0540*/  @!UP0 UMOV UR5, 0x400 ;  /* 0x0000040000058882 */ /* 0x000fe20000000000 */
[----:B------:R-:W-:-:S04]  /*0550*/  @!UP0 UIADD3 UR12, -UR12, 0x100000, URZ ;  /* 0x001000000c0c8890 */ /* 0x000fc8000fffe13f */
[----:B------:R-:W-:Y:S02]  /*0560*/  @!UP0 USHF.L.U32 UR13, UR12, 0xb, URZ ;  /* 0x0000000b0c0d8899 */ /* 0x000fe4000800063f */
[----:B------:R-:W-:Y:S01]  /*0570*/  @!UP0 USHF.L.U32 UR12, UR12, 0x1, URZ ;  /* 0x000000010c0c8899 */ /* 0x000fe2000800063f */
[----:B------:R-:W-:Y:S01]  /*0580*/  IMAD.U32 R3, RZ, RZ, UR15 ;  /* 0x0000000fff037e24 */ /* 0x000fe2000f8e00ff */
[----:B0-----:R-:W-:Y:S01]  /*0590*/  @!UP0 ULEA UR16, UR6, UR5, 0x18 ;  /* 0x0000000506108291 */ /* 0x001fe2000f8ec03f */
[----:B------:R-:W-:Y:S01]  /*05a0*/  VOTEU.ALL UP0, P0 ;  /* 0x00000000003f7886 */ /* 0x000fe20000000000 */
[----:B------:R-:W-:Y:S01]  /*05b0*/  PLOP3.LUT P0, PT, PT, PT, UP2, 0x80, 0x0 ;  /* 0x000000000000781c */ /* 0x000fe20003f0f028 */
[----:B------:R-:W-:Y:S01]  /*05c0*/  UMOV UR5, URZ ;  /* 0x0000003f00057c82 */ /* 0x000fe20008000000 */
[----:B------:R-:W-:Y:S01]  /*05d0*/  @UP2 UMOV UR6, URZ ;  /* 0x0000003f00062c82 */ /* 0x000fe20008000000 */
[----:B------:R-:W-:Y:S02]  /*05e0*/  @!UP2 UIMAD.WIDE.U32 UR8, UR11, UR7, UR4 ;  /* 0x000000070b08a2a5 */ /* 0x000fe4000f8e0004 */
[----:B------:R-:W-:-:S04]  /*05f0*/  @UP2 UIADD3 UR6, UR15, UR6, URZ ;  /* 0x000000060f062290 */ /* 0x000fc8000fffe03f */
[----:B------:R-:W-:Y:S01]  /*0600*/  IMAD.U32 R5, RZ, RZ, UR9 ;  /* 0x00000009ff057e24 */ /* 0x000fe2000f8e00ff */
[----:B------:R-:W0:Y:S02]  /*0610*/  FENCE.VIEW.ASYNC.S ;  /* 0x00000000000073c6 */ /* 0x000e240000000000 */
[----:B0-----:R0:W2:Y:S01]  /*0620*/  @!UP0 SYNCS.EXCH.64 URZ, [UR16+0x50], UR12 ;  /* 0x0000500c103f85b2 */ /* 0x0010a20008000100 */
[----:B------:R-:W-:Y:S02]  /*0630*/  @P2 IMAD.U32 R6, RZ, RZ, UR6 ;  /* 0x00000006ff062e24 */ /* 0x000fe4000f8e00ff */
[----:B------:R-:W-:Y:S02]  /*0640*/  @P0 IMAD.MOV.U32 R7, RZ, RZ, R2 ;  /* 0x000000ffff070224 */ /* 0x000fe400078e0002 */
[----:B------:R-:W-:Y:S02]  /*0650*/  IMAD.U32 R2, RZ, RZ, UR8 ;  /* 0x00000008ff027e24 */ /* 0x000fe4000f8e00ff */
[----:B------:R-:W-:-:S02]  /*0660*/  @!P4 IMAD.MOV.U32 R6, RZ, RZ, R5 ;  /* 0x000000ffff06c224 */ /* 0x000fc400078e0005 */
[----:B------:R-:W-:Y:S02]  /*0670*/  @!P3 IMAD.MOV.U32 R7, RZ, RZ, R2 ;  /* 0x000000ffff07b224 */ /* 0x000fe400078e0002 */
[----:B------:R-:W-:Y:S01]  /*0680*/  IMAD.U32 R3, RZ, RZ, UR9 ;  /* 0x00000009ff037e24 */ /* 0x000fe2000f8e00ff */
[----:B------:R0:W-:Y:S01]  /*0690*/  STL [R1+0x3e8], R6 ;  /* 0x0003e80601007387 */ /* 0x0001e20000100800 */
[----:B------:R-:W-:-:S03]  /*06a0*/  IMAD.U32 R4, RZ, RZ, UR8 ;  /* 0x00000008ff047e24 */ /* 0x000fc6000f8e00ff */
[----:B------:R0:W-:Y:S01]  /*06b0*/  STL [R1+0x3ec], R7 ;  /* 0x0003ec0701007387 */ /* 0x0001e20000100800 */
[----:B------:R0:W2:Y:S01]  /*06c0*/  @!UP1 SYNCS.EXCH.64 URZ, [UR16+0x58], UR12 ;  /* 0x0000580c103f95b2 */ /* 0x0000a20008000100 */
[----:B------:R-:W-:Y:S01]  /*06d0*/  NOP ;  /* 0x0000000000007918 */ /* 0x000fe20000000000 */
[----:B--234-:R-:W-:Y:S06]  /*06e0*/  BAR.SYNC.DEFER_BLOCKING 0x0 ;  /* 0x0000000000007b1d */ /* 0x01cfec0000010000 */
[----:B------:R-:W-:Y:S05]  /*06f0*/  @!P1 BRA `(.L_x_3) ;  /* 0x000003b8007c9947 */ /* 0x000fea0003800000 */
[----:B------:R-:W-:-:S06]  /*0700*/  UISETP.GT.U32.AND UP0, UPT, UR18, 0x1, UPT ;  /* 0x000000011200788c */ /* 0x000fcc000bf04070 */
[----:B------:R-:W-:-:S13]  /*0710*/  PLOP3.LUT P0, PT, PT, PT, UP0, 0x80, 0x0 ;  /* 0x000000000000781c */ /* 0x000fda0003f0f008 */
[----:B0-----:R-:W-:Y:S05]  /*0720*/  @P0 EXIT ;  /* 0x000000000000094d */ /* 0x001fea0003800000 */
[----:B------:R-:W-:Y:S01]  /*0730*/  ULDC.64 UR8, c[0x0][0x650] ;  /* 0x0001940000087ab9 */ /* 0x000fe20000000a00 */
[----:B------:R-:W-:Y:S01]  /*0740*/  UMOV UR48, 0xffffffff ;  /* 0xffffffff00307882 */ /* 0x000fe20000000000 */
[----:B------:R-:W-:Y:S01]  /*0750*/  ISETP.GE.U32.AND P0, PT, R7, UR8, PT ;  /* 0x0000000807007c0c */ /* 0x000fe2000bf06070 */
[----:B------:R-:W-:Y:S01]  /*0760*/  UMOV UR43, 0xffffffff ;  /* 0xffffffff002b7882 */ /* 0x000fe20000000000 */
[----:B------:R-:W-:Y:S01]  /*0770*/  UMOV UR42, 0xffffffff ;  /* 0xffffffff002a7882 */ /* 0x000fe20000000000 */
[----:B------:R-:W-:Y:S02]  /*0780*/  PRMT R0, RZ, 0x7610, R0 ;  /* 0x00007610ff007816 */ /* 0x000fe40000000000 */
[----:B------:R-:W-:-:S13]  /*0790*/  ISETP.GE.U32.AND.EX P0, PT, R6, UR9, PT, P0 ;  /* 0x0000000906007c0c */ /* 0x000fda000bf06100 */
[----:B------:R-:W-:Y:S05]  /*07a0*/  @P0 BRA `(.L_x_4) ;  /* 0x0000000400800947 */ /* 0x000fea0003800000 */
[----:B------:R-:W-:Y:S01]  /*07b0*/  I2FP.F32.U32 R0, UR4 ;  /* 0x0000000400007c45 */ /* 0x000fe20008201000 */
[----:B------:R-:W-:Y:S01]  /*07c0*/  ULDC.64 UR16, c[0x0][0x628] ;  /* 0x00018a0000107ab9 */ /* 0x000fe20000000a00 */
[----:B------:R-:W-:Y:S01]  /*07d0*/  ULDC UR6, c[0x0][0x150] ;  /* 0x0000540000067ab9 */ /* 0x000fe20000000800 */
[----:B------:R-:W-:Y:S01]  /*07e0*/  ISETP.NE.U32.AND P0, PT, RZ, UR16, PT ;  /* 0x00000010ff007c0c */ /* 0x000fe2000bf05070 */
[----:B------:R-:W-:Y:S01]  /*07f0*/  ULDC UR15, c[0x0][0x630] ;  /* 0x00018c00000f7ab9 */ /* 0x000fe20000000800 */
[----:B------:R-:W-:Y:S01]  /*0800*/  FMUL R0, R0, UR6 ;  /* 0x0000000600007c20 */ /* 0x000fe20008400000 */
[----:B------:R-:W-:Y:S01]  /*0810*/  R2UR UR18, R7 ;  /* 0x00000000071272ca */ /* 0x000fe200000e0000 */
[----:B------:R-:W-:Y:S01]  /*0820*/  ULDC UR20, c[0x0][0x154] ;  /* 0x0000550000147ab9 */ /* 0x000fe20000000800 */
[----:B------:R-:W-:Y:S01]  /*0830*/  ISETP.NE.AND.EX P0, PT, RZ, UR17, PT, P0 ;  /* 0x00000011ff007c0c */ /* 0x000fe2000bf05300 */
[----:B------:R0:W1:Y:S01]  /*0840*/  F2I.U32.TRUNC.NTZ R2, R0 ;  /* 0x0000000000027305 */ /* 0x000062000020f000 */
[----:B------:R-:W-:-:S02]  /*0850*/  R2UR UR19, R6 ;  /* 0x00000000061372ca */ /* 0x000fc400000e0000 */
[----:B------:R-:W-:Y:S02]  /*0860*/  R2UR UR8, R7 ;  /* 0x00000000070872ca */ /* 0x000fe400000e0000 */
[----:B------:R-:W-:-:S07]  /*0870*/  R2UR UR9, R6 ;  /* 0x00000000060972ca */ /* 0x000fce00000e0000 */
[----:B0-----:R-:W-:Y:S08]  /*0880*/  @!P0 BRA `(.L_x_5) ;  /* 0x0000000000308947 */ /* 0x001ff00003800000 */
[----:B------:R-:W-:Y:S01]  /*0890*/  R2UR UR8, R7 ;  /* 0x00000000070872ca */ /* 0x000fe200000e0000 */
[----:B------:R-:W-:Y:S01]  /*08a0*/  ULDC UR6, c[0x0][0x634] ;  /* 0x00018d0000067ab9 */ /* 0x000fe20000000800 */
[----:B------:R-:W-:-:S11]  /*08b0*/  R2UR UR14, R6 ;  /* 0x00000000060e72ca */ /* 0x000fd600000e0000 */
[----:B------:R-:W-:-:S04]  /*08c0*/  UIADD3 UR6, UP0, UR8, UR6, URZ ;  /* 0x0000000608067290 */ /* 0x000fc8000ff1e03f */
[----:B------:R-:W-:-:S04]  /*08d0*/  UIADD3.X UR14, URZ, UR14, URZ, UP0, !UPT ;  /* 0x0000000e3f0e7290 */ /* 0x000fc800087fe43f */
[----:B------:R-:W-:-:S04]  /*08e0*/  UIMAD.WIDE.U32 UR8, UR14, UR16, URZ ;  /* 0x000000100e0872a5 */ /* 0x000fc8000f8e003f */
[----:B------:R-:W-:Y:S02]  /*08f0*/  UIMAD.WIDE.U32 UR10, UP0, UR6, UR17, UR8 ;  /* 0x00000011060a72a5 */ /* 0x000fe4000f800008 */
[----:B------:R-:W-:Y:S02]  /*0900*/  UIMAD.WIDE.U32 UR8, UR6, UR16, URZ ;  /* 0x00000010060872a5 */ /* 0x000fe4000f8e003f */
[----:B------:R-:W-:Y:S02]  /*0910*/  UIADD3.X UR13, URZ, URZ, URZ, UP0, !UPT ;  /* 0x0000003f3f0d7290 */ /* 0x000fe400087fe43f */
[----:B------:R-:W-:Y:S01]  /*0920*/  UIADD3 URZ, UP0, UR9, UR10, URZ ;  /* 0x0000000a093f7290 */ /* 0x000fe2000ff1e03f */
[----:B------:R-:W-:-:S03]  /*0930*/  UMOV UR12, UR11 ;  /* 0x0000000b000c7c82 */ /* 0x000fc60008000000 */
[----:B------:R-:W-:-:S12]  /*0940*/  UIMAD.WIDE.U32.X UR8, UR14, UR17, UR12, UP0 ;  /* 0x000000110e0872a5 */ /* 0x000fd800080e040c */
.L_x_5:
[----:B------:R-:W-:Y:S01]  /*0950*/  USHF.R.U64 UR42, UR8, UR15, UR9 ;  /* 0x0000000f082a7299 */ /* 0x000fe20008001209 */
[----:B------:R-:W-:Y:S01]  /*0960*/  I2FP.F32.U32 R0, UR7 ;  /* 0x0000000700007c45 */ /* 0x000fe20008201000 */
[----:B------:R-:W-:Y:S01]  /*0970*/  USHF.R.U32.HI UR5, URZ, UR15, UR9 ;  /* 0x0000000f3f057299 */ /* 0x000fe20008011609 */
[----:B-1----:R-:W-:Y:S01]  /*0980*/  R2UR UR12, R2 ;  /* 0x00000000020c72ca */ /* 0x002fe200000e0000 */
[----:B------:R-:W-:Y:S02]  /*0990*/  UIADD3 UR6, UP0, URZ, -UR42, URZ ;  /* 0x8000002a3f067290 */ /* 0x000fe4000ff1e03f */
[----:B------:R-:W-:Y:S01]  /*09a0*/  FMUL R0, R0, UR20 ;  /* 0x0000001400007c20 */ /* 0x000fe20008400000 */
[----:B------:R-:W-:Y:S01]  /*09b0*/  ULDC.64 UR8, c[0x0][0x620] ;  /* 0x0001880000087ab9 */ /* 0x000fe20000000a00 */
[----:B------:R-:W-:Y:S01]  /*09c0*/  UIADD3.X UR5, URZ, ~UR5, URZ, UP0, !UPT ;  /* 0x800000053f057290 */ /* 0x000fe200087fe43f */
[----:B------:R-:W-:Y:S01]  /*09d0*/  UMOV UR10, UR18 ;  /* 0x00000012000a7c82 */ /* 0x000fe20008000000 */
[----:B------:R-:W-:-:S02]  /*09e0*/  UMOV UR11, UR19 ;  /* 0x00000013000b7c82 */ /* 0x000fc40008000000 */
[----:B------:R-:W-:Y:S01]  /*09f0*/  UIMAD UR5, UR5, UR8, URZ ;  /* 0x00000008050572a4 */ /* 0x000fe2000f8e023f */
[----:B------:R-:W0:Y:S01]  /*0a00*/  F2I.U32.TRUNC.NTZ R0, R0 ;  /* 0x0000000000007305 */ /* 0x000e22000020f000 */
[----:B------:R-:W-:Y:S02]  /*0a10*/  UIMAD.WIDE.U32 UR10, UR6, UR8, UR10 ;  /* 0x00000008060a72a5 */ /* 0x000fe4000f8e000a */
[----:B------:R-:W-:Y:S01]  /*0a20*/  UIMAD UR6, UR6, UR9, UR5 ;  /* 0x00000009060672a4 */ /* 0x000fe2000f8e0205 */
[----:B------:R-:W-:Y:S01]  /*0a30*/  ULDC UR21, c[0x0][0x658] ;  /* 0x0001960000157ab9 */ /* 0x000fe20000000800 */
[----:B------:R-:W-:Y:S02]  /*0a40*/  UMOV UR19, 0xffffffff ;  /* 0xffffffff00137882 */ /* 0x000fe40000000000 */
[----:B------:R-:W-:Y:S01]  /*0a50*/  UIADD3 UR6, UR11, UR6, URZ ;  /* 0x000000060b067290 */ /* 0x000fe2000fffe03f */
[----:B------:R-:W-:Y:S01]  /*0a60*/  ULDC UR15, c[0x0][0x618] ;  /* 0x00018600000f7ab9 */ /* 0x000fe20000000800 */
[----:B------:R-:W-:Y:S01]  /*0a70*/  ULDC.64 UR8, c[0x0][0x640] ;  /* 0x0001900000087ab9 */ /* 0x000fe20000000a00 */
[----:B------:R-:W-:Y:S01]  /*0a80*/  USHF.L.U32 UR11, UR19, UR21, URZ ;  /* 0x00000015130b7299 */ /* 0x000fe2000800063f */
[----:B------:R-:W-:Y:S01]  /*0a90*/  ISETP.NE.U32.AND P0, PT, RZ, UR8, PT ;  /* 0x00000008ff007c0c */ /* 0x000fe2000bf05070 */
[----:B------:R-:W-:-:S02]  /*0aa0*/  USHF.R.U64 UR19, UR10, UR15, UR6 ;  /* 0x0000000f0a137299 */ /* 0x000fc40008001206 */
[----:B------:R-:W-:Y:S01]  /*0ab0*/  USHF.R.U32.HI UR10, URZ, UR15, UR6 ;  /* 0x0000000f3f0a7299 */ /* 0x000fe20008011606 */
[----:B0-----:R-:W-:Y:S01]  /*0ac0*/  R2UR UR14, R0 ;  /* 0x00000000000e72ca */ /* 0x001fe200000e0000 */
[----:B------:R-:W-:Y:S01]  /*0ad0*/  ULDC UR17, c[0x0][0x608] ;  /* 0x0001820000117ab9 */ /* 0x000fe20000000800 */
[----:B------:R-:W-:Y:S01]  /*0ae0*/  ISETP.NE.AND.EX P0, PT, RZ, UR9, PT, P0 ;  /* 0x00000009ff007c0c */ /* 0x000fe2000bf05300 */
[----:B------:R-:W-:Y:S02]  /*0af0*/  USHF.R.U64 UR23, UR19, UR17, UR10 ;  /* 0x0000001113177299 */ /* 0x000fe4000800120a */
[----:B------:R-:W-:Y:S01]  /*0b00*/  USHF.R.U32.HI UR10, URZ, UR17, UR10 ;  /* 0x000000113f0a7299 */ /* 0x000fe2000801160a */
[----:B------:R-:W-:Y:S01]  /*0b10*/  UMOV UR16, 0x1 ;  /* 0x0000000100107882 */ /* 0x000fe20000000000 */
[----:B------:R-:W-:Y:S02]  /*0b20*/  UIADD3 UR12, -UR12, URZ, URZ ;  /* 0x0000003f0c0c7290 */ /* 0x000fe4000fffe13f */
[----:B------:R-:W-:-:S02]  /*0b30*/  USHF.R.U64 UR24, UR23, UR21, UR10 ;  /* 0x0000001517187299 */ /* 0x000fc4000800120a */
[----:B------:R-:W-:Y:S01]  /*0b40*/  USHF.L.U32 UR6, UR16, UR21, URZ ;  /* 0x0000001510067299 */ /* 0x000fe2000800063f */
[----:B------:R-:W-:Y:S01]  /*0b50*/  ULDC UR13, c[0x0][0x144] ;  /* 0x00005100000d7ab9 */ /* 0x000fe20000000800 */
[----:B------:R-:W-:Y:S01]  /*0b60*/  ULDC UR5, c[0x0][0x600] ;  /* 0x0001800000057ab9 */ /* 0x000fe20000000800 */
[----:B------:R-:W-:Y:S02]  /*0b70*/  ULOP3.LUT UR16, URZ, UR11, URZ, 0x33, !UPT ;  /* 0x0000000b3f107292 */ /* 0x000fe4000f8e333f */
[----:B------:R-:W-:Y:S02]  /*0b80*/  USHF.R.U32.HI UR11, URZ, UR21, UR10 ;  /* 0x000000153f0b7299 */ /* 0x000fe4000801160a */
[----:B------:R-:W-:Y:S02]  /*0b90*/  UIADD3 UR18, UR5, -0x1, URZ ;  /* 0xffffffff05127890 */ /* 0x000fe4000fffe03f */
[----:B------:R-:W-:Y:S02]  /*0ba0*/  UIADD3 UR20, -UR14, URZ, URZ ;  /* 0x0000003f0e147290 */ /* 0x000fe4000fffe13f */
[----:B------:R-:W-:Y:S01]  /*0bb0*/  UIMAD UR4, UR13, UR12, UR4 ;  /* 0x0000000c0d0472a4 */ /* 0x000fe2000f8e0204 */
[----:B------:R-:W-:Y:S01]  /*0bc0*/  ULDC UR25, c[0x0][0x148] ;  /* 0x0000520000197ab9 */ /* 0x000fe20000000800 */
[----:B------:R-:W-:Y:S01]  /*0bd0*/  ULDC UR21, c[0x0][0x648] ;  /* 0x0001920000157ab9 */ /* 0x000fe20000000800 */
[----:B------:R-:W-:Y:S01]  /*0be0*/  ULDC UR22, c[0x0][0x638] ;  /* 0x00018e0000167ab9 */ /* 0x000fe20000000800 */
[----:B------:R-:W-:Y:S01]  /*0bf0*/  UMOV UR10, UR24 ;  /* 0x00000018000a7c82 */ /* 0x000fe20008000000 */
[----:B------:R-:W-:Y:S07]  /*0c00*/  @!P0 BRA `(.L_x_6) ;  /* 0x0000000000308947 */ /* 0x000fee0003800000 */
[----:B------:R-:W-:Y:S02]  /*0c10*/  ULDC UR14, c[0x0][0x64c] ;  /* 0x00019300000e7ab9 */ /* 0x000fe40000000800 */
        /* <DEDUP_REMOVED lines=8> */
[----:B------:R-:W-:-:S07]  /*0ca0*/  UIMAD.WIDE.U32.X UR8, UR17, UR9, UR14, UP0 ;  /* 0x00000009110872a5 */ /* 0x000fce00080e040e */
[----:B------:R-:W-:Y:S01]  /*0cb0*/  UMOV UR10, UR8 ;  /* 0x00000008000a7c82 */ /* 0x000fe20008000000 */
[----:B------:R-:W-:-:S05]  /*0cc0*/  UMOV UR11, UR9 ;  /* 0x00000009000b7c82 */ /* 0x000fca0008000000 */
.L_x_6:
[----:B------:R-:W-:Y:S01]  /*0cd0*/  UISETP.NE.AND UP0, UPT, UR39, URZ, UPT ;  /* 0x0000003f2700728c */ /* 0x000fe2000bf05270 */
[----:B------:R-:W-:Y:S01]  /*0ce0*/  IMAD.MOV.U32 R0, RZ, RZ, 0x1 ;  /* 0x00000001ff007424 */ /* 0x000fe200078e00ff */
[----:B------:R-:W-:Y:S02]  /*0cf0*/  USHF.R.U64 UR8, UR10, UR21, UR11 ;  /* 0x000000150a087299 */ /* 0x000fe4000800120b */
[----:B------:R-:W-:Y:S02]  /*0d00*/  ULOP3.LUT UR16, UR23, UR16, URZ, 0xc0, !UPT ;  /* 0x0000001017107292 */ /* 0x000fe4000f8ec03f */
[----:B------:R-:W-:Y:S02]  /*0d10*/  ULOP3.LUT UR18, UR19, UR18, URZ, 0xc0, !UPT ;  /* 0x0000001213127292 */ /* 0x000fe4000f8ec03f */
[----:B------:R-:W-:-:S03]  /*0d20*/  UIMAD UR16, UR6, UR8, UR16 ;  /* 0x00000008061072a4 */ /* 0x000fc6000f8e0210 */
[----:B------:R-:W-:Y:S02]  /*0d30*/  @UP0 UIMAD UR4, UR25, UR20, UR7 ;  /* 0x00000014190402a4 */ /* 0x000fe4000f8e0207 */
[----:B------:R-:W-:-:S04]  /*0d40*/  UIADD3 UR7, -UR8, URZ, URZ ;  /* 0x0000003f08077290 */ /* 0x000fc8000fffe13f */
[----:B------:R-:W-:-:S03]  /*0d50*/  UIMAD UR6, UR7, UR22, UR24 ;  /* 0x00000016070672a4 */ /* 0x000fc6000f8e0218 */
[----:B------:R-:W-:Y:S01]  /*0d60*/  ULDC UR7, c[0x0][0x610] ;  /* 0x0001840000077ab9 */ /* 0x000fe20000000800 */
[----:B------:R-:W-:Y:S02]  /*0d70*/  UIMAD UR6, UR6, UR5, UR18 ;  /* 0x00000005060672a4 */ /* 0x000fe4000f8e0212 */
[----:B------:R-:W-:-:S04]  /*0d80*/  UIMAD UR4, UR16, UR7, UR4 ;  /* 0x00000007100472a4 */ /* 0x000fc8000f8e0204 */
[----:B------:R-:W-:Y:S02]  /*0d90*/  USEL UR43, UR6, UR4, !UP0 ;  /* 0x00000004062b7287 */ /* 0x000fe4000c000000 */
[----:B------:R-:W-:-:S12]  /*0da0*/  USEL UR48, UR4, UR6, !UP0 ;  /* 0x0000000604307287 */ /* 0x000fd8000c000000 */
.L_x_4:
[----:B------:R-:W-:-:S08]  /*0db0*/  NOP ;  /* 0x0000000000007918 */ /* 0x000fd00000000000 */
[----:B------:R-:W0:Y:S02]  /*0dc0*/  USETMAXREG.TRY_ALLOC.CTAPOOL UP0, 0xf0 ;  /* 0x000000f0000079c8 */ /* 0x000e240008000600 */
[----:B0-----:R-:W-:-:S13]  /*0dd0*/  PLOP3.LUT P0, PT, PT, PT, UP0, 0x80, 0x0 ;  /* 0x000000000000781c */ /* 0x001fda0003f0f008 */
[----:B------:R-:W-:Y:S05]  /*0de0*/  @!P0 BRA `(.L_x_4) ;  /* 0xfffffffc00f08947 */ /* 0x000fea000383ffff */
[----:B------:R-:W-:Y:S01]  /*0df0*/  ULDC.64 UR4, c[0x0][0x598] ;  /* 0x0001660000047ab9 */ /* 0x000fe20000000a00 */
[----:B------:R-:W-:Y:S01]  /*0e00*/  ULDC.64 UR52, c[0x0][0x208] ;  /* 0x0000820000347ab9 */ /* 0x000fe20000000a00 */
[----:B------:R-:W-:-:S04]  /*0e10*/  ISETP.NE.U32.AND P0, PT, RZ, UR4, PT ;  /* 0x00000004ff007c0c */ /* 0x000fc8000bf05070 */
[----:B------:R-:W-:-:S13]  /*0e20*/  ISETP.NE.AND.EX P0, PT, RZ, UR5, PT, P0 ;  /* 0x00000005ff007c0c */ /* 0x000fda000bf05300 */
[----:B------:R-:W-:Y:S05]  /*0e30*/  @!P0 BRA `(.L_x_7) ;  /* 0x00000000001c8947 */ /* 0x000fea0003800000 */
[----:B------:R-:W0:Y:S02]  /*0e40*/  LDC.64 R2, c[0x0][0x598] ;  /* 0x00016600ff027b82 */ /* 0x000e240000000a00 */
[----:B0-----:R-:W2:Y:S02]  /*0e50*/  LDG.E.64 R2, desc[UR52][R2.64] ;  /* 0x0000003402027981 */ /* 0x001ea4000c1e1b00 */
[----:B--2---:R-:W-:-:S04]  /*0e60*/  ISETP.NE.U32.AND P0, PT, R2, RZ, PT ;  /* 0x000000ff0200720c */ /* 0x004fc80003f05070 */
[----:B------:R-:W-:-:S13]  /*0e70*/  ISETP.NE.AND.EX P0, PT, R3, RZ, PT, P0 ;  /* 0x000000ff0300720c */ /* 0x000fda0003f05300 */
[----:B------:R-:W-:Y:S05]  /*0e80*/  @!P0 BRA `(.L_x_7) ;  /* 0x0000000000088947 */ /* 0x000fea0003800000 */
[----:B------:R0:W5:Y:S01]  /*0e90*/  LD.E R2, desc[UR52][R2.64] ;  /* 0x0000003402027980 */ /* 0x000162000c101900 */
[----:B------:R-:W-:Y:S05]  /*0ea0*/  BRA `(.L_x_8) ;  /* 0x0000000000247947 */ /* 0x000fea0003800000 */
.L_x_7:
[----:B------:R-:W-:Y:S02]  /*0eb0*/  ULDC.64 UR4, c[0x0][0x588] ;  /* 0x0001620000047ab9 */ /* 0x000fe40000000a00 */
[----:B------:R-:W-:-:S04]  /*0ec0*/  ISETP.NE.U32.AND P0, PT, RZ, UR4, PT ;  /* 0x00000004ff007c0c */ /* 0x000fc8000bf05070 */
[----:B------:R-:W-:-:S13]  /*0ed0*/  ISETP.NE.AND.EX P0, PT, RZ, UR5, PT, P0 ;  /* 0x00000005ff007c0c */ /* 0x000fda000bf05300 */
[----:B------:R-:W-:Y:S05]  /*0ee0*/  @!P0 BRA `(.L_x_9) ;  /* 0x00000000000c8947 */ /* 0x000fea0003800000 */
[----:B------:R-:W0:Y:S02]  /*0ef0*/  LDC.64 R2, c[0x0][0x588] ;  /* 0x00016200ff027b82 */ /* 0x000e240000000a00 */
[----:B0-----:R1:W5:Y:S01]  /*0f00*/  LDG.E R2, desc[UR52][R2.64] ;  /* 0x0000003402027981 */ /* 0x001362000c1e1900 */
[----:B------:R-:W-:Y:S05]  /*0f10*/  BRA `(.L_x_8) ;  /* 0x0000000000087947 */ /* 0x000fea0003800000 */
.L_x_9:
[----:B------:R-:W-:Y:S02]  /*0f20*/  ULDC UR4, c[0x0][0x580] ;  /* 0x0001600000047ab9 */ /* 0x000fe40000000800 */
[----:B------:R-:W-:-:S07]  /*0f30*/  IMAD.U32 R2, RZ, RZ, UR4 ;  /* 0x00000004ff027e24 */ /* 0x000fce000f8e00ff */
.L_x_8:
[----:B------:R-:W-:Y:S02]  /*0f40*/  ULDC.64 UR4, c[0x0][0x5a0] ;  /* 0x0001680000047ab9 */ /* 0x000fe40000000a00 */
[----:B------:R-:W-:-:S04]  /*0f50*/  ISETP.NE.U32.AND P0, PT, RZ, UR4, PT ;  /* 0x00000004ff007c0c */ /* 0x000fc8000bf05070 */
[----:B------:R-:W-:-:S13]  /*0f60*/  ISETP.NE.AND.EX P0, PT, RZ, UR5, PT, P0 ;  /* 0x00000005ff007c0c */ /* 0x000fda000bf05300 */
[----:B------:R-:W-:Y:S05]  /*0f70*/  @!P0 BRA `(.L_x_10) ;  /* 0x00000000001c8947 */ /* 0x000fea0003800000 */
[----:B------:R-:W2:Y:S02]  /*0f80*/  LDC.64 R4, c[0x0][0x5a0] ;  /* 0x00016800ff047b82 */ /* 0x000ea40000000a00 */
[----:B--2---:R-:W2:Y:S02]  /*0f90*/  LDG.E.64 R4, desc[UR52][R4.64] ;  /* 0x0000003404047981 */ /* 0x004ea4000c1e1b00 */
[----:B--2---:R-:W-:-:S04]  /*0fa0*/  ISETP.NE.U32.AND P0, PT, R4, RZ, PT ;  /* 0x000000ff0400720c */ /* 0x004fc80003f05070 */
[----:B------:R-:W-:-:S13]  /*0fb0*/  ISETP.NE.AND.EX P0, PT, R5, RZ, PT, P0 ;  /* 0x000000ff0500720c */ /* 0x000fda0003f05300 */
[----:B------:R-:W-:Y:S05]  /*0fc0*/  @!P0 BRA `(.L_x_10) ;  /* 0x0000000000088947 */ /* 0x000fea0003800000 */
[----:B------:R2:W5:Y:S01]  /*0fd0*/  LD.E R16, desc[UR52][R4.64] ;  /* 0x0000003404107980 */ /* 0x000562000c101900 */
[----:B------:R-:W-:Y:S05]  /*0fe0*/  BRA `(.L_x_11) ;  /* 0x0000000000247947 */ /* 0x000fea0003800000 */
.L_x_10:
[----:B------:R-:W-:Y:S02]  /*0ff0*/  ULDC.64 UR4, c[0x0][0x590] ;  /* 0x0001640000047ab9 */ /* 0x000fe40000000a00 */
[----:B------:R-:W-:-:S04]  /*1000*/  ISETP.NE.U32.AND P0, PT, RZ, UR4, PT ;  /* 0x00000004ff007c0c */ /* 0x000fc8000bf05070 */
[----:B------:R-:W-:-:S13]  /*1010*/  ISETP.NE.AND.EX P0, PT, RZ, UR5, PT, P0 ;  /* 0x00000005ff007c0c */ /* 0x000fda000bf05300 */
[----:B------:R-:W-:Y:S05]  /*1020*/  @!P0 BRA `(.L_x_12) ;  /* 0x00000000000c8947 */ /* 0x000fea0003800000 */
[----:B------:R-:W2:Y:S02]  /*1030*/  LDC.64 R16, c[0x0][0x590] ;  /* 0x00016400ff107b82 */ /* 0x000ea40000000a00 */
[----:B--2---:R3:W5:Y:S01]  /*1040*/  LDG.E R16, desc[UR52][R16.64] ;  /* 0x0000003410107981 */ /* 0x004762000c1e1900 */
[----:B------:R-:W-:Y:S05]  /*1050*/  BRA `(.L_x_11) ;  /* 0x0000000000087947 */ /* 0x000fea0003800000 */
.L_x_12:
[----:B------:R-:W-:Y:S02]  /*1060*/  ULDC UR4, c[0x0][0x584] ;  /* 0x0001610000047ab9 */ /* 0x000fe40000000800 */
[----:B------:R-:W-:-:S07]  /*1070*/  IMAD.U32 R16, RZ, RZ, UR4 ;  /* 0x00000004ff107e24 */ /* 0x000fce000f8e00ff */
.L_x_11:
[----:B------:R-:W-:-:S13]  /*1080*/  LOP3.LUT P0, RZ, R0, 0xff, RZ, 0xc0, !PT ;  /* 0x000000ff00ff7812 */ /* 0x000fda000780c0ff */
[----:B------:R-:W-:Y:S05]  /*1090*/  @!P0 EXIT ;  /* 0x000000000000894d */ /* 0x000fea0003800000 */
[----:B------:R-:W-:Y:S01]  /*10a0*/  ULDC UR4, c[0x0][0x28c] ;  /* 0x0000a30000047ab9 */ /* 0x000fe20000000800 */
[----:B------:R-:W-:Y:S01]  /*10b0*/  UMOV UR36, URZ ;  /* 0x0000003f00247c82 */ /* 0x000fe20008000000 */
[----:B------:R-:W-:Y:S01]  /*10c0*/  UIADD3 UR4, UR4, 0x1f, URZ ;  /* 0x0000001f04047890 */ /* 0x000fe2000fffe03f */
[----:B------:R-:W-:-:S03]  /*10d0*/  UMOV UR37, URZ ;  /* 0x0000003f00257c82 */ /* 0x000fc60008000000 */
[----:B------:R-:W-:-:S04]  /*10e0*/  USHF.R.S32.HI UR5, URZ, 0x1f, UR4 ;  /* 0x0000001f3f057899 */ /* 0x000fc80008011404 */
[----:B------:R-:W-:-:S04]  /*10f0*/  ULEA.HI UR5, UR5, UR4, URZ, 0x5 ;  /* 0x0000000405057291 */ /* 0x000fc8000f8f283f */
[----:B------:R-:W-:-:S12]  /*1100*/  USHF.R.S32.HI UR41, URZ, 0x5, UR5 ;  /* 0x000000053f297899 */ /* 0x000fd80008011405 */
.L_x_920:
[----:B----4-:R-:W4:Y:S01]  /*1110*/  S2R R0, SR_TID.X ;  /* 0x0000000000007919 */ /* 0x010f220000002100 */
[----:B------:R-:W0:Y:S01]  /*1120*/  S2UR UR6, SR_CgaCtaId ;  /* 0x00000000000679c3 */ /* 0x000e220000008800 */
[----:B------:R-:W-:Y:S02]  /*1130*/  UMOV UR40, 0x400 ;  /* 0x0000040000287882 */ /* 0x000fe40000000000 */
[----:B0-----:R-:W-:Y:S01]  /*1140*/  ULEA UR40, UR6, UR40, 0x18 ;  /* 0x0000002806287291 */ /* 0x001fe2000f8ec03f */
[----:B----4-:R-:W-:-:S04]  /*1150*/  LOP3.LUT R0, R0, 0x80, RZ, 0xc0, !PT ;  /* 0x0000008000007812 */ /* 0x010fc800078ec0ff */
[----:B------:R-:W-:-:S06]  /*1160*/  SHF.R.U32.HI R0, RZ, 0x7, R0 ;  /* 0x00000007ff007819 */ /* 0x000fcc0000011600 */
[----:B------:R-:W0:Y:S02]  /*1170*/  SHFL.IDX PT, R0, R0, RZ, 0x1f ;  /* 0x00001fff00007589 */ /* 0x000e2400000e0000 */
[----:B0-----:R-:W-:-:S13]  /*1180*/  R2UR UR4, R0 ;  /* 0x00000000000472ca */ /* 0x001fda00000e0000 */
[----:B------:R-:W-:-:S04]  /*1190*/  ULEA.HI UR5, UR4, UR4, URZ, 0x1 ;  /* 0x0000000404057291 */ /* 0x000fc8000f8f083f */
[----:B------:R-:W-:-:S04]  /*11a0*/  ULOP3.LUT UR5, UR5, 0xffffe, URZ, 0xc0, !UPT ;  /* 0x000ffffe05057892 */ /* 0x000fc8000f8ec03f */
[----:B------:R-:W-:-:S03]  /*11b0*/  UIADD3 UR5, UR4, -UR5, URZ ;  /* 0x8000000504057290 */ /* 0x000fc6000fffe03f */
[----:B------:R-:W-:Y:S01]  /*11c0*/  ULDC UR4, c[0x0][0x28c] ;  /* 0x0000a30000047ab9 */ /* 0x000fe20000000800 */
[----:B------:R-:W-:Y:S01]  /*11d0*/  ULEA UR5, UR5, UR40, 0xc ;  /* 0x0000002805057291 */ /* 0x000fe2000f8e603f */
[----:B------:R-:W-:-:S03]  /*11e0*/  ISETP.LT.AND P0, PT, RZ, UR4, PT ;  /* 0x00000004ff007c0c */ /* 0x000fc6000bf01270 */
[----:B------:R-:W-:-:S04]  /*11f0*/  UIADD3 UR5, UR5, 0x100, URZ ;  /* 0x0000010005057890 */ /* 0x000fc8000fffe03f */
[----:B------:R-:W-:-:S04]  /*1200*/  USHF.R.U32.HI UR5, URZ, 0x4, UR5 ;  /* 0x000000043f057899 */ /* 0x000fc80008011605 */
[----:B------:R-:W-:Y:S02]  /*1210*/  ULOP3.LUT UR49, UR5, 0x3fff, URZ, 0xc0, !UPT ;  /* 0x00003fff05317892 */ /* 0x000fe4000f8ec03f */
[----:B-1-3-5:R-:W-:Y:S10]  /*1220*/  @P0 BRA `(.L_x_13) ;  /* 0x0000000000400947 */ /* 0x02aff40003800000 */
[----:B------:R-:W-:Y:S01]  /*1230*/  MOV R0, 0x0 ;  /* 0x0000000000007802 */ /* 0x000fe20000000f00 */
[----:B------:R-:W-:Y:S01]  /*1240*/  ULDC.64 UR4, c[0x4][0x68] ;  /* 0x01001a0000047ab9 */ /* 0x000fe20000000a00 */
[----:B------:R-:W-:Y:S01]  /*1250*/  ULDC.64 UR6, c[0x4][0x8] ;  /* 0x0100020000067ab9 */ /* 0x000fe20000000a00 */
[----:B--2---:R-:W-:Y:S01]  /*1260*/  IMAD.U32 R4, RZ, RZ, UR4 ;  /* 0x00000004ff047e24 */ /* 0x004fe2000f8e00ff */
[----:B------:R0:W2:Y:S01]  /*1270*/  LDC.64 R14, c[0x4][R0] ;  /* 0x01000000000e7b82 */ /* 0x0000a20000000a00 */
[----:B------:R-:W-:Y:S01]  /*1280*/  IMAD.U32 R5, RZ, RZ, UR5 ;  /* 0x00000005ff057e24 */ /* 0x000fe2000f8e00ff */
[----:B------:R-:W-:Y:S01]  /*1290*/  ULDC.64 UR4, c[0x4][0x70] ;  /* 0x01001c0000047ab9 */ /* 0x000fe20000000a00 */
[----:B------:R-:W-:Y:S02]  /*12a0*/  IMAD.U32 R10, RZ, RZ, UR6 ;  /* 0x00000006ff0a7e24 */ /* 0x000fe4000f8e00ff */
[----:B------:R-:W-:Y:S02]  /*12b0*/  IMAD.U32 R6, RZ, RZ, UR4 ;  /* 0x00000004ff067e24 */ /* 0x000fe4000f8e00ff */
[----:B------:R-:W-:-:S02]  /*12c0*/  IMAD.U32 R7, RZ, RZ, UR5 ;  /* 0x00000005ff077e24 */ /* 0x000fc4000f8e00ff */
[----:B------:R-:W-:Y:S02]  /*12d0*/  IMAD.U32 R11, RZ, RZ, UR7 ;  /* 0x00000007ff0b7e24 */ /* 0x000fe4000f8e00ff */
[----:B------:R-:W-:Y:S02]  /*12e0*/  IMAD.MOV.U32 R8, RZ, RZ, 0x1e1 ;  /* 0x000001e1ff087424 */ /* 0x000fe400078e00ff */
[----:B------:R-:W-:Y:S02]  /*12f0*/  IMAD.MOV.U32 R12, RZ, RZ, 0x1 ;  /* 0x00000001ff0c7424 */ /* 0x000fe400078e00ff */
[----:B0-----:R-:W-:-:S07]  /*1300*/  IMAD.MOV.U32 R13, RZ, RZ, RZ ;  /* 0x000000ffff0d7224 */ /* 0x001fce00078e00ff */
[----:B------:R-:W-:-:S07]  /*1310*/  LEPC R20, `(.L_x_13) ;  /* 0x000000001014794e */ /* 0x000fce0000000000 */
[----:B-123-5:R-:W-:Y:S05]  /*1320*/  CALL.ABS.NOINC R14 ;  /* 0x000000000e007343 */ /* 0x02efea0003c00000 */
.L_x_13:
[----:B------:R-:W-:-:S06]  /*1330*/  ULOP3.LUT UR4, UR38, 0x1, URZ, 0xfc, !UPT ;  /* 0x0000000126047892 */ /* 0x000fcc000f8efc3f */
[----:B------:R-:W-:-:S05]  /*1340*/  IMAD.U32 R0, RZ, RZ, UR4 ;  /* 0x00000004ff007e24 */ /* 0x000fca000f8e00ff */
[----:B------:R-:W-:-:S13]  /*1350*/  ISETP.NE.AND P0, PT, R0, 0x3, PT ;  /* 0x000000030000780c */ /* 0x000fda0003f05270 */
[----:B------:R-:W-:Y:S05]  /*1360*/  @!P0 BRA `(.L_x_14) ;  /* 0x0000000000048947 */ /* 0x000fea0003800000 */
[----:B------:R-:W-:Y:S01]  /*1370*/  BPT.TRAP 0x1 ;  /* 0x000000040000795c */ /* 0x000fe20000300000 */
.L_x_14:
[----:B-1----:R-:W-:Y:S02]  /*1380*/  IMAD.U32 R3, RZ, RZ, UR37 ;  /* 0x00000025ff037e24 */ /* 0x002fe4000f8e00ff */
[----:B------:R-:W-:-:S03]  /*1390*/  IMAD.U32 R0, RZ, RZ, UR36 ;  /* 0x00000024ff007e24 */ /* 0x000fc6000f8e00ff */
[----:B------:R-:W-:Y:S02]  /*13a0*/  LEA R3, R3, UR40, 0x3 ;  /* 0x0000002803037c11 */ /* 0x000fe4000f8e18ff */
[----:B------:R-:W-:-:S04]  /*13b0*/  SHF.L.U32 R0, R0, 0x1f, RZ ;  /* 0x0000001f00007819 */ /* 0x000fc800000006ff */
[----:B------:R0:W1:Y:S01]  /*13c0*/  SYNCS.PHASECHK.TRANS64.TRYWAIT P1, [R3+URZ], R0 ;  /* 0x00000000030075a7 */ /* 0x000062000802017f */
[----:B------:R-:W-:Y:S05]  /*13d0*/  @!P0 BRA `(.L_x_15) ;  /* 0x0000000000048947 */ /* 0x000fea0003800000 */
[----:B------:R-:W-:Y:S01]  /*13e0*/  BPT.TRAP 0x1 ;  /* 0x000000040000795c */ /* 0x000fe20000300000 */
.L_x_15:
[----:B-1----:R-:W-:Y:S05]  /*13f0*/  @P1 BRA `(.L_x_16) ;  /* 0x0000000000081947 */ /* 0x002fea0003800000 */
[----:B------:R-:W1:Y:S02]  /*1400*/  SYNCS.PHASECHK.TRANS64.TRYWAIT P1, [R3+URZ], R0 ;  /* 0x00000000030075a7 */ /* 0x000e64000802017f */
[----:B-1----:R-:W-:Y:S05]  /*1410*/  @!P1 BRA `(.L_x_17) ;  /* 0x000003c400349947 */ /* 0x002fea0003800000 */
.L_x_16:
[----:B------:R-:W-:-:S04]  /*1420*/  UISETP.LT.AND UP0, UPT, UR41, 0x1, UPT ;  /* 0x000000012900788c */ /* 0x000fc8000bf01270 */
[----:B------:R-:W-:-:S06]  /*1430*/  USEL UR4, UR41, 0x1, UP0 ;  /* 0x0000000129047887 */ /* 0x000fcc0008000000 */
[----:B--2---:R-:W-:Y:S01]  /*1440*/  IMAD.U32 R5, RZ, RZ, UR4 ;  /* 0x00000004ff057e24 */ /* 0x004fe2000f8e00ff */
[----:B------:R-:W-:Y:S05]  /*1450*/  WARPSYNC.ALL ;  /* 0x0000000000007948 */ /* 0x000fea0003800000 */
[----:B------:R-:W-:-:S04]  /*1460*/  IADD3 R5, -R5, UR41, RZ ;  /* 0x0000002905057c10 */ /* 0x000fc8000fffe1ff */
[----:B------:R-:W-:Y:S01]  /*1470*/  ISETP.GE.AND P1, PT, R5, 0x1, PT ;  /* 0x000000010500780c */ /* 0x000fe20003f26270 */
[----:B------:R-:W-:Y:S01]  /*1480*/  UIADD3 UR4, UR40, 0x20100, URZ ;  /* 0x0002010028047890 */ /* 0x000fe2000fffe03f */
[----:B------:R-:W-:Y:S01]  /*1490*/  WARPGROUP.ARRIVE ;  /* 0x00000000000079c5 */ /* 0x000fe20000000000 */
[----:B------:R-:W-:Y:S01]  /*14a0*/  ULOP3.LUT UR49, UR49, 0x10000, URZ, 0xfc, !UPT ;  /* 0x0001000031317892 */ /* 0x000fe2000f8efc3f */
[----:B------:R3:W-:Y:S01]  /*14b0*/  STL [R1+0x4bc], R17 ;  /* 0x0004bc1101007387 */ /* 0x0007e20000100800 */
[----:B------:R-:W-:Y:S02]  /*14c0*/  USHF.R.U32.HI UR4, URZ, 0x4, UR4 ;  /* 0x000000043f047899 */ /* 0x000fe40008011604 */
[----:B------:R-:W-:Y:S01]  /*14d0*/  ULEA UR51, UR37, UR49, 0xb ;  /* 0x0000003125337291 */ /* 0x000fe2000f8e583f */
[----:B-----5:R2:W-:Y:S01]  /*14e0*/  STL [R1+0x4b8], R16 ;  /* 0x0004b81001007387 */ /* 0x0205e20000100800 */
[----:B------:R-:W-:Y:S01]  /*14f0*/  ULOP3.LUT UR4, UR4, 0x3fff, URZ, 0xc0, !UPT ;  /* 0x00003fff04047892 */ /* 0x000fe2000f8ec03f */
[----:B------:R-:W-:Y:S01]  /*1500*/  UMOV UR5, 0x80000020 ;  /* 0x8000002000057882 */ /* 0x000fe20000000000 */
[----:B------:R-:W-:-:S02]  /*1510*/  UMOV UR7, 0x80000020 ;  /* 0x8000002000077882 */ /* 0x000fc40000000000 */
[----:B------:R-:W-:Y:S01]  /*1520*/  ULOP3.LUT UR50, UR4, 0x10000, URZ, 0xfc, !UPT ;  /* 0x0001000004327892 */ /* 0x000fe2000f8efc3f */
[----:B------:R4:W-:Y:S01]  /*1530*/  STL [R1+0x4b4], R5 ;  /* 0x0004b40501007387 */ /* 0x0009e20000100800 */
[----:B------:R-:W-:Y:S01]  /*1540*/  UMOV UR17, UR5 ;  /* 0x0000000500117c82 */ /* 0x000fe20008000000 */
[----:B------:R-:W-:Y:S01]  /*1550*/  UMOV UR4, UR51 ;  /* 0x0000003300047c82 */ /* 0x000fe20008000000 */
[----:B------:R-:W-:Y:S01]  /*1560*/  UIMAD UR54, UR37, 0x380, UR50 ;  /* 0x00000380253678a4 */ /* 0x000fe2000f8e0232 */
[----:B------:R4:W-:Y:S01]  /*1570*/  STL [R1+0x4b0], R2 ;  /* 0x0004b00201007387 */ /* 0x0009e20000100800 */
[----:B------:R-:W-:Y:S01]  /*1580*/  UMOV UR16, UR4 ;  /* 0x0000000400107c82 */ /* 0x000fe20008000000 */
[----:B------:R-:W-:Y:S01]  /*1590*/  UMOV UR19, 0x80000020 ;  /* 0x8000002000137882 */ /* 0x000fe20000000000 */
[----:B------:R-:W-:Y:S02]  /*15a0*/  UIADD3 UR18, UR54, 0x80, URZ ;  /* 0x0000008036127890 */ /* 0x000fe4000fffe03f */
[----:B------:R-:W-:-:S02]  /*15b0*/  UIADD3 UR14, UR54, 0x100, URZ ;  /* 0x00000100360e7890 */ /* 0x000fc4000fffe03f */
[----:B------:R-:W-:Y:S01]  /*15c0*/  UMOV UR6, UR54 ;  /* 0x0000003600067c82 */ /* 0x000fe20008000000 */
[----:B------:R-:W-:Y:S01]  /*15d0*/  UMOV UR12, UR4 ;  /* 0x00000004000c7c82 */ /* 0x000fe20008000000 */
[----:B------:R-:W-:Y:S01]  /*15e0*/  HGMMA.64x32x16.F32.BF16 R24, gdesc[UR4], RZ, !UPT, gsb0 ;  /* 0x00600000041879f0 */ /* 0x000fe2000c0018ff */
[----:B------:R-:W-:Y:S01]  /*15f0*/  UMOV UR13, UR5 ;  /* 0x00000005000d7c82 */ /* 0x000fe20008000000 */
[----:B------:R-:W-:Y:S01]  /*1600*/  UMOV UR15, 0x80000020 ;  /* 0x80000020000f7882 */ /* 0x000fe20000000000 */
[----:B------:R-:W-:Y:S01]  /*1610*/  UIADD3 UR10, UR54, 0x180, URZ ;  /* 0x00000180360a7890 */ /* 0x000fe2000fffe03f */
[----:B------:R-:W-:Y:S01]  /*1620*/  UMOV UR8, UR4 ;  /* 0x0000000400087c82 */ /* 0x000fe20008000000 */
        /* <DEDUP_REMOVED lines=18> */
[----:B------:R-:W-:-:S02]  /*1750*/  WARPGROUP.DEPBAR.LE gsb0, 0x0 ;  /* 0x00008000000079c5 */ /* 0x000fc40000010000 */
[----:B------:R-:W-:Y:S02]  /*1760*/  IMAD.MOV.U32 R10, RZ, RZ, R32 ;  /* 0x000000ffff0a7224 */ /* 0x000fe400078e0020 */
[----:B------:R-:W-:Y:S02]  /*1770*/  IMAD.MOV.U32 R9, RZ, RZ, R33 ;  /* 0x000000ffff097224 */ /* 0x000fe400078e0021 */
[----:B------:R-:W-:Y:S02]  /*1780*/  IMAD.MOV.U32 R8, RZ, RZ, R34 ;  /* 0x000000ffff087224 */ /* 0x000fe400078e0022 */
[----:B------:R-:W-:Y:S02]  /*1790*/  IMAD.MOV.U32 R7, RZ, RZ, R35 ;  /* 0x000000ffff077224 */ /* 0x000fe400078e0023 */
[----:B------:R-:W-:Y:S02]  /*17a0*/  IMAD.MOV.U32 R6, RZ, RZ, R36 ;  /* 0x000000ffff067224 */ /* 0x000fe400078e0024 */
[----:B------:R-:W-:-:S02]  /*17b0*/  IMAD.MOV.U32 R4, RZ, RZ, R37 ;  /* 0x000000ffff047224 */ /* 0x000fc400078e0025 */
[----:B01----:R-:W-:Y:S02]  /*17c0*/  IMAD.MOV.U32 R3, RZ, RZ, R38 ;  /* 0x000000ffff037224 */ /* 0x003fe400078e0026 */
[----:B------:R-:W-:Y:S02]  /*17d0*/  IMAD.MOV.U32 R0, RZ, RZ, R39 ;  /* 0x000000ffff007224 */ /* 0x000fe400078e0027 */
[----:B------:R-:W-:Y:S01]  /*17e0*/  WARPGROUP.ARRIVE ;  /* 0x00000000000079c5 */ /* 0x000fe20000000000 */
[----:B------:R-:W-:Y:S02]  /*17f0*/  IMAD.MOV.U32 R20, RZ, RZ, R24 ;  /* 0x000000ffff147224 */ /* 0x000fe400078e0018 */
[----:B------:R-:W-:Y:S02]  /*1800*/  IMAD.MOV.U32 R19, RZ, RZ, R25 ;  /* 0x000000ffff137224 */ /* 0x000fe400078e0019 */
[----:B------:R-:W-:Y:S01]  /*1810*/  IMAD.MOV.U32 R18, RZ, RZ, R26 ;  /* 0x000000ffff127224 */ /* 0x000fe200078e001a */
[----:B------:R-:W-:Y:S01]  /*1820*/  HGMMA.64x32x16.F32.BF16 R32, gdesc[UR16], RZ, !UPT, gsb0 ;  /* 0x00600000102079f0 */ /* 0x000fe2000c0018ff */
[----:B------:R-:W-:-:S02]  /*1830*/  IMAD.MOV.U32 R15, RZ, RZ, R27 ;  /* 0x000000ffff0f7224 */ /* 0x000fc400078e001b */
[----:B------:R-:W-:Y:S02]  /*1840*/  IMAD.MOV.U32 R14, RZ, RZ, R28 ;  /* 0x000000ffff0e7224 */ /* 0x000fe400078e001c */
[----:B------:R-:W-:Y:S02]  /*1850*/  IMAD.MOV.U32 R13, RZ, RZ, R29 ;  /* 0x000000ffff0d7224 */ /* 0x000fe400078e001d */
[----:B------:R-:W-:Y:S02]  /*1860*/  IMAD.MOV.U32 R12, RZ, RZ, R30 ;  /* 0x000000ffff0c7224 */ /* 0x000fe400078e001e */
[----:B------:R-:W-:Y:S01]  /*1870*/  IMAD.MOV.U32 R11, RZ, RZ, R31 ;  /* 0x000000ffff0b7224 */ /* 0x000fe200078e001f */
[----:B------:R-:W-:Y:S02]  /*1880*/  WARPGROUP.DEPBAR.LE gsb0, 0x0 ;  /* 0x00008000000079c5 */ /* 0x000fe40000010000 */
[----:B------:R-:W-:Y:S01]  /*1890*/  IMAD.MOV.U32 R30, RZ, RZ, R32 ;  /* 0x000000ffff1e7224 */ /* 0x000fe200078e0020 */
[----:B------:R0:W-:Y:S01]  /*18a0*/  STL.64 [R1+0x2b8], R46 ;  /* 0x0002b82e01007387 */ /* 0x0001e20000100a00 */
[----:B------:R-:W-:-:S02]  /*18b0*/  IMAD.MOV.U32 R29, RZ, RZ, R45 ;  /* 0x000000ffff1d7224 */ /* 0x000fc400078e002d */
[----:B------:R-:W-:Y:S02]  /*18c0*/  IMAD.MOV.U32 R28, RZ, RZ, R44 ;  /* 0x000000ffff1c7224 */ /* 0x000fe400078e002c */
[----:B------:R-:W-:Y:S02]  /*18d0*/  IMAD.MOV.U32 R27, RZ, RZ, R43 ;  /* 0x000000ffff1b7224 */ /* 0x000fe400078e002b */
[----:B------:R-:W-:Y:S02]  /*18e0*/  IMAD.MOV.U32 R26, RZ, RZ, R42 ;  /* 0x000000ffff1a7224 */ /* 0x000fe400078e002a */
[----:B------:R-:W-:Y:S02]  /*18f0*/  IMAD.MOV.U32 R25, RZ, RZ, R41 ;  /* 0x000000ffff197224 */ /* 0x000fe400078e0029 */
[----:B------:R-:W-:Y:S02]  /*1900*/  IMAD.MOV.U32 R24, RZ, RZ, R40 ;  /* 0x000000ffff187224 */ /* 0x000fe400078e0028 */
[----:B------:R-:W-:-:S02]  /*1910*/  IMAD.MOV.U32 R23, RZ, RZ, R39 ;  /* 0x000000ffff177224 */ /* 0x000fc400078e0027 */
[----:B------:R-:W-:Y:S02]  /*1920*/  IMAD.MOV.U32 R22, RZ, RZ, R38 ;  /* 0x000000ffff167224 */ /* 0x000fe400078e0026 */
[----:B------:R-:W-:Y:S02]  /*1930*/  IMAD.MOV.U32 R21, RZ, RZ, R37 ;  /* 0x000000ffff157224 */ /* 0x000fe400078e0025 */
[----:B---3--:R-:W-:Y:S02]  /*1940*/  IMAD.MOV.U32 R17, RZ, RZ, R36 ;  /* 0x000000ffff117224 */ /* 0x008fe400078e0024 */
[----:B--2---:R-:W-:Y:S02]  /*1950*/  IMAD.MOV.U32 R16, RZ, RZ, R35 ;  /* 0x000000ffff107224 */ /* 0x004fe400078e0023 */
[----:B----4-:R-:W-:Y:S02]  /*1960*/  IMAD.MOV.U32 R5, RZ, RZ, R34 ;  /* 0x000000ffff057224 */ /* 0x010fe400078e0022 */
[----:B------:R-:W-:-:S02]  /*1970*/  IMAD.MOV.U32 R2, RZ, RZ, R33 ;  /* 0x000000ffff027224 */ /* 0x000fc400078e0021 */
[----:B0-----:R-:W-:-:S06]  /*1980*/  WARPGROUP.ARRIVE ;  /* 0x00000000000079c5 */ /* 0x001fcc0000000000 */
[----:B------:R-:W-:Y:S03]  /*1990*/  HGMMA.64x32x16.F32.BF16 R32, gdesc[UR12], RZ, !UPT, gsb0 ;  /* 0x006000000c2079f0 */ /* 0x000fe6000c0018ff */
[----:B------:R-:W-:Y:S02]  /*19a0*/  WARPGROUP.DEPBAR.LE gsb0, 0x0 ;  /* 0x00008000000079c5 */ /* 0x000fe40000010000 */
[----:B------:R-:W-:Y:S04]  /*19b0*/  STL.64 [R1+0x180], R32 ;  /* 0x0001802001007387 */ /* 0x000fe80000100a00 */
[----:B------:R-:W-:Y:S04]  /*19c0*/  STL.64 [R1+0x188], R34 ;  /* 0x0001882201007387 */ /* 0x000fe80000100a00 */
[----:B------:R-:W-:Y:S04]  /*19d0*/  STL.64 [R1+0x190], R36 ;  /* 0x0001902401007387 */ /* 0x000fe80000100a00 */
[----:B------:R-:W-:Y:S04]  /*19e0*/  STL.64 [R1+0x198], R38 ;  /* 0x0001982601007387 */ /* 0x000fe80000100a00 */
[----:B------:R-:W-:Y:S04]  /*19f0*/  STL.64 [R1+0x1a0], R40 ;  /* 0x0001a02801007387 */ /* 0x000fe80000100a00 */
[----:B------:R-:W-:Y:S04]  /*1a00*/  STL.64 [R1+0x1a8], R42 ;  /* 0x0001a82a01007387 */ /* 0x000fe80000100a00 */
[----:B------:R-:W-:Y:S04]  /*1a10*/  STL.64 [R1+0x1b0], R44 ;  /* 0x0001b02c01007387 */ /* 0x000fe80000100a00 */
[----:B------:R0:W-:Y:S02]  /*1a20*/  STL.64 [R1+0x1b8], R46 ;  /* 0x0001b82e01007387 */ /* 0x0001e40000100a00 */
[----:B0-----:R-:W-:-:S06]  /*1a30*/  WARPGROUP.ARRIVE ;  /* 0x00000000000079c5 */ /* 0x001fcc0000000000 */
[----:B------:R-:W-:Y:S01]  /*1a40*/  HGMMA.64x32x16.F32.BF16 R32, gdesc[UR8], RZ, !UPT, gsb0 ;  /* 0x00600000082079f0 */ /* 0x000fe2000c0018ff */
[----:B------:R-:W-:Y:S02]  /*1a50*/  UIADD3 UR8, UR51, 0x200, URZ ;  /* 0x0000020033087890 */ /* 0x000fe4000fffe03f */
[----:B------:R-:W-:Y:S02]  /*1a60*/  WARPGROUP.DEPBAR.LE gsb0, 0x0 ;  /* 0x00008000000079c5 */ /* 0x000fe40000010000 */
[----:B------:R-:W-:Y:S01]  /*1a70*/  WARPGROUP.ARRIVE ;  /* 0x00000000000079c5 */ /* 0x000fe20000000000 */
[----:B------:R-:W-:Y:S04]  /*1a80*/  STL.64 [R1+0x80], R32 ;  /* 0x0000802001007387 */ /* 0x000fe80000100a00 */
[----:B------:R-:W-:Y:S01]  /*1a90*/  STL.64 [R1+0x88], R34 ;  /* 0x0000882201007387 */ /* 0x000fe20000100a00 */
[----:B------:R-:W-:Y:S03]  /*1aa0*/  HGMMA.64x32x16.F32.BF16 R200, gdesc[UR28], RZ, !UPT, gsb0 ;  /* 0x006000001cc879f0 */ /* 0x000fe6000c0018ff */
[----:B------:R-:W-:Y:S04]  /*1ab0*/  STL.64 [R1+0x90], R36 ;  /* 0x0000902401007387 */ /* 0x000fe80000100a00 */
[----:B------:R-:W-:Y:S04]  /*1ac0*/  STL.64 [R1+0x98], R38 ;  /* 0x0000982601007387 */ /* 0x000fe80000100a00 */
[----:B------:R-:W-:Y:S04]  /*1ad0*/  STL.64 [R1+0xa0], R40 ;  /* 0x0000a02801007387 */ /* 0x000fe80000100a00 */
[----:B------:R-:W-:Y:S04]  /*1ae0*/  STL.64 [R1+0xa8], R42 ;  /* 0x0000a82a01007387 */ /* 0x000fe80000100a00 */
[----:B------:R-:W-:Y:S04]  /*1af0*/  STL.64 [R1+0xb0], R44 ;  /* 0x0000b02c01007387 */ /* 0x000fe80000100a00 */
[----:B------:R0:W-:Y:S01]  /*1b00*/  STL.64 [R1+0xb8], R46 ;  /* 0x0000b82e01007387 */ /* 0x0001e20000100a00 */
[----:B------:R-:W-:-:S02]  /*1b10*/  WARPGROUP.DEPBAR.LE gsb0, 0x0 ;  /* 0x00008000000079c5 */ /* 0x000fc40000010000 */
[----:B------:R-:W-:Y:S01]  /*1b20*/  WARPGROUP.ARRIVE ;  /* 0x00000000000079c5 */ /* 0x000fe20000000000 */
[----:B------:R-:W-:Y:S04]  /*1b30*/  STL [R1+0x790], R200 ;  /* 0x000790c801007387 */ /* 0x000fe80000100800 */
[----:B------:R-:W-:Y:S01]  /*1b40*/  STL [R1+0x78c], R201 ;  /* 0x00078cc901007387 */ /* 0x000fe20000100800 */
[----:B------:R-:W-:Y:S03]  /*1b50*/  HGMMA.64x32x16.F32.BF16 R136, gdesc[UR24], RZ, !UPT, gsb0 ;  /* 0x00600000188879f0 */ /* 0x000fe6000c0018ff */
[----:B------:R-:W-:Y:S04]  /*1b60*/  STL [R1+0x788], R202 ;  /* 0x000788ca01007387 */ /* 0x000fe80000100800 */
        /* <DEDUP_REMOVED lines=12> */
[----:B------:R-:W-:Y:S01]  /*1c30*/  STL [R1+0x754], R215 ;  /* 0x000754d701007387 */ /* 0x000fe20000100800 */
[----:B------:R-:W-:-:S02]  /*1c40*/  WARPGROUP.DEPBAR.LE gsb0, 0x0 ;  /* 0x00008000000079c5 */ /* 0x000fc40000010000 */
[----:B------:R-:W-:Y:S01]  /*1c50*/  WARPGROUP.ARRIVE ;  /* 0x00000000000079c5 */ /* 0x000fe20000000000 */
[----:B------:R-:W-:Y:S04]  /*1c60*/  STL [R1+0x750], R136 ;  /* 0x0007508801007387 */ /* 0x000fe80000100800 */
[----:B------:R-:W-:Y:S01]  /*1c70*/  STL [R1+0x74c], R137 ;  /* 0x00074c8901007387 */ /* 0x000fe20000100800 */
[----:B------:R-:W-:Y:S01]  /*1c80*/  HGMMA.64x32x16.F32.BF16 R72, gdesc[UR20], RZ, !UPT, gsb0 ;  /* 0x00600000144879f0 */ /* 0x000fe2000c0018ff */
[----:B------:R-:W-:Y:S01]  /*1c90*/  UMOV UR20, UR8 ;  /* 0x0000000800147c82 */ /* 0x000fe20008000000 */
[----:B------:R-:W-:Y:S01]  /*1ca0*/  UMOV UR21, 0x80000020 ;  /* 0x8000002000157882 */ /* 0x000fe20000000000 */
[----:B------:R-:W-:Y:S01]  /*1cb0*/  UMOV UR24, UR20 ;  /* 0x0000001400187c82 */ /* 0x000fe20008000000 */
[----:B------:R-:W-:Y:S01]  /*1cc0*/  UMOV UR25, UR21 ;  /* 0x0000001500197c82 */ /* 0x000fe20008000000 */
[----:B------:R-:W-:Y:S01]  /*1cd0*/  UMOV UR28, UR20 ;  /* 0x00000014001c7c82 */ /* 0x000fe20008000000 */
[----:B------:R-:W-:Y:S01]  /*1ce0*/  UMOV UR29, UR21 ;  /* 0x00000015001d7c82 */ /* 0x000fe20008000000 */
[----:B------:R-:W-:Y:S01]  /*1cf0*/  STL [R1+0x748], R138 ;  /* 0x0007488a01007387 */ /* 0x000fe20000100800 */
        /* <DEDUP_REMOVED lines=9> */
[----:B------:R-:W-:-:S02]  /*1d90*/  UMOV UR5, UR21 ;  /* 0x0000001500057c82 */ /* 0x000fc40008000000 */
        /* <DEDUP_REMOVED lines=16> */
[----:B------:R-:W-:Y:S02]  /*1ea0*/  UIADD3 UR20, UR51, 0x600, URZ ;  /* 0x0000060033147890 */ /* 0x000fe4000fffe03f */
[----:B------:R-:W-:Y:S01]  /*1eb0*/  STL [R1+0x6b0], R74 ;  /* 0x0006b04a01007387 */ /* 0x000fe20000100800 */
[----:B------:R-:W-:-:S03]  /*1ec0*/  UMOV UR21, 0x80000020 ;  /* 0x8000002000157882 */ /* 0x000fc60000000000 */
        /* <DEDUP_REMOVED lines=19> */
[----:B------:R-:W-:Y:S01]  /*2000*/  UMOV UR25, UR33 ;  /* 0x0000002100197c82 */ /* 0x000fe20008000000 */
        /* <DEDUP_REMOVED lines=36> */
[----:B0-----:R-:W-:Y:S01]  /*2250*/  WARPGROUP.ARRIVE ;  /* 0x00000000000079c5 */ /* 0x001fe20000000000 */
        /* <DEDUP_REMOVED lines=19> */
[----:B------:R-:W-:-:S03]  /*2390*/  WARPGROUP.DEPBAR.LE gsb0, 0x0 ;  /* 0x00008000000079c5 */ /* 0x000fc60000010000 */
        /* <DEDUP_REMOVED lines=10> */
[----:B------:R-:W-:Y:S01]  /*2440*/  UMOV UR12, UR32 ;  /* 0x00000020000c7c82 */ /* 0x000fe20008000000 */
[----:B------:R-:W-:Y:S01]  /*2450*/  UMOV UR13, UR33 ;  /* 0x00000021000d7c82 */ /* 0x000fe20008000000 */
[----:B------:R-:W-:Y:S02]  /*2460*/  WARPGROUP.DEPBAR.LE gsb0, 0x0 ;  /* 0x00008000000079c5 */ /* 0x000fe40000010000 */
[----:B------:R-:W-:Y:S02]  /*2470*/  IMAD.MOV.U32 R72, RZ, RZ, R32 ;  /* 0x000000ffff487224 */ /* 0x000fe400078e0020 */
[----:B------:R-:W-:Y:S02]  /*2480*/  IMAD.MOV.U32 R73, RZ, RZ, R33 ;  /* 0x000000ffff497224 */ /* 0x000fe400078e0021 */
[----:B------:R-:W-:Y:S02]  /*2490*/  IMAD.MOV.U32 R74, RZ, RZ, R34 ;  /* 0x000000ffff4a7224 */ /* 0x000fe400078e0022 */
        /* <DEDUP_REMOVED lines=49> */
[----:B------:R-:W-:-:S06]  /*27b0*/  WARPGROUP.ARRIVE ;  /* 0x00000000000079c5 */ /* 0x000fcc0000000000 */
[----:B------:R-:W-:Y:S01]  /*27c0*/  HGMMA.64x32x16.F32.BF16 R32, gdesc[UR4], RZ, !UPT, gsb0 ;  /* 0x00600000042079f0 */ /* 0x000fe2000c0018ff */
[----:B------:R-:W-:Y:S01]  /*27d0*/  UIADD3 UR4, UR51, 0x2, URZ ;  /* 0x0000000233047890 */ /* 0x000fe2000fffe03f */
[----:B------:R-:W-:Y:S01]  /*27e0*/  UMOV UR5, 0x80000020 ;  /* 0x8000002000057882 */ /* 0x000fe20000000000 */
[----:B------:R-:W-:Y:S01]  /*27f0*/  UIADD3 UR46, UR54, 0x182, URZ ;  /* 0x00000182362e7890 */ /* 0x000fe2000fffe03f */
[----:B------:R-:W-:Y:S01]  /*2800*/  UMOV UR45, UR5 ;  /* 0x00000005002d7c82 */ /* 0x000fe20008000000 */
[----:B------:R-:W-:-:S03]  /*2810*/  UMOV UR47, 0x80000020 ;  /* 0x80000020002f7882 */ /* 0x000fc60000000000 */
[----:B------:R-:W-:Y:S01]  /*2820*/  UMOV UR44, UR4 ;  /* 0x00000004002c7c82 */ /* 0x000fe20008000000 */
[----:B------:R-:W-:Y:S02]  /*2830*/  WARPGROUP.DEPBAR.LE gsb0, 0x0 ;  /* 0x00008000000079c5 */ /* 0x000fe40000010000 */
        /* <DEDUP_REMOVED lines=16> */
[----:B------:R-:W-:-:S06]  /*2940*/  WARPGROUP.ARRIVE ;  /* 0x00000000000079c5 */ /* 0x000fcc0000000000 */
        /* <DEDUP_REMOVED lines=20> */
[----:B------:R-:W-:-:S06]  /*2a90*/  WARPGROUP.ARRIVE ;  /* 0x00000000000079c5 */ /* 0x000fcc0000000000 */
[----:B------:R-:W-:Y:S01]  /*2aa0*/  HGMMA.64x32x16.F32.BF16 R32, gdesc[UR16], RZ, !UPT, gsb0 ;  /* 0x00600000102079f0 */ /* 0x000fe2000c0018ff */
[----:B------:R-:W-:Y:S01]  /*2ab0*/  UMOV UR16, UR4 ;  /* 0x0000000400107c82 */ /* 0x000fe20008000000 */
[----:B------:R-:W-:Y:S01]  /*2ac0*/  UMOV UR17, UR5 ;  /* 0x0000000500117c82 */ /* 0x000fe20008000000 */
[----:B------:R-:W-:Y:S02]  /*2ad0*/  WARPGROUP.DEPBAR.LE gsb0, 0x0 ;  /* 0x00008000000079c5 */ /* 0x000fe40000010000 */
[----:B------:R-:W-:Y:S01]  /*2ae0*/  IMAD.MOV.U32 R60, RZ, RZ, R32 ;  /* 0x000000ffff3c7224 */ /* 0x000fe200078e0020 */
[----:B------:R0:W-:Y:S01]  /*2af0*/  STL [R1+0x23c], R47 ;  /* 0x00023c2f01007387 */ /* 0x0001e20000100800 */
        /* <DEDUP_REMOVED lines=40> */
[----:B------:R-:W-:Y:S01]  /*2d80*/  WARPGROUP.ARRIVE ;  /* 0x00000000000079c5 */ /* 0x000fe20000000000 */
[----:B------:R-:W-:Y:S02]  /*2d90*/  IMAD.MOV.U32 R193, RZ, RZ, R40 ;  /* 0x000000ffffc17224 */ /* 0x000fe400078e0028 */
[----:B------:R-:W-:Y:S02]  /*2da0*/  IMAD.MOV.U32 R194, RZ, RZ, R41 ;  /* 0x000000ffffc27224 */ /* 0x000fe400078e0029 */
[----:B------:R-:W-:Y:S01]  /*2db0*/  IMAD.MOV.U32 R200, RZ, RZ, R42 ;  /* 0x000000ffffc87224 */ /* 0x000fe200078e002a */
[----:B------:R-:W-:Y:S01]  /*2dc0*/  HGMMA.64x32x16.F32.BF16 R168, gdesc[UR28], RZ, !UPT, gsb0 ;  /* 0x006000001ca879f0 */ /* 0x000fe2000c0018ff */
[----:B------:R-:W-:Y:S01]  /*2dd0*/  IMAD.MOV.U32 R201, RZ, RZ, R43 ;  /* 0x000000ffffc97224 */ /* 0x000fe200078e002b */
[----:B------:R-:W-:Y:S01]  /*2de0*/  UMOV UR28, UR20 ;  /* 0x00000014001c7c82 */ /* 0x000fe20008000000 */
[----:B------:R-:W-:Y:S01]  /*2df0*/  IMAD.MOV.U32 R202, RZ, RZ, R44 ;  /* 0x000000ffffca7224 */ /* 0x000fe200078e002c */
[----:B------:R-:W-:Y:S01]  /*2e00*/  UMOV UR29, UR21 ;  /* 0x00000015001d7c82 */ /* 0x000fe20008000000 */
        /* <DEDUP_REMOVED lines=10> */
[----:B------:R-:W-:Y:S01]  /*2eb0*/  IMAD.MOV.U32 R192, RZ, RZ, R39 ;  /* 0x000000ffffc07224 */ /* 0x000fe200078e0027 */
[----:B------:R-:W-:Y:S02]  /*2ec0*/  WARPGROUP.DEPBAR.LE gsb0, 0x0 ;  /* 0x00008000000079c5 */ /* 0x000fe40000010000 */
[----:B------:R-:W-:Y:S01]  /*2ed0*/  WARPGROUP.ARRIVE ;  /* 0x00000000000079c5 */ /* 0x000fe20000000000 */
[----:B------:R0:W-:Y:S04]  /*2ee0*/  STL [R1+0x4fc], R168 ;  /* 0x0004fca801007387 */ /* 0x0001e80000100800 */
[----:B------:R1:W-:Y:S01]  /*2ef0*/  STL [R1+0x4f8], R169 ;  /* 0x0004f8a901007387 */ /* 0x0003e20000100800 */
[----:B------:R-:W-:Y:S01]  /*2f00*/  HGMMA.64x32x16.F32.BF16 R104, gdesc[UR24], RZ, !UPT, gsb0 ;  /* 0x00600000186879f0 */ /* 0x000fe2000c0018ff */
[----:B------:R-:W-:Y:S01]  /*2f10*/  UMOV UR24, UR20 ;  /* 0x0000001400187c82 */ /* 0x000fe20008000000 */
[----:B------:R-:W-:Y:S01]  /*2f20*/  UMOV UR25, UR21 ;  /* 0x0000001500197c82 */ /* 0x000fe20008000000 */
[----:B------:R2:W-:Y:S01]  /*2f30*/  STL [R1+0x4f4], R170 ;  /* 0x0004f4aa01007387 */ /* 0x0005e20000100800 */
[----:B0-----:R-:W-:-:S03]  /*2f40*/  IMAD.MOV.U32 R168, RZ, RZ, R30 ;  /* 0x000000ffffa87224 */ /* 0x001fc600078e001e */
[----:B------:R0:W-:Y:S01]  /*2f50*/  STL [R1+0x4f0], R171 ;  /* 0x0004f0ab01007387 */ /* 0x0001e20000100800 */
[----:B-1----:R-:W-:-:S03]  /*2f60*/  IMAD.MOV.U32 R169, RZ, RZ, R29 ;  /* 0x000000ffffa97224 */ /* 0x002fc600078e001d */
[----:B------:R1:W-:Y:S01]  /*2f70*/  STL [R1+0x4ec], R172 ;  /* 0x0004ecac01007387 */ /* 0x0003e20000100800 */
[----:B--2---:R-:W-:-:S03]  /*2f80*/  IMAD.MOV.U32 R170, RZ, RZ, R28 ;  /* 0x000000ffffaa7224 */ /* 0x004fc600078e001c */
        /* <DEDUP_REMOVED lines=18> */
[----:B------:R-:W-:Y:S01]  /*30b0*/  STL [R1+0x4c4], R182 ;  /* 0x0004c4b601007387 */ /* 0x000fe20000100800 */
[----:B0-----:R-:W-:-:S03]  /*30c0*/  IMAD.MOV.U32 R180, RZ, RZ, R5 ;  /* 0x000000ffffb47224 */ /* 0x001fc600078e0005 */
[----:B------:R-:W-:Y:S01]  /*30d0*/  STL [R1+0x4c0], R183 ;  /* 0x0004c0b701007387 */ /* 0x000fe20000100800 */
[----:B-1----:R-:W-:Y:S01]  /*30e0*/  IMAD.MOV.U32 R181, RZ, RZ, R2 ;  /* 0x000000ffffb57224 */ /* 0x002fe200078e0002 */
[----:B------:R-:W-:Y:S02]  /*30f0*/  WARPGROUP.DEPBAR.LE gsb0, 0x0 ;  /* 0x00008000000079c5 */ /* 0x000fe40000010000 */
[----:B------:R-:W-:Y:S01]  /*3100*/  WARPGROUP.ARRIVE ;  /* 0x00000000000079c5 */ /* 0x000fe20000000000 */
[----:B------:R-:W-:Y:S04]  /*3110*/  STL.64 [R1+0x538], R118 ;  /* 0x0005387601007387 */ /* 0x000fe80000100a00 */
[----:B------:R-:W-:Y:S01]  /*3120*/  STL.64 [R1+0x530], R116 ;  /* 0x0005307401007387 */ /* 0x000fe20000100a00 */
[----:B------:R-:W-:Y:S01]  /*3130*/  HGMMA.64x32x16.F32.BF16 R40, gdesc[UR32], RZ, !UPT, gsb0 ;  /* 0x00600000202879f0 */ /* 0x000fe2000c0018ff */
[----:B------:R-:W-:Y:S01]  /*3140*/  UMOV UR32, UR20 ;  /* 0x0000001400207c82 */ /* 0x000fe20008000000 */
[----:B------:R-:W-:Y:S01]  /*3150*/  UMOV UR33, UR21 ;  /* 0x0000001500217c82 */ /* 0x000fe20008000000 */
[----:B------:R-:W-:Y:S01]  /*3160*/  STL.64 [R1+0x528], R114 ;  /* 0x0005287201007387 */ /* 0x000fe20000100a00 */
[----:B------:R-:W-:Y:S01]  /*3170*/  UMOV UR34, UR18 ;  /* 0x0000001200227c82 */ /* 0x000fe20008000000 */
[----:B------:R-:W-:-:S02]  /*3180*/  UMOV UR35, UR19 ;  /* 0x0000001300237c82 */ /* 0x000fc40008000000 */
[----:B------:R-:W-:Y:S04]  /*3190*/  STL.64 [R1+0x520], R112 ;  /* 0x0005207001007387 */ /* 0x000fe80000100a00 */
[----:B------:R-:W-:Y:S04]  /*31a0*/  STL.64 [R1+0x518], R110 ;  /* 0x0005186e01007387 */ /* 0x000fe80000100a00 */
[----:B------:R-:W-:Y:S04]  /*31b0*/  STL.64 [R1+0x510], R108 ;  /* 0x0005106c01007387 */ /* 0x000fe80000100a00 */
[----:B------:R-:W-:Y:S04]  /*31c0*/  STL.64 [R1+0x508], R106 ;  /* 0x0005086a01007387 */ /* 0x000fe80000100a00 */
[----:B------:R-:W-:Y:S01]  /*31d0*/  STL.64 [R1+0x500], R104 ;  /* 0x0005006801007387 */ /* 0x000fe20000100a00 */
[----:B------:R-:W-:-:S02]  /*31e0*/  WARPGROUP.DEPBAR.LE gsb0, 0x0 ;  /* 0x00008000000079c5 */ /* 0x000fc40000010000 */
[----:B------:R-:W-:Y:S01]  /*31f0*/  WARPGROUP.ARRIVE ;  /* 0x00000000000079c5 */ /* 0x000fe20000000000 */
[----:B------:R0:W-:Y:S04]  /*3200*/  STL.64 [R1+0x578], R54 ;  /* 0x0005783601007387 */ /* 0x0001e80000100a00 */
[----:B------:R1:W-:Y:S01]  /*3210*/  STL.64 [R1+0x570], R52 ;  /* 0x0005703401007387 */ /* 0x0003e20000100a00 */
[----:B------:R-:W-:Y:S01]  /*3220*/  HGMMA.64x32x16.F32.BF16 R24, gdesc[UR20], RZ, !UPT, gsb0 ;  /* 0x00600000141879f0 */ /* 0x000fe2000c0018ff */
[----:B------:R-:W-:Y:S01]  /*3230*/  UMOV UR22, UR26 ;  /* 0x0000001a00167c82 */ /* 0x000fe20008000000 */
[----:B------:R-:W-:Y:S01]  /*3240*/  UMOV UR23, UR27 ;  /* 0x0000001b00177c82 */ /* 0x000fe20008000000 */
[----:B------:R2:W-:Y:S01]  /*3250*/  STL.64 [R1+0x568], R50 ;  /* 0x0005683201007387 */ /* 0x0005e20000100a00 */
[----:B------:R-:W-:Y:S01]  /*3260*/  UMOV UR26, UR6 ;  /* 0x00000006001a7c82 */ /* 0x000fe20008000000 */
[----:B------:R-:W-:Y:S01]  /*3270*/  UMOV UR27, UR7 ;  /* 0x00000007001b7c82 */ /* 0x000fe20008000000 */
[----:B------:R-:W-:Y:S01]  /*3280*/  UMOV UR7, 0x80000020 ;  /* 0x8000002000077882 */ /* 0x000fe20000000000 */
[----:B------:R3:W-:Y:S01]  /*3290*/  STL.64 [R1+0x560], R48 ;  /* 0x0005603001007387 */ /* 0x0007e20000100a00 */
[----:B0-----:R-:W-:-:S02]  /*32a0*/  IMAD.MOV.U32 R55, RZ, RZ, R4 ;  /* 0x000000ffff377224 */ /* 0x001fc400078e0004 */
[----:B------:R-:W-:Y:S01]  /*32b0*/  IMAD.MOV.U32 R54, RZ, RZ, R6 ;  /* 0x000000ffff367224 */ /* 0x000fe200078e0006 */
[----:B------:R0:W-:Y:S01]  /*32c0*/  STL.64 [R1+0x558], R46 ;  /* 0x0005582e01007387 */ /* 0x0001e20000100a00 */
[----:B-1----:R-:W-:Y:S02]  /*32d0*/  IMAD.MOV.U32 R52, RZ, RZ, R8 ;  /* 0x000000ffff347224 */ /* 0x002fe400078e0008 */
[----:B------:R-:W-:Y:S01]  /*32e0*/  IMAD.MOV.U32 R53, RZ, RZ, R7 ;  /* 0x000000ffff357224 */ /* 0x000fe200078e0007 */
[----:B------:R1:W-:Y:S01]  /*32f0*/  STL.64 [R1+0x550], R44 ;  /* 0x0005502c01007387 */ /* 0x0003e20000100a00 */
[----:B--2---:R-:W-:Y:S02]  /*3300*/  IMAD.MOV.U32 R50, RZ, RZ, R10 ;  /* 0x000000ffff327224 */ /* 0x004fe400078e000a */
[----:B------:R-:W-:Y:S01]  /*3310*/  IMAD.MOV.U32 R51, RZ, RZ, R9 ;  /* 0x000000ffff337224 */ /* 0x000fe200078e0009 */
[----:B------:R2:W-:Y:S01]  /*3320*/  STL.64 [R1+0x548], R42 ;  /* 0x0005482a01007387 */ /* 0x0005e20000100a00 */
[----:B---3--:R-:W-:-:S02]  /*3330*/  IMAD.MOV.U32 R48, RZ, RZ, R12 ;  /* 0x000000ffff307224 */ /* 0x008fc400078e000c */
[----:B------:R-:W-:Y:S01]  /*3340*/  IMAD.MOV.U32 R49, RZ, RZ, R11 ;  /* 0x000000ffff317224 */ /* 0x000fe200078e000b */
[----:B------:R3:W-:Y:S01]  /*3350*/  STL.64 [R1+0x540], R40 ;  /* 0x0005402801007387 */ /* 0x0007e20000100a00 */
[----:B0-----:R-:W-:Y:S02]  /*3360*/  IMAD.MOV.U32 R46, RZ, RZ, R14 ;  /* 0x000000ffff2e7224 */ /* 0x001fe400078e000e */
[----:B------:R-:W-:Y:S02]  /*3370*/  IMAD.MOV.U32 R47, RZ, RZ, R13 ;  /* 0x000000ffff2f7224 */ /* 0x000fe400078e000d */
[----:B-1----:R-:W-:Y:S02]  /*3380*/  IMAD.MOV.U32 R44, RZ, RZ, R18 ;  /* 0x000000ffff2c7224 */ /* 0x002fe400078e0012 */
[----:B------:R-:W-:Y:S02]  /*3390*/  IMAD.MOV.U32 R45, RZ, RZ, R15 ;  /* 0x000000ffff2d7224 */ /* 0x000fe400078e000f */
[----:B--2---:R-:W-:-:S02]  /*33a0*/  IMAD.MOV.U32 R42, RZ, RZ, R20 ;  /* 0x000000ffff2a7224 */ /* 0x004fc400078e0014 */
[----:B------:R-:W-:Y:S01]  /*33b0*/  IMAD.MOV.U32 R43, RZ, RZ, R19 ;  /* 0x000000ffff2b7224 */ /* 0x000fe200078e0013 */
[----:B------:R-:W-:Y:S02]  /*33c0*/  WARPGROUP.DEPBAR.LE gsb0, 0x0 ;  /* 0x00008000000079c5 */ /* 0x000fe40000010000 */
[----:B------:R-:W-:Y:S01]  /*33d0*/  WARPGROUP.ARRIVE ;  /* 0x00000000000079c5 */ /* 0x000fe20000000000 */
[----:B------:R-:W-:Y:S04]  /*33e0*/  STL.64 [R1+0x5b8], R38 ;  /* 0x0005b82601007387 */ /* 0x000fe80000100a00 */
[----:B------:R-:W-:Y:S01]  /*33f0*/  STL.64 [R1+0x5b0], R36 ;  /* 0x0005b02401007387 */ /* 0x000fe20000100a00 */
[----:B------:R-:W-:Y:S01]  /*3400*/  HGMMA.64x32x16.F32.BF16 R88, gdesc[UR20], RZ, !UPT, gsb0 ;  /* 0x00600000145879f0 */ /* 0x000fe2000c0018ff */
[----:B------:R-:W-:-:S02]  /*3410*/  UIADD3 UR22, UR54, 0x2, URZ ;  /* 0x0000000236167890 */ /* 0x000fc4000fffe03f */
[----:B------:R-:W-:Y:S01]  /*3420*/  STL.64 [R1+0x5a8], R34 ;  /* 0x0005a82201007387 */ /* 0x000fe20000100a00 */
[----:B------:R-:W-:Y:S01]  /*3430*/  UMOV UR19, 0x80000020 ;  /* 0x8000002000137882 */ /* 0x000fe20000000000 */
[----:B------:R-:W-:Y:S01]  /*3440*/  UMOV UR20, UR4 ;  /* 0x0000000400147c82 */ /* 0x000fe20008000000 */
[----:B------:R-:W-:Y:S01]  /*3450*/  UMOV UR21, UR5 ;  /* 0x0000000500157c82 */ /* 0x000fe20008000000 */
[----:B------:R-:W-:Y:S01]  /*3460*/  STL.64 [R1+0x5a0], R32 ;  /* 0x0005a02001007387 */ /* 0x000fe20000100a00 */
[----:B------:R-:W-:-:S03]  /*3470*/  UMOV UR6, UR22 ;  /* 0x0000001600067c82 */ /* 0x000fc60008000000 */
[----:B------:R-:W-:Y:S04]  /*3480*/  STL.64 [R1+0x598], R30 ;  /* 0x0005981e01007387 */ /* 0x000fe80000100a00 */
[----:B------:R-:W-:Y:S04]  /*3490*/  STL.64 [R1+0x590], R28 ;  /* 0x0005901c01007387 */ /* 0x000fe80000100a00 */
[----:B------:R-:W-:Y:S04]  /*34a0*/  STL.64 [R1+0x588], R26 ;  /* 0x0005881a01007387 */ /* 0x000fe80000100a00 */
[----:B------:R0:W-:Y:S01]  /*34b0*/  STL.64 [R1+0x580], R24 ;  /* 0x0005801801007387 */ /* 0x0001e20000100a00 */
[----:B------:R-:W-:-:S02]  /*34c0*/  WARPGROUP.DEPBAR.LE gsb0, 0x0 ;  /* 0x00008000000079c5 */ /* 0x000fc40000010000 */
[----:B------:R-:W-:Y:S01]  /*34d0*/  WARPGROUP.ARRIVE ;  /* 0x00000000000079c5 */ /* 0x000fe20000000000 */
[----:B------:R-:W-:Y:S04]  /*34e0*/  STL.64 [R1+0x5f8], R102 ;  /* 0x0005f86601007387 */ /* 0x000fe80000100a00 */
[----:B------:R-:W-:Y:S01]  /*34f0*/  STL.64 [R1+0x5f0], R100 ;  /* 0x0005f06401007387 */ /* 0x000fe20000100a00 */
[----:B------:R-:W-:Y:S01]  /*3500*/  HGMMA.64x32x16.F32.BF16 R152, gdesc[UR28], RZ, !UPT, gsb0 ;  /* 0x006000001c9879f0 */ /* 0x000fe2000c0018ff */
[----:B------:R-:W-:Y:S01]  /*3510*/  UMOV UR23, 0x80000020 ;  /* 0x8000002000177882 */ /* 0x000fe20000000000 */
[----:B---3--:R-:W-:Y:S01]  /*3520*/  IMAD.MOV.U32 R40, RZ, RZ, R204 ;  /* 0x000000ffff287224 */ /* 0x008fe200078e00cc */
[----:B------:R-:W-:Y:S01]  /*3530*/  STL.64 [R1+0x5e8], R98 ;  /* 0x0005e86201007387 */ /* 0x000fe20000100a00 */
[----:B------:R-:W-:Y:S01]  /*3540*/  IMAD.MOV.U32 R41, RZ, RZ, R205 ;  /* 0x000000ffff297224 */ /* 0x000fe200078e00cd */
[----:B------:R-:W-:Y:S01]  /*3550*/  UMOV UR28, UR4 ;  /* 0x00000004001c7c82 */ /* 0x000fe20008000000 */
[----:B------:R-:W-:Y:S01]  /*3560*/  UMOV UR29, UR5 ;  /* 0x00000005001d7c82 */ /* 0x000fe20008000000 */
[----:B------:R-:W-:Y:S04]  /*3570*/  STL.64 [R1+0x5e0], R96 ;  /* 0x0005e06001007387 */ /* 0x000fe80000100a00 */
[----:B------:R-:W-:Y:S04]  /*3580*/  STL.64 [R1+0x5d8], R94 ;  /* 0x0005d85e01007387 */ /* 0x000fe80000100a00 */
[----:B------:R-:W-:Y:S04]  /*3590*/  STL.64 [R1+0x5d0], R92 ;  /* 0x0005d05c01007387 */ /* 0x000fe80000100a00 */
[----:B------:R-:W-:Y:S04]  /*35a0*/  STL.64 [R1+0x5c8], R90 ;  /* 0x0005c85a01007387 */ /* 0x000fe80000100a00 */
[----:B------:R-:W-:Y:S01]  /*35b0*/  STL.64 [R1+0x5c0], R88 ;  /* 0x0005c05801007387 */ /* 0x000fe20000100a00 */
[----:B------:R-:W-:-:S02]  /*35c0*/  WARPGROUP.DEPBAR.LE gsb0, 0x0 ;  /* 0x00008000000079c5 */ /* 0x000fc40000010000 */
[----:B------:R-:W-:Y:S01]  /*35d0*/  WARPGROUP.ARRIVE ;  /* 0x00000000000079c5 */ /* 0x000fe20000000000 */
[----:B------:R-:W-:Y:S04]  /*35e0*/  STL.64 [R1+0x638], R166 ;  /* 0x000638a601007387 */ /* 0x000fe80000100a00 */
[----:B------:R-:W-:Y:S01]  /*35f0*/  STL.64 [R1+0x630], R164 ;  /* 0x000630a401007387 */ /* 0x000fe20000100a00 */
[----:B------:R-:W-:Y:S01]  /*3600*/  HGMMA.64x32x16.F32.BF16 R216, gdesc[UR8], RZ, !UPT, gsb0 ;  /* 0x0060000008d879f0 */ /* 0x000fe2000c0018ff */
[----:B------:R-:W-:Y:S02]  /*3610*/  UIADD3 UR8, UR54, 0x82, URZ ;  /* 0x0000008236087890 */ /* 0x000fe4000fffe03f */
[----:B------:R-:W-:Y:S01]  /*3620*/  STL.64 [R1+0x628], R162 ;  /* 0x000628a201007387 */ /* 0x000fe20000100a00 */
[----:B------:R-:W-:-:S03]  /*3630*/  UIADD3 UR9, UR54, 0x102, URZ ;  /* 0x0000010236097890 */ /* 0x000fc6000fffe03f */
[----:B------:R-:W-:Y:S04]  /*3640*/  STL.64 [R1+0x620], R160 ;  /* 0x000620a001007387 */ /* 0x000fe80000100a00 */
[----:B------:R-:W-:Y:S04]  /*3650*/  STL.64 [R1+0x618], R158 ;  /* 0x0006189e01007387 */ /* 0x000fe80000100a00 */
[----:B------:R-:W-:Y:S04]  /*3660*/  STL.64 [R1+0x610], R156 ;  /* 0x0006109c01007387 */ /* 0x000fe80000100a00 */
[----:B------:R-:W-:Y:S04]  /*3670*/  STL.64 [R1+0x608], R154 ;  /* 0x0006089a01007387 */ /* 0x000fe80000100a00 */
[----:B------:R-:W-:Y:S01]  /*3680*/  STL.64 [R1+0x600], R152 ;  /* 0x0006009801007387 */ /* 0x000fe20000100a00 */
[----:B------:R-:W-:-:S02]  /*3690*/  WARPGROUP.DEPBAR.LE gsb0, 0x0 ;  /* 0x00008000000079c5 */ /* 0x000fc40000010000 */
[----:B------:R-:W-:-:S06]  /*36a0*/  WARPGROUP.ARRIVE ;  /* 0x00000000000079c5 */ /* 0x000fcc0000000000 */
[----:B------:R-:W-:Y:S03]  /*36b0*/  HGMMA.64x32x16.F32.BF16 R104, gdesc[UR12], RZ, !UPT, gsb0 ;  /* 0x006000000c6879f0 */ /* 0x000fe6000c0018ff */
[----:B------:R-:W-:Y:S02]  /*36c0*/  WARPGROUP.DEPBAR.LE gsb0, 0x0 ;  /* 0x00008000000079c5 */ /* 0x000fe40000010000 */
[----:B0-----:R-:W-:Y:S01]  /*36d0*/  WARPGROUP.ARRIVE ;  /* 0x00000000000079c5 */ /* 0x001fe20000000000 */
[----:B------:R-:W-:Y:S01]  /*36e0*/  STL.64 [R1+0xc0], R104 ;  /* 0x0000c06801007387 */ /* 0x000fe20000100a00 */
[----:B------:R-:W-:Y:S02]  /*36f0*/  IMAD.MOV.U32 R17, RZ, RZ, R109 ;  /* 0x000000ffff117224 */ /* 0x000fe400078e006d */
[----:B------:R-:W-:Y:S01]  /*3700*/  IMAD.MOV.U32 R16, RZ, RZ, R110 ;  /* 0x000000ffff107224 */ /* 0x000fe200078e006e */
[----:B------:R0:W-:Y:S01]  /*3710*/  STL.64 [R1+0xc8], R106 ;  /* 0x0000c86a01007387 */ /* 0x0001e20000100a00 */
[----:B------:R-:W-:Y:S01]  /*3720*/  HGMMA.64x32x16.F32.BF16 R24, gdesc[UR32], RZ, !UPT, gsb0 ;  /* 0x00600000201879f0 */ /* 0x000fe2000c0018ff */
[----:B------:R-:W-:-:S02]  /*3730*/  IMAD.MOV.U32 R5, RZ, RZ, R111 ;  /* 0x000000ffff057224 */ /* 0x000fc400078e006f */
[----:B------:R-:W-:Y:S01]  /*3740*/  IMAD.MOV.U32 R2, RZ, RZ, R112 ;  /* 0x000000ffff027224 */ /* 0x000fe200078e0070 */
[----:B------:R1:W-:Y:S01]  /*3750*/  STL [R1+0xd0], R108 ;  /* 0x0000d06c01007387 */ /* 0x0003e20000100800 */
[----:B------:R-:W-:Y:S02]  /*3760*/  IMAD.MOV.U32 R235, RZ, RZ, R113 ;  /* 0x000000ffffeb7224 */ /* 0x000fe400078e0071 */
[----:B------:R-:W-:Y:S02]  /*3770*/  IMAD.MOV.U32 R234, RZ, RZ, R114 ;  /* 0x000000ffffea7224 */ /* 0x000fe400078e0072 */
[----:B------:R-:W-:Y:S02]  /*3780*/  IMAD.MOV.U32 R233, RZ, RZ, R115 ;  /* 0x000000ffffe97224 */ /* 0x000fe400078e0073 */
[----:B------:R-:W-:Y:S02]  /*3790*/  IMAD.MOV.U32 R232, RZ, RZ, R116 ;  /* 0x000000ffffe87224 */ /* 0x000fe400078e0074 */
[----:B------:R-:W-:-:S02]  /*37a0*/  IMAD.MOV.U32 R23, RZ, RZ, R117 ;  /* 0x000000ffff177224 */ /* 0x000fc400078e0075 */
[----:B------:R-:W-:Y:S02]  /*37b0*/  IMAD.MOV.U32 R22, RZ, RZ, R118 ;  /* 0x000000ffff167224 */ /* 0x000fe400078e0076 */
[----:B------:R-:W-:Y:S02]  /*37c0*/  IMAD.MOV.U32 R21, RZ, RZ, R119 ;  /* 0x000000ffff157224 */ /* 0x000fe400078e0077 */
[----:B0-----:R-:W-:Y:S02]  /*37d0*/  IMAD.MOV.U32 R107, RZ, RZ, R181 ;  /* 0x000000ffff6b7224 */ /* 0x001fe400078e00b5 */
[----:B-1----:R-:W-:Y:S02]  /*37e0*/  IMAD.MOV.U32 R108, RZ, RZ, R180 ;  /* 0x000000ffff6c7224 */ /* 0x002fe400078e00b4 */
        /* <DEDUP_REMOVED lines=13> */
[----:B------:R-:W-:Y:S01]  /*38c0*/  IMAD.MOV.U32 R105, RZ, RZ, R0 ;  /* 0x000000ffff697224 */ /* 0x000fe200078e0000 */
        /* <DEDUP_REMOVED lines=18> */
[----:B------:R-:W-:Y:S03]  /*39f0*/  HGMMA.64x32x16.F32.BF16 R24, gdesc[UR24], RZ, !UPT, gsb0 ;  /* 0x00600000181879f0 */ /* 0x000fe6000c0018ff */
[----:B------:R-:W-:Y:S02]  /*3a00*/  WARPGROUP.DEPBAR.LE gsb0, 0x0 ;  /* 0x00008000000079c5 */ /* 0x000fe40000010000 */
[----:B------:R-:W-:Y:S02]  /*3a10*/  IMAD.MOV.U32 R3, RZ, RZ, R38 ;  /* 0x000000ffff037224 */ /* 0x000fe400078e0026 */
[----:B------:R-:W-:Y:S02]  /*3a20*/  IMAD.MOV.U32 R0, RZ, RZ, R39 ;  /* 0x000000ffff007224 */ /* 0x000fe400078e0027 */
[----:B------:R-:W-:Y:S02]  /*3a30*/  IMAD.MOV.U32 R38, RZ, RZ, R104 ;  /* 0x000000ffff267224 */ /* 0x000fe400078e0068 */
[----:B------:R-:W-:Y:S01]  /*3a40*/  IMAD.MOV.U32 R39, RZ, RZ, R105 ;  /* 0x000000ffff277224 */ /* 0x000fe200078e0069 */
[----:B------:R-:W2:Y:S01]  /*3a50*/  LDL.LU R104, [R1+0x2b8] ;  /* 0x0002b80001687983 */ /* 0x000ea20000300800 */
[----:B------:R-:W-:-:S02]  /*3a60*/  IMAD.MOV.U32 R20, RZ, RZ, R24 ;  /* 0x000000ffff147224 */ /* 0x000fc400078e0018 */
[----:B------:R-:W-:Y:S01]  /*3a70*/  IMAD.MOV.U32 R19, RZ, RZ, R25 ;  /* 0x000000ffff137224 */ /* 0x000fe200078e0019 */
[----:B------:R-:W3:Y:S01]  /*3a80*/  LDL.LU R105, [R1+0x2bc] ;  /* 0x0002bc0001697983 */ /* 0x000ee20000300800 */
        /* <DEDUP_REMOVED lines=11> */
[----:B------:R-:W-:Y:S01]  /*3b40*/  IMAD.MOV.U32 R4, RZ, RZ, R37 ;  /* 0x000000ffff047224 */ /* 0x000fe200078e0025 */
[----:B------:R-:W-:Y:S01]  /*3b50*/  MOV R37, R55 ;  /* 0x0000003700257202 */ /* 0x000fe20000000f00 */
        /* <DEDUP_REMOVED lines=15> */
[----:B------:R-:W4:Y:S01]  /*3c50*/  LDL.LU R106, [R1+0x180] ;  /* 0x00018000016a7983 */ /* 0x000f220000300800 */
[----:B------:R-:W-:Y:S01]  /*3c60*/  WARPGROUP.ARRIVE ;  /* 0x00000000000079c5 */ /* 0x000fe20000000000 */
[----:B------:R-:W-:Y:S02]  /*3c70*/  IMAD.MOV.U32 R44, RZ, RZ, R108 ;  /* 0x000000ffff2c7224 */ /* 0x000fe400078e006c */
[----:B------:R-:W4:Y:S01]  /*3c80*/  LDL.LU R107, [R1+0x184] ;  /* 0x00018400016b7983 */ /* 0x000f220000300800 */
[----:B------:R-:W-:-:S02]  /*3c90*/  IMAD.MOV.U32 R45, RZ, RZ, R109 ;  /* 0x000000ffff2d7224 */ /* 0x000fc400078e006d */
[----:B------:R-:W-:Y:S01]  /*3ca0*/  HGMMA.64x32x16.F32.BF16 R24, gdesc[UR4], R24, gsb0 ;  /* 0x00600000041879f0 */ /* 0x000fe20008001818 */
[----:B------:R-:W4:Y:S01]  /*3cb0*/  LDL.LU R108, [R1+0x188] ;  /* 0x00018800016c7983 */ /* 0x000f220000300800 */
[----:B------:R-:W-:Y:S02]  /*3cc0*/  IMAD.MOV.U32 R46, RZ, RZ, R110 ;  /* 0x000000ffff2e7224 */ /* 0x000fe400078e006e */
[----:B------:R-:W-:Y:S01]  /*3cd0*/  IMAD.MOV.U32 R47, RZ, RZ, R111 ;  /* 0x000000ffff2f7224 */ /* 0x000fe200078e006f */
[----:B------:R-:W4:Y:S01]  /*3ce0*/  LDL.LU R109, [R1+0x18c] ;  /* 0x00018c00016d7983 */ /* 0x000f220000300800 */
[----:B------:R-:W-:Y:S02]  /*3cf0*/  IMAD.MOV.U32 R48, RZ, RZ, R112 ;  /* 0x000000ffff307224 */ /* 0x000fe400078e0070 */
[----:B------:R-:W-:Y:S01]  /*3d00*/  IMAD.MOV.U32 R49, RZ, RZ, R113 ;  /* 0x000000ffff317224 */ /* 0x000fe200078e0071 */
[----:B------:R-:W4:Y:S01]  /*3d10*/  LDL.LU R110, [R1+0x190] ;  /* 0x00019000016e7983 */ /* 0x000f220000300800 */
[----:B------:R-:W-:-:S02]  /*3d20*/  IMAD.MOV.U32 R50, RZ, RZ, R114 ;  /* 0x000000ffff327224 */ /* 0x000fc400078e0072 */
[----:B------:R-:W-:Y:S01]  /*3d30*/  IMAD.MOV.U32 R51, RZ, RZ, R115 ;  /* 0x000000ffff337224 */ /* 0x000fe200078e0073 */
[----:B------:R-:W4:Y:S01]  /*3d40*/  LDL.LU R111, [R1+0x194] ;  /* 0x00019400016f7983 */ /* 0x000f220000300800 */
[----:B------:R-:W-:Y:S02]  /*3d50*/  IMAD.MOV.U32 R52, RZ, RZ, R116 ;  /* 0x000000ffff347224 */ /* 0x000fe400078e0074 */
[----:B------:R-:W-:Y:S01]  /*3d60*/  IMAD.MOV.U32 R53, RZ, RZ, R117 ;  /* 0x000000ffff357224 */ /* 0x000fe200078e0075 */
[----:B------:R-:W4:Y:S01]  /*3d70*/  LDL.LU R112, [R1+0x198] ;  /* 0x0001980001707983 */ /* 0x000f220000300800 */
[----:B------:R-:W-:Y:S02]  /*3d80*/  IMAD.MOV.U32 R54, RZ, RZ, R118 ;  /* 0x000000ffff367224 */ /* 0x000fe400078e0076 */
[----:B------:R-:W-:Y:S01]  /*3d90*/  IMAD.MOV.U32 R55, RZ, RZ, R119 ;  /* 0x000000ffff377224 */ /* 0x000fe200078e0077 */
[----:B------:R-:W4:Y:S04]  /*3da0*/  LDL.LU R113, [R1+0x19c] ;  /* 0x00019c0001717983 */ /* 0x000f280000300800 */
[----:B------:R-:W4:Y:S04]  /*3db0*/  LDL.LU R114, [R1+0x1a0] ;  /* 0x0001a00001727983 */ /* 0x000f280000300800 */
[----:B------:R-:W4:Y:S04]  /*3dc0*/  LDL.LU R115, [R1+0x1a4] ;  /* 0x0001a40001737983 */ /* 0x000f280000300800 */
[----:B------:R-:W4:Y:S04]  /*3dd0*/  LDL.LU R116, [R1+0x1a8] ;  /* 0x0001a80001747983 */ /* 0x000f280000300800 */
[----:B------:R-:W4:Y:S04]  /*3de0*/  LDL.LU R117, [R1+0x1ac] ;  /* 0x0001ac0001757983 */ /* 0x000f280000300800 */
[----:B------:R-:W4:Y:S04]  /*3df0*/  LDL.LU R118, [R1+0x1b0] ;  /* 0x0001b00001767983 */ /* 0x000f280000300800 */
[----:B------:R-:W4:Y:S01]  /*3e00*/  LDL.LU R119, [R1+0x1b4] ;  /* 0x0001b40001777983 */ /* 0x000f220000300800 */
        /* <DEDUP_REMOVED lines=9> */
[----:B--2---:R-:W-:-:S02]  /*3ea0*/  IMAD.MOV.U32 R38, RZ, RZ, R104 ;  /* 0x000000ffff267224 */ /* 0x004fc400078e0068 */
[----:B------:R-:W2:Y:S01]  /*3eb0*/  LDL.LU R104, [R1+0x1b8] ;  /* 0x0001b80001687983 */ /* 0x000ea20000300800 */
[----:B---3--:R-:W-:-:S03]  /*3ec0*/  IMAD.MOV.U32 R39, RZ, RZ, R105 ;  /* 0x000000ffff277224 */ /* 0x008fc600078e0069 */
[----:B------:R-:W3:Y:S01]  /*3ed0*/  LDL.LU R105, [R1+0x1bc] ;  /* 0x0001bc0001697983 */ /* 0x000ee20000300800 */
        /* <DEDUP_REMOVED lines=13> */
[----:B------:R-:W-:Y:S01]  /*3fb0*/  IMAD.MOV.U32 R37, RZ, RZ, R55 ;  /* 0x000000ffff257224 */ /* 0x000fe200078e0037 */
[----:B------:R-:W-:-:S05]  /*3fc0*/  UMOV UR18, UR8 ;  /* 0x0000000800127c82 */ /* 0x000fca0008000000 */
[----:B------:R-:W-:-:S06]  /*3fd0*/  WARPGROUP.ARRIVE ;  /* 0x00000000000079c5 */ /* 0x000fcc0000000000 */
[----:B------:R-:W-:Y:S01]  /*3fe0*/  HGMMA.64x32x16.F32.BF16 R24, gdesc[UR16], R24, gsb0 ;  /* 0x00600000101879f0 */ /* 0x000fe20008001818 */
[----:B----4-:R-:W-:Y:S02]  /*3ff0*/  IMAD.MOV.U32 R42, RZ, RZ, R106 ;  /* 0x000000ffff2a7224 */ /* 0x010fe400078e006a */
[----:B------:R-:W4:Y:S01]  /*4000*/  LDL.LU R106, [R1+0x80] ;  /* 0x00008000016a7983 */ /* 0x000f220000300800 */
[----:B------:R-:W-:-:S03]  /*4010*/  IMAD.MOV.U32 R43, RZ, RZ, R107 ;  /* 0x000000ffff2b7224 */ /* 0x000fc600078e006b */
        /* <DEDUP_REMOVED lines=23> */
[----:B------:R-:W-:Y:S01]  /*4190*/  IMAD.MOV.U32 R55, RZ, RZ, R119 ;  /* 0x000000ffff377224 */ /* 0x000fe200078e0077 */
[----:B------:R-:W-:Y:S02]  /*41a0*/  WARPGROUP.DEPBAR.LE gsb0, 0x0 ;  /* 0x00008000000079c5 */ /* 0x000fe40000010000 */
[----:B------:R-:W4:Y:S04]  /*41b0*/  LDL.LU R119, [R1+0xb4] ;  /* 0x0000b40001777983 */ /* 0x000f280000300800 */
        /* <DEDUP_REMOVED lines=69> */
[----:B------:R-:W-:Y:S01]  /*4610*/  IMAD.MOV.U32 R119, RZ, RZ, R73 ;  /* 0x000000ffff777224 */ /* 0x000fe200078e0049 */
[----:B------:R-:W-:Y:S02]  /*4620*/  WARPGROUP.DEPBAR.LE gsb0, 0x0 ;  /* 0x00008000000079c5 */ /* 0x000fe40000010000 */
[----:B------:R-:W4:Y:S04]  /*4630*/  LDL.LU R73, [R1+0x7c4] ;  /* 0x0007c40001497983 */ /* 0x000f280000300800 */
[----:B------:R0:W-:Y:S04]  /*4640*/  STL.64 [R1+0x180], R24 ;  /* 0x0001801801007387 */ /* 0x0001e80000100a00 */
[----:B------:R1:W-:Y:S04]  /*4650*/  STL.64 [R1+0x188], R26 ;  /* 0x0001881a01007387 */ /* 0x0003e80000100a00 */
[----:B------:R1:W-:Y:S04]  /*4660*/  STL.64 [R1+0x190], R28 ;  /* 0x0001901c01007387 */ /* 0x0003e80000100a00 */
[----:B------:R1:W-:Y:S04]  /*4670*/  STL.64 [R1+0x198], R30 ;  /* 0x0001981e01007387 */ /* 0x0003e80000100a00 */
[----:B------:R1:W-:Y:S01]  /*4680*/  STL.64 [R1+0x1a0], R32 ;  /* 0x0001a02001007387 */ /* 0x0003e20000100a00 */
[----:B0-----:R-:W-:-:S03]  /*4690*/  IMAD.MOV.U32 R24, RZ, RZ, R42 ;  /* 0x000000ffff187224 */ /* 0x001fc600078e002a */
[----:B------:R0:W-:Y:S01]  /*46a0*/  STL.64 [R1+0x1a8], R34 ;  /* 0x0001a82201007387 */ /* 0x0001e20000100a00 */
[----:B------:R-:W-:-:S03]  /*46b0*/  IMAD.MOV.U32 R25, RZ, RZ, R43 ;  /* 0x000000ffff197224 */ /* 0x000fc600078e002b */
[----:B------:R0:W-:Y:S01]  /*46c0*/  STL.64 [R1+0x1b0], R36 ;  /* 0x0001b02401007387 */ /* 0x0001e20000100a00 */
[----:B-1----:R-:W-:Y:S02]  /*46d0*/  IMAD.MOV.U32 R26, RZ, RZ, R44 ;  /* 0x000000ffff1a7224 */ /* 0x002fe400078e002c */
[----:B------:R-:W-:Y:S01]  /*46e0*/  IMAD.MOV.U32 R27, RZ, RZ, R45 ;  /* 0x000000ffff1b7224 */ /* 0x000fe200078e002d */
[----:B------:R2:W-:Y:S01]  /*46f0*/  STL.64 [R1+0x1b8], R38 ;  /* 0x0001b82601007387 */ /* 0x0005e20000100a00 */
[----:B------:R-:W-:Y:S02]  /*4700*/  IMAD.MOV.U32 R28, RZ, RZ, R46 ;  /* 0x000000ffff1c7224 */ /* 0x000fe400078e002e */
[----:B------:R-:W-:Y:S02]  /*4710*/  IMAD.MOV.U32 R29, RZ, RZ, R47 ;  /* 0x000000ffff1d7224 */ /* 0x000fe400078e002f */
[----:B------:R-:W-:Y:S02]  /*4720*/  IMAD.MOV.U32 R30, RZ, RZ, R48 ;  /* 0x000000ffff1e7224 */ /* 0x000fe400078e0030 */
[----:B------:R-:W-:-:S02]  /*4730*/  IMAD.MOV.U32 R31, RZ, RZ, R49 ;  /* 0x000000ffff1f7224 */ /* 0x000fc400078e0031 */
[----:B------:R-:W-:Y:S02]  /*4740*/  IMAD.MOV.U32 R32, RZ, RZ, R50 ;  /* 0x000000ffff207224 */ /* 0x000fe400078e0032 */
[----:B------:R-:W-:Y:S02]  /*4750*/  IMAD.MOV.U32 R33, RZ, RZ, R51 ;  /* 0x000000ffff217224 */ /* 0x000fe400078e0033 */
[----:B0-----:R-:W-:Y:S02]  /*4760*/  IMAD.MOV.U32 R34, RZ, RZ, R52 ;  /* 0x000000ffff227224 */ /* 0x001fe400078e0034 */
        /* <DEDUP_REMOVED lines=17> */
[----:B--2---:R-:W-:Y:S02]  /*4880*/  IMAD.MOV.U32 R38, RZ, RZ, R104 ;  /* 0x000000ffff267224 */ /* 0x004fe400078e0068 */
[----:B---3--:R-:W-:-:S06]  /*4890*/  IMAD.MOV.U32 R39, RZ, RZ, R105 ;  /* 0x000000ffff277224 */ /* 0x008fcc00078e0069 */
[----:B------:R-:W-:-:S06]  /*48a0*/  WARPGROUP.ARRIVE ;  /* 0x00000000000079c5 */ /* 0x000fcc0000000000 */
[----:B------:R-:W-:Y:S01]  /*48b0*/  HGMMA.64x32x16.F32.BF16 R24, gdesc[UR44], R24, gsb0 ;  /* 0x006000002c1879f0 */ /* 0x000fe20008001818 */
        /* <DEDUP_REMOVED lines=15> */
[----:B------:R-:W2:Y:S01]  /*49b0*/  LDL.LU R72, [R1+0x7c0] ;  /* 0x0007c00001487983 */ /* 0x000ea20000300800 */
[----:B------:R-:W-:-:S03]  /*49c0*/  IMAD.MOV.U32 R104, RZ, RZ, R184 ;  /* 0x000000ffff687224 */ /* 0x000fc600078e00b8 */
[----:B------:R-:W3:Y:S04]  /*49d0*/  LDL.LU R184, [R1+0x7bc] ;  /* 0x0007bc0001b87983 */ /* 0x000ee80000300800 */
        /* <DEDUP_REMOVED lines=10> */
[----:B------:R-:W4:Y:S01]  /*4a80*/  LDL.LU R200, [R1+0x790] ;  /* 0x0007900001c87983 */ /* 0x000f220000300800 */
[----:B------:R-:W-:-:S03]  /*4a90*/  WARPGROUP.DEPBAR.LE gsb0, 0x0 ;  /* 0x00008000000079c5 */ /* 0x000fc60000010000 */
[----:B------:R-:W4:Y:S04]  /*4aa0*/  LDL.LU R201, [R1+0x78c] ;  /* 0x00078c0001c97983 */ /* 0x000f280000300800 */
[----:B------:R-:W4:Y:S04]  /*4ab0*/  LDL.LU R202, [R1+0x788] ;  /* 0x0007880001ca7983 */ /* 0x000f280000300800 */
[----:B------:R-:W4:Y:S04]  /*4ac0*/  LDL.LU R203, [R1+0x784] ;  /* 0x0007840001cb7983 */ /* 0x000f280000300800 */
[----:B------:R-:W-:Y:S04]  /*4ad0*/  STL.64 [R1+0x80], R24 ;  /* 0x0000801801007387 */ /* 0x000fe80000100a00 */
[----:B------:R0:W-:Y:S04]  /*4ae0*/  STL.64 [R1+0x88], R26 ;  /* 0x0000881a01007387 */ /* 0x0001e80000100a00 */
[----:B------:R1:W-:Y:S04]  /*4af0*/  STL.64 [R1+0x90], R28 ;  /* 0x0000901c01007387 */ /* 0x0003e80000100a00 */
[----:B------:R1:W-:Y:S04]  /*4b00*/  STL.64 [R1+0x98], R30 ;  /* 0x0000981e01007387 */ /* 0x0003e80000100a00 */
[----:B------:R1:W-:Y:S01]  /*4b10*/  STL.64 [R1+0xa0], R32 ;  /* 0x0000a02001007387 */ /* 0x0003e20000100a00 */
[----:B0-----:R-:W-:-:S03]  /*4b20*/  IMAD.MOV.U32 R27, RZ, RZ, R43 ;  /* 0x000000ffff1b7224 */ /* 0x001fc600078e002b */
[----:B------:R0:W-:Y:S01]  /*4b30*/  STL.64 [R1+0xa8], R34 ;  /* 0x0000a82201007387 */ /* 0x0001e20000100a00 */
[----:B-1----:R-:W-:-:S03]  /*4b40*/  IMAD.MOV.U32 R28, RZ, RZ, R44 ;  /* 0x000000ffff1c7224 */ /* 0x002fc600078e002c */
[----:B------:R1:W-:Y:S01]  /*4b50*/  STL.64 [R1+0xb0], R36 ;  /* 0x0000b02401007387 */ /* 0x0003e20000100a00 */
[----:B------:R-:W-:-:S03]  /*4b60*/  IMAD.MOV.U32 R43, RZ, RZ, R206 ;  /* 0x000000ffff2b7224 */ /* 0x000fc600078e00ce */
[----:B------:R1:W-:Y:S01]  /*4b70*/  STL.64 [R1+0xb8], R38 ;  /* 0x0000b82601007387 */ /* 0x0003e20000100a00 */
[----:B------:R-:W-:-:S03]  /*4b80*/  IMAD.MOV.U32 R29, RZ, RZ, R45 ;  /* 0x000000ffff1d7224 */ /* 0x000fc600078e002d */
[----:B------:R-:W4:Y:S01]  /*4b90*/  LDL.LU R204, [R1+0x780] ;  /* 0x0007800001cc7983 */ /* 0x000f220000300800 */
[----:B------:R-:W-:-:S03]  /*4ba0*/  IMAD.MOV.U32 R44, RZ, RZ, R207 ;  /* 0x000000ffff2c7224 */ /* 0x000fc600078e00cf */
[----:B------:R-:W4:Y:S01]  /*4bb0*/  LDL.LU R205, [R1+0x77c] ;  /* 0x00077c0001cd7983 */ /* 0x000f220000300800 */
[----:B------:R-:W-:Y:S02]  /*4bc0*/  IMAD.MOV.U32 R30, RZ, RZ, R46 ;  /* 0x000000ffff1e7224 */ /* 0x000fe400078e002e */
        /* <DEDUP_REMOVED lines=11> */
[----:B0-----:R-:W-:Y:S02]  /*4c80*/  IMAD.MOV.U32 R34, RZ, RZ, R50 ;  /* 0x000000ffff227224 */ /* 0x001fe400078e0032 */
[----:B------:R-:W-:Y:S01]  /*4c90*/  IMAD.MOV.U32 R49, RZ, RZ, R212 ;  /* 0x000000ffff317224 */ /* 0x000fe200078e00d4 */
[----:B------:R-:W4:Y:S01]  /*4ca0*/  LDL.LU R210, [R1+0x768] ;  /* 0x0007680001d27983 */ /* 0x000f220000300800 */
[----:B------:R-:W-:Y:S02]  /*4cb0*/  IMAD.MOV.U32 R35, RZ, RZ, R51 ;  /* 0x000000ffff237224 */ /* 0x000fe400078e0033 */
[----:B------:R-:W-:Y:S01]  /*4cc0*/  IMAD.MOV.U32 R50, RZ, RZ, R213 ;  /* 0x000000ffff327224 */ /* 0x000fe200078e00d5 */
[----:B------:R-:W4:Y:S01]  /*4cd0*/  LDL.LU R211, [R1+0x764] ;  /* 0x0007640001d37983 */ /* 0x000f220000300800 */
[----:B-1----:R-:W-:-:S02]  /*4ce0*/  IMAD.MOV.U32 R36, RZ, RZ, R52 ;  /* 0x000000ffff247224 */ /* 0x002fc400078e0034 */
[----:B------:R-:W-:Y:S01]  /*4cf0*/  IMAD.MOV.U32 R51, RZ, RZ, R214 ;  /* 0x000000ffff337224 */ /* 0x000fe200078e00d6 */
[----:B------:R-:W4:Y:S01]  /*4d00*/  LDL.LU R212, [R1+0x760] ;  /* 0x0007600001d47983 */ /* 0x000f220000300800 */
[----:B------:R-:W-:-:S03]  /*4d10*/  IMAD.MOV.U32 R52, RZ, RZ, R215 ;  /* 0x000000ffff347224 */ /* 0x000fc600078e00d7 */
[----:B------:R-:W4:Y:S04]  /*4d20*/  LDL.LU R213, [R1+0x75c] ;  /* 0x00075c0001d57983 */ /* 0x000f280000300800 */
[----:B------:R-:W4:Y:S04]  /*4d30*/  LDL.LU R214, [R1+0x758] ;  /* 0x0007580001d67983 */ /* 0x000f280000300800 */
[----:B------:R-:W4:Y:S01]  /*4d40*/  LDL.LU R215, [R1+0x754] ;  /* 0x0007540001d77983 */ /* 0x000f220000300800 */
[----:B------:R-:W-:Y:S01]  /*4d50*/  UIADD3 UR30, UR54, 0x202, URZ ;  /* 0x00000202361e7890 */ /* 0x000fe2000fffe03f */
[----:B------:R-:W-:Y:S01]  /*4d60*/  UMOV UR31, 0x80000020 ;  /* 0x80000020001f7882 */ /* 0x000fe20000000000 */
[----:B------:R-:W-:-:S02]  /*4d70*/  IMAD.MOV.U32 R37, RZ, RZ, R53 ;  /* 0x000000ffff257224 */ /* 0x000fc400078e0035 */
[----:B------:R-:W-:Y:S02]  /*4d80*/  IMAD.MOV.U32 R38, RZ, RZ, R54 ;  /* 0x000000ffff267224 */ /* 0x000fe400078e0036 */
[----:B------:R-:W-:Y:S02]  /*4d90*/  IMAD.MOV.U32 R53, RZ, RZ, R136 ;  /* 0x000000ffff357224 */ /* 0x000fe400078e0088 */
[----:B------:R-:W-:Y:S01]  /*4da0*/  IMAD.MOV.U32 R39, RZ, RZ, R55 ;  /* 0x000000ffff277224 */ /* 0x000fe200078e0037 */
[----:B------:R-:W3:Y:S01]  /*4db0*/  LDL.LU R136, [R1+0x750] ;  /* 0x0007500001887983 */ /* 0x000ee20000300800 */
[----:B------:R-:W-:Y:S02]  /*4dc0*/  IMAD.MOV.U32 R54, RZ, RZ, R137 ;  /* 0x000000ffff367224 */ /* 0x000fe400078e0089 */
[----:B------:R-:W-:Y:S01]  /*4dd0*/  IMAD.MOV.U32 R26, RZ, RZ, R42 ;  /* 0x000000ffff1a7224 */ /* 0x000fe200078e002a */
[----:B------:R-:W3:Y:S01]  /*4de0*/  LDL.LU R137, [R1+0x74c] ;  /* 0x00074c0001897983 */ /* 0x000ee20000300800 */
[----:B------:R-:W-:-:S02]  /*4df0*/  IMAD.MOV.U32 R55, RZ, RZ, R138 ;  /* 0x000000ffff377224 */ /* 0x000fc400078e008a */
[----:B------:R-:W-:Y:S01]  /*4e00*/  IMAD.MOV.U32 R42, RZ, RZ, R139 ;  /* 0x000000ffff2a7224 */ /* 0x000fe200078e008b */
[----:B------:R-:W3:Y:S04]  /*4e10*/  LDL.LU R138, [R1+0x748] ;  /* 0x00074800018a7983 */ /* 0x000ee80000300800 */
[----:B------:R-:W3:Y:S01]  /*4e20*/  LDL.LU R139, [R1+0x744] ;  /* 0x00074400018b7983 */ /* 0x000ee20000300800 */
[----:B----4-:R-:W-:-:S06]  /*4e30*/  WARPGROUP.ARRIVE ;  /* 0x00000000000079c5 */ /* 0x010fcc0000000000 */
[----:B------:R-:W-:Y:S03]  /*4e40*/  HGMMA.64x32x16.F32.BF16 R200, gdesc[UR28], R200, gsb0 ;  /* 0x006000001cc879f0 */ /* 0x000fe600080018c8 */
[----:B------:R-:W-:Y:S02]  /*4e50*/  WARPGROUP.DEPBAR.LE gsb0, 0x0 ;  /* 0x00008000000079c5 */ /* 0x000fe40000010000 */
[----:B------:R-:W-:Y:S04]  /*4e60*/  STL.64 [R1+0x428], R214 ;  /* 0x000428d601007387 */ /* 0x000fe80000100a00 */
[----:B------:R-:W-:Y:S04]  /*4e70*/  STL.64 [R1+0x420], R212 ;  /* 0x000420d401007387 */ /* 0x000fe80000100a00 */
[----:B------:R-:W-:Y:S04]  /*4e80*/  STL.64 [R1+0x418], R210 ;  /* 0x000418d201007387 */ /* 0x000fe80000100a00 */
[----:B------:R-:W-:Y:S04]  /*4e90*/  STL.64 [R1+0x410], R208 ;  /* 0x000410d001007387 */ /* 0x000fe80000100a00 */
[----:B------:R0:W-:Y:S04]  /*4ea0*/  STL.64 [R1+0x408], R206 ;  /* 0x000408ce01007387 */ /* 0x0001e80000100a00 */
[----:B------:R1:W-:Y:S04]  /*4eb0*/  STL.64 [R1+0x400], R204 ;  /* 0x000400cc01007387 */ /* 0x0003e80000100a00 */
[----:B------:R4:W-:Y:S04]  /*4ec0*/  STL.64 [R1+0x3f8], R202 ;  /* 0x0003f8ca01007387 */ /* 0x0009e80000100a00 */
[----:B------:R2:W-:Y:S01]  /*4ed0*/  STL.64 [R1+0x3f0], R200 ;  /* 0x0003f0c801007387 */ /* 0x0005e20000100a00 */
[----:B0-----:R-:W-:-:S02]  /*4ee0*/  IMAD.MOV.U32 R206, RZ, RZ, R32 ;  /* 0x000000ffffce7224 */ /* 0x001fc400078e0020 */
[----:B-1----:R-:W-:Y:S02]  /*4ef0*/  IMAD.MOV.U32 R204, RZ, RZ, R30 ;  /* 0x000000ffffcc7224 */ /* 0x002fe400078e001e */
[----:B----4-:R-:W-:Y:S02]  /*4f00*/  IMAD.MOV.U32 R202, RZ, RZ, R28 ;  /* 0x000000ffffca7224 */ /* 0x010fe400078e001c */
[----:B--2---:R-:W-:Y:S02]  /*4f10*/  IMAD.MOV.U32 R200, RZ, RZ, R26 ;  /* 0x000000ffffc87224 */ /* 0x004fe400078e001a */
[----:B------:R-:W-:Y:S02]  /*4f20*/  IMAD.MOV.U32 R201, RZ, RZ, R27 ;  /* 0x000000ffffc97224 */ /* 0x000fe400078e001b */
[----:B------:R-:W-:Y:S02]  /*4f30*/  IMAD.MOV.U32 R26, RZ, RZ, R104 ;  /* 0x000000ffff1a7224 */ /* 0x000fe400078e0068 */
[----:B------:R-:W-:-:S02]  /*4f40*/  IMAD.MOV.U32 R27, RZ, RZ, R105 ;  /* 0x000000ffff1b7224 */ /* 0x000fc400078e0069 */
[----:B------:R-:W-:Y:S02]  /*4f50*/  IMAD.MOV.U32 R104, RZ, RZ, R140 ;  /* 0x000000ffff687224 */ /* 0x000fe400078e008c */
[----:B------:R-:W-:Y:S01]  /*4f60*/  IMAD.MOV.U32 R203, RZ, RZ, R29 ;  /* 0x000000ffffcb7224 */ /* 0x000fe200078e001d */
[----:B------:R-:W3:Y:S01]  /*4f70*/  LDL.LU R140, [R1+0x740] ;  /* 0x00074000018c7983 */ /* 0x000ee20000300800 */
[----:B------:R-:W-:Y:S02]  /*4f80*/  IMAD.MOV.U32 R28, RZ, RZ, R106 ;  /* 0x000000ffff1c7224 */ /* 0x000fe400078e006a */
[----:B------:R-:W-:Y:S02]  /*4f90*/  IMAD.MOV.U32 R105, RZ, RZ, R141 ;  /* 0x000000ffff697224 */ /* 0x000fe400078e008d */
[----:B------:R-:W-:Y:S01]  /*4fa0*/  IMAD.MOV.U32 R29, RZ, RZ, R107 ;  /* 0x000000ffff1d7224 */ /* 0x000fe200078e006b */
[----:B------:R-:W3:Y:S01]  /*4fb0*/  LDL.LU R141, [R1+0x73c] ;  /* 0x00073c00018d7983 */ /* 0x000ee20000300800 */
[----:B------:R-:W-:-:S02]  /*4fc0*/  IMAD.MOV.U32 R106, RZ, RZ, R142 ;  /* 0x000000ffff6a7224 */ /* 0x000fc400078e008e */
[----:B------:R-:W-:Y:S01]  /*4fd0*/  IMAD.MOV.U32 R205, RZ, RZ, R31 ;  /* 0x000000ffffcd7224 */ /* 0x000fe200078e001f */
[----:B------:R-:W3:Y:S01]  /*4fe0*/  LDL.LU R142, [R1+0x738] ;  /* 0x00073800018e7983 */ /* 0x000ee20000300800 */
        /* <DEDUP_REMOVED lines=28> */
[----:B------:R-:W-:Y:S01]  /*51b0*/  IMAD.MOV.U32 R115, RZ, RZ, R151 ;  /* 0x000000ffff737224 */ /* 0x000fe200078e0097 */
[----:B------:R-:W3:Y:S04]  /*51c0*/  LDL.LU R150, [R1+0x718] ;  /* 0x0007180001967983 */ /* 0x000ee80000300800 */
[----:B------:R-:W3:Y:S01]  /*51d0*/  LDL.LU R151, [R1+0x714] ;  /* 0x0007140001977983 */ /* 0x000ee20000300800 */
[----:B------:R-:W-:Y:S01]  /*51e0*/  UIADD3 UR10, UR54, 0x282, URZ ;  /* 0x00000282360a7890 */ /* 0x000fe2000fffe03f */
[----:B------:R-:W-:Y:S01]  /*51f0*/  UMOV UR8, UR4 ;  /* 0x0000000400087c82 */ /* 0x000fe20008000000 */
[----:B------:R-:W-:Y:S01]  /*5200*/  UMOV UR9, UR5 ;  /* 0x0000000500097c82 */ /* 0x000fe20008000000 */
[----:B------:R-:W-:Y:S01]  /*5210*/  UMOV UR11, 0x80000020 ;  /* 0x80000020000b7882 */ /* 0x000fe20000000000 */
[----:B------:R-:W-:-:S02]  /*5220*/  IMAD.MOV.U32 R212, RZ, RZ, R38 ;  /* 0x000000ffffd47224 */ /* 0x000fc400078e0026 */
[----:B------:R-:W-:Y:S02]  /*5230*/  IMAD.MOV.U32 R213, RZ, RZ, R39 ;  /* 0x000000ffffd57224 */ /* 0x000fe400078e0027 */
[----:B------:R-:W-:Y:S02]  /*5240*/  IMAD.MOV.U32 R38, RZ, RZ, R116 ;  /* 0x000000ffff267224 */ /* 0x000fe400078e0074 */
[----:B------:R-:W-:Y:S02]  /*5250*/  IMAD.MOV.U32 R214, RZ, RZ, R40 ;  /* 0x000000ffffd67224 */ /* 0x000fe400078e0028 */
[----:B------:R-:W-:Y:S02]  /*5260*/  IMAD.MOV.U32 R39, RZ, RZ, R117 ;  /* 0x000000ffff277224 */ /* 0x000fe400078e0075 */
[----:B------:R-:W-:Y:S02]  /*5270*/  IMAD.MOV.U32 R116, RZ, RZ, R195 ;  /* 0x000000ffff747224 */ /* 0x000fe400078e00c3 */
[----:B------:R-:W-:Y:S01]  /*5280*/  IMAD.MOV.U32 R215, RZ, RZ, R41 ;  /* 0x000000ffffd77224 */ /* 0x000fe200078e0029 */
[----:B------:R-:W2:Y:S01]  /*5290*/  LDL.LU R195, [R1+0x710] ;  /* 0x0007100001c37983 */ /* 0x000ea20000300800 */
[----:B------:R-:W-:-:S02]  /*52a0*/  IMAD.MOV.U32 R40, RZ, RZ, R118 ;  /* 0x000000ffff287224 */ /* 0x000fc400078e0076 */
[----:B------:R-:W-:Y:S02]  /*52b0*/  IMAD.MOV.U32 R117, RZ, RZ, R196 ;  /* 0x000000ffff757224 */ /* 0x000fe400078e00c4 */
[----:B------:R-:W-:Y:S01]  /*52c0*/  IMAD.MOV.U32 R41, RZ, RZ, R119 ;  /* 0x000000ffff297224 */ /* 0x000fe200078e0077 */
[----:B------:R-:W2:Y:S01]  /*52d0*/  LDL.LU R196, [R1+0x70c] ;  /* 0x00070c0001c47983 */ /* 0x000ea20000300800 */
[----:B------:R-:W-:Y:S02]  /*52e0*/  IMAD.MOV.U32 R118, RZ, RZ, R197 ;  /* 0x000000ffff767224 */ /* 0x000fe400078e00c5 */
[----:B------:R-:W-:Y:S01]  /*52f0*/  IMAD.MOV.U32 R119, RZ, RZ, R120 ;  /* 0x000000ffff777224 */ /* 0x000fe200078e0078 */
[----:B------:R-:W2:Y:S04]  /*5300*/  LDL.LU R197, [R1+0x708] ;  /* 0x0007080001c57983 */ /* 0x000ea80000300800 */
[----:B------:R-:W4:Y:S01]  /*5310*/  LDL.LU R120, [R1+0x704] ;  /* 0x0007040001787983 */ /* 0x000f220000300800 */
        /* <DEDUP_REMOVED lines=17> */
[----:B------:R-:W-:Y:S01]  /*5430*/  IMAD.MOV.U32 R103, RZ, RZ, R87 ;  /* 0x000000ffff677224 */ /* 0x000fe200078e0057 */
[----:B---3--:R-:W-:-:S06]  /*5440*/  WARPGROUP.ARRIVE ;  /* 0x00000000000079c5 */ /* 0x008fcc0000000000 */
[----:B------:R-:W-:Y:S03]  /*5450*/  HGMMA.64x32x16.F32.BF16 R136, gdesc[UR8], R136, gsb0 ;  /* 0x00600000088879f0 */ /* 0x000fe60008001888 */
[----:B------:R-:W-:Y:S02]  /*5460*/  WARPGROUP.DEPBAR.LE gsb0, 0x0 ;  /* 0x00008000000079c5 */ /* 0x000fe40000010000 */
[----:B------:R0:W-:Y:S04]  /*5470*/  STL.64 [R1+0x468], R150 ;  /* 0x0004689601007387 */ /* 0x0001e80000100a00 */
[----:B------:R-:W-:Y:S04]  /*5480*/  STL.64 [R1+0x460], R148 ;  /* 0x0004609401007387 */ /* 0x000fe80000100a00 */
[----:B------:R-:W-:Y:S01]  /*5490*/  STL.64 [R1+0x458], R146 ;  /* 0x0004589201007387 */ /* 0x000fe20000100a00 */
[----:B0-----:R-:W-:-:S02]  /*54a0*/  IMAD.MOV.U32 R150, RZ, RZ, R40 ;  /* 0x000000ffff967224 */ /* 0x001fc400078e0028 */
[----:B------:R-:W-:Y:S02]  /*54b0*/  IMAD.MOV.U32 R151, RZ, RZ, R41 ;  /* 0x000000ffff977224 */ /* 0x000fe400078e0029 */
[----:B------:R-:W-:Y:S02]  /*54c0*/  IMAD.MOV.U32 R40, RZ, RZ, R42 ;  /* 0x000000ffff287224 */ /* 0x000fe400078e002a */
[----:B------:R-:W-:Y:S02]  /*54d0*/  IMAD.MOV.U32 R41, RZ, RZ, R43 ;  /* 0x000000ffff297224 */ /* 0x000fe400078e002b */
[----:B------:R-:W-:Y:S01]  /*54e0*/  IMAD.MOV.U32 R42, RZ, RZ, R44 ;  /* 0x000000ffff2a7224 */ /* 0x000fe200078e002c */
[----:B------:R-:W-:Y:S01]  /*54f0*/  STL.64 [R1+0x450], R144 ;  /* 0x0004509001007387 */ /* 0x000fe20000100a00 */
[----:B------:R-:W-:Y:S02]  /*5500*/  IMAD.MOV.U32 R43, RZ, RZ, R45 ;  /* 0x000000ffff2b7224 */ /* 0x000fe400078e002d */
[----:B------:R-:W-:Y:S01]  /*5510*/  IMAD.MOV.U32 R44, RZ, RZ, R46 ;  /* 0x000000ffff2c7224 */ /* 0x000fe200078e002e */
[----:B------:R-:W-:Y:S01]  /*5520*/  STL.64 [R1+0x448], R142 ;  /* 0x0004488e01007387 */ /* 0x000fe20000100a00 */
[----:B------:R-:W-:-:S02]  /*5530*/  IMAD.MOV.U32 R45, RZ, RZ, R47 ;  /* 0x000000ffff2d7224 */ /* 0x000fc400078e002f */
[----:B------:R-:W-:Y:S01]  /*5540*/  IMAD.MOV.U32 R46, RZ, RZ, R48 ;  /* 0x000000ffff2e7224 */ /* 0x000fe200078e0030 */
[----:B------:R-:W-:Y:S01]  /*5550*/  STL.64 [R1+0x440], R140 ;  /* 0x0004408c01007387 */ /* 0x000fe20000100a00 */
[----:B------:R-:W-:Y:S02]  /*5560*/  IMAD.MOV.U32 R47, RZ, RZ, R49 ;  /* 0x000000ffff2f7224 */ /* 0x000fe400078e0031 */
[----:B------:R-:W-:Y:S01]  /*5570*/  IMAD.MOV.U32 R48, RZ, RZ, R50 ;  /* 0x000000ffff307224 */ /* 0x000fe200078e0032 */
[----:B------:R-:W-:Y:S01]  /*5580*/  STL.64 [R1+0x438], R138 ;  /* 0x0004388a01007387 */ /* 0x000fe20000100a00 */
[----:B------:R-:W-:Y:S02]  /*5590*/  IMAD.MOV.U32 R49, RZ, RZ, R51 ;  /* 0x000000ffff317224 */ /* 0x000fe400078e0033 */
[----:B------:R-:W-:Y:S01]  /*55a0*/  IMAD.MOV.U32 R50, RZ, RZ, R52 ;  /* 0x000000ffff327224 */ /* 0x000fe200078e0034 */
[----:B------:R0:W-:Y:S01]  /*55b0*/  STL.64 [R1+0x430], R136 ;  /* 0x0004308801007387 */ /* 0x0001e20000100a00 */
[----:B------:R-:W-:-:S02]  /*55c0*/  IMAD.MOV.U32 R51, RZ, RZ, R53 ;  /* 0x000000ffff337224 */ /* 0x000fc400078e0035 */
[----:B------:R-:W-:Y:S02]  /*55d0*/  IMAD.MOV.U32 R52, RZ, RZ, R54 ;  /* 0x000000ffff347224 */ /* 0x000fe400078e0036 */
[----:B------:R-:W-:Y:S02]  /*55e0*/  IMAD.MOV.U32 R53, RZ, RZ, R55 ;  /* 0x000000ffff357224 */ /* 0x000fe400078e0037 */
[----:B------:R-:W-:Y:S02]  /*55f0*/  IMAD.MOV.U32 R54, RZ, RZ, R121 ;  /* 0x000000ffff367224 */ /* 0x000fe400078e0079 */
[----:B------:R-:W4:Y:S01]  /*5600*/  LDL.LU R121, [R1+0x700] ;  /* 0x0007000001797983 */ /* 0x000f220000300800 */
[----:B------:R-:W-:Y:S02]  /*5610*/  IMAD.MOV.U32 R55, RZ, RZ, R122 ;  /* 0x000000ffff377224 */ /* 0x000fe400078e007a */
[----:B0-----:R-:W-:Y:S01]  /*5620*/  IMAD.MOV.U32 R136, RZ, RZ, R26 ;  /* 0x000000ffff887224 */ /* 0x001fe200078e001a */
        /* <DEDUP_REMOVED lines=22> */
[----:B------:R-:W-:Y:S01]  /*5790*/  IMAD.MOV.U32 R144, RZ, RZ, R34 ;  /* 0x000000ffff907224 */ /* 0x000fe200078e0022 */
[----:B------:R-:W-:Y:S01]  /*57a0*/  MOV R145, R35 ;  /* 0x0000002300917202 */ /* 0x000fe20000000f00 */
[----:B------:R-:W-:Y:S01]  /*57b0*/  IMAD.MOV.U32 R33, RZ, RZ, R132 ;  /* 0x000000ffff217224 */ /* 0x000fe200078e0084 */
        /* <DEDUP_REMOVED lines=14> */
[----:B------:R-:W3:Y:S01]  /*58a0*/  LDL.LU R56, [R1+0x6c8] ;  /* 0x0006c80001387983 */ /* 0x000ee20000300800 */
[----:B------:R-:W-:-:S03]  /*58b0*/  IMAD.MOV.U32 R39, RZ, RZ, R59 ;  /* 0x000000ffff277224 */ /* 0x000fc600078e003b */
[----:B------:R-:W3:Y:S04]  /*58c0*/  LDL.LU R57, [R1+0x6c4] ;  /* 0x0006c40001397983 */ /* 0x000ee80000300800 */
[----:B------:R-:W3:Y:S04]  /*58d0*/  LDL.LU R58, [R1+0x6c0] ;  /* 0x0006c000013a7983 */ /* 0x000ee80000300800 */
[----:B------:R-:W3:Y:S04]  /*58e0*/  LDL.LU R59, [R1+0x6bc] ;  /* 0x0006bc00013b7983 */ /* 0x000ee80000300800 */
[----:B------:R-:W2:Y:S04]  /*58f0*/  LDL.LU R72, [R1+0x6b8] ;  /* 0x0006b80001487983 */ /* 0x000ea80000300800 */
        /* <DEDUP_REMOVED lines=14> */
[----:B------:R-:W2:Y:S01]  /*59e0*/  LDL.LU R87, [R1+0x67c] ;  /* 0x00067c0001577983 */ /* 0x000ea20000300800 */
[----:B------:R-:W-:Y:S01]  /*59f0*/  UIADD3 UR14, UR54, 0x302, URZ ;  /* 0x00000302360e7890 */ /* 0x000fe2000fffe03f */
[----:B------:R-:W-:Y:S01]  /*5a00*/  UMOV UR12, UR4 ;  /* 0x00000004000c7c82 */ /* 0x000fe20008000000 */
[----:B------:R-:W-:Y:S01]  /*5a10*/  UMOV UR13, UR5 ;  /* 0x00000005000d7c82 */ /* 0x000fe20008000000 */
[----:B------:R-:W-:Y:S01]  /*5a20*/  UMOV UR15, 0x80000020 ;  /* 0x80000020000f7882 */ /* 0x000fe20000000000 */
[----:B------:R-:W4:Y:S04]  /*5a30*/  LDL.LU R152, [R1+0x40] ;  /* 0x0000400001987983 */ /* 0x000f280000300800 */
        /* <DEDUP_REMOVED lines=14> */
[----:B------:R-:W4:Y:S01]  /*5b20*/  LDL.LU R167, [R1+0x7c] ;  /* 0x00007c0001a77983 */ /* 0x000f220000300800 */
[----:B--2---:R-:W-:-:S06]  /*5b30*/  WARPGROUP.ARRIVE ;  /* 0x00000000000079c5 */ /* 0x004fcc0000000000 */
        /* <DEDUP_REMOVED lines=12> */
[----:B--2---:R-:W-:Y:S02]  /*5c00*/  IMAD.MOV.U32 R74, RZ, RZ, R62 ;  /* 0x000000ffff4a7224 */ /* 0x004fe400078e003e */
[----:B---3--:R-:W-:Y:S02]  /*5c10*/  IMAD.MOV.U32 R72, RZ, RZ, R60 ;  /* 0x000000ffff487224 */ /* 0x008fe400078e003c */
[----:B------:R-:W2:Y:S01]  /*5c20*/  LDL.LU R60, [R1+0x678] ;  /* 0x00067800013c7983 */ /* 0x000ea20000300800 */
[----:B------:R-:W-:Y:S02]  /*5c30*/  IMAD.MOV.U32 R73, RZ, RZ, R61 ;  /* 0x000000ffff497224 */ /* 0x000fe400078e003d */
[----:B------:R-:W-:Y:S01]  /*5c40*/  IMAD.MOV.U32 R75, RZ, RZ, R63 ;  /* 0x000000ffff4b7224 */ /* 0x000fe200078e003f */
[----:B------:R-:W2:Y:S01]  /*5c50*/  LDL.LU R61, [R1+0x674] ;  /* 0x00067400013d7983 */ /* 0x000ea20000300800 */
[----:B------:R-:W-:-:S03]  /*5c60*/  IMAD.MOV.U32 R77, RZ, RZ, R65 ;  /* 0x000000ffff4d7224 */ /* 0x000fc600078e0041 */
        /* <DEDUP_REMOVED lines=10> */
[----:B------:R-:W2:Y:S04]  /*5d10*/  LDL.LU R67, [R1+0x65c] ;  /* 0x00065c0001437983 */ /* 0x000ea80000300800 */
[----:B------:R-:W2:Y:S04]  /*5d20*/  LDL.LU R68, [R1+0x658] ;  /* 0x0006580001447983 */ /* 0x000ea80000300800 */
[----:B------:R-:W2:Y:S04]  /*5d30*/  LDL.LU R69, [R1+0x654] ;  /* 0x0006540001457983 */ /* 0x000ea80000300800 */
[----:B------:R-:W2:Y:S04]  /*5d40*/  LDL.LU R70, [R1+0x650] ;  /* 0x0006500001467983 */ /* 0x000ea80000300800 */
[----:B------:R-:W2:Y:S01]  /*5d50*/  LDL.LU R71, [R1+0x64c] ;  /* 0x00064c0001477983 */ /* 0x000ea20000300800 */
[----:B------:R-:W-:-:S03]  /*5d60*/  IMAD.MOV.U32 R84, RZ, RZ, R135 ;  /* 0x000000ffff547224 */ /* 0x000fc600078e0087 */
[----:B------:R-:W4:Y:S01]  /*5d70*/  LDL.LU R135, [R1+0x648] ;  /* 0x0006480001877983 */ /* 0x000f220000300800 */
[----:B------:R-:W-:Y:S02]  /*5d80*/  IMAD.MOV.U32 R85, RZ, RZ, R198 ;  /* 0x000000ffff557224 */ /* 0x000fe400078e00c6 */
[----:B------:R-:W-:Y:S01]  /*5d90*/  IMAD.MOV.U32 R86, RZ, RZ, R199 ;  /* 0x000000ffff567224 */ /* 0x000fe200078e00c7 */
[----:B------:R-:W3:Y:S04]  /*5da0*/  LDL.LU R198, [R1+0x644] ;  /* 0x0006440001c67983 */ /* 0x000ee80000300800 */
[----:B------:R-:W3:Y:S01]  /*5db0*/  LDL.LU R199, [R1+0x640] ;  /* 0x0006400001c77983 */ /* 0x000ee20000300800 */
[----:B------:R-:W-:Y:S01]  /*5dc0*/  UIADD3 UR16, UR51, 0x202, URZ ;  /* 0x0000020233107890 */ /* 0x000fe2000fffe03f */
[----:B------:R-:W-:-:S02]  /*5dd0*/  UMOV UR13, 0x80000020 ;  /* 0x80000020000d7882 */ /* 0x000fc40000000000 */
[----:B------:R-:W3:Y:S04]  /*5de0*/  LDL.LU R87, [R1+0x23c] ;  /* 0x00023c0001577983 */ /* 0x000ee80000300800 */
[----:B------:R-:W-:Y:S01]  /*5df0*/  UMOV UR12, UR16 ;  /* 0x00000010000c7c82 */ /* 0x000fe20008000000 */
        /* <DEDUP_REMOVED lines=8> */
[----:B--2---:R-:W-:-:S06]  /*5e80*/  WARPGROUP.ARRIVE ;  /* 0x00000000000079c5 */ /* 0x004fcc0000000000 */
[----:B------:R-:W-:Y:S03]  /*5e90*/  HGMMA.64x32x16.F32.BF16 R56, gdesc[UR12], R56, gsb0 ;  /* 0x006000000c3879f0 */ /* 0x000fe60008001838 */
[----:B------:R-:W-:Y:S02]  /*5ea0*/  WARPGROUP.DEPBAR.LE gsb0, 0x0 ;  /* 0x00008000000079c5 */ /* 0x000fe40000010000 */
[----:B----4-:R-:W-:-:S06]  /*5eb0*/  WARPGROUP.ARRIVE ;  /* 0x00000000000079c5 */ /* 0x010fcc0000000000 */
[----:B------:R-:W-:Y:S03]  /*5ec0*/  HGMMA.64x32x16.F32.BF16 R120, gdesc[UR8], R120, gsb0 ;  /* 0x00600000087879f0 */ /* 0x000fe60008001878 */
[----:B------:R-:W-:Y:S02]  /*5ed0*/  WARPGROUP.DEPBAR.LE gsb0, 0x0 ;  /* 0x00008000000079c5 */ /* 0x000fe40000010000 */
[----:B---3--:R-:W-:-:S06]  /*5ee0*/  WARPGROUP.ARRIVE ;  /* 0x00000000000079c5 */ /* 0x008fcc0000000000 */
[----:B------:R-:W-:Y:S03]  /*5ef0*/  HGMMA.64x32x16.F32.BF16 R184, gdesc[UR28], R184, gsb0 ;  /* 0x006000001cb879f0 */ /* 0x000fe600080018b8 */
[----:B------:R-:W-:Y:S02]  /*5f00*/  WARPGROUP.DEPBAR.LE gsb0, 0x0 ;  /* 0x00008000000079c5 */ /* 0x000fe40000010000 */
[----:B------:R-:W-:-:S06]  /*5f10*/  WARPGROUP.ARRIVE ;  /* 0x00000000000079c5 */ /* 0x000fcc0000000000 */
[----:B------:R-:W-:Y:S03]  /*5f20*/  HGMMA.64x32x16.F32.BF16 R152, gdesc[UR44], R152, gsb0 ;  /* 0x006000002c9879f0 */ /* 0x000fe60008001898 */
[----:B------:R-:W-:Y:S02]  /*5f30*/  WARPGROUP.DEPBAR.LE gsb0, 0x0 ;  /* 0x00008000000079c5 */ /* 0x000fe40000010000 */
[----:B------:R-:W-:-:S06]  /*5f40*/  WARPGROUP.ARRIVE ;  /* 0x00000000000079c5 */ /* 0x000fcc0000000000 */
[----:B------:R-:W-:Y:S01]  /*5f50*/  HGMMA.64x32x16.F32.BF16 R88, gdesc[UR20], R88, gsb0 ;  /* 0x00600000145879f0 */ /* 0x000fe20008001858 */
[----:B------:R-:W-:Y:S01]  /*5f60*/  UMOV UR16, UR12 ;  /* 0x0000000c00107c82 */ /* 0x000fe20008000000 */
[----:B------:R-:W-:Y:S01]  /*5f70*/  UMOV UR17, UR13 ;  /* 0x0000000d00117c82 */ /* 0x000fe20008000000 */
        /* <DEDUP_REMOVED lines=8> */
[----:B------:R-:W-:Y:S01]  /*6000*/  UIADD3 UR8, UR51, 0x402, URZ ;  /* 0x0000040233087890 */ /* 0x000fe2000fffe03f */
[----:B------:R-:W-:-:S06]  /*6010*/  UMOV UR5, 0x80000020 ;  /* 0x8000002000057882 */ /* 0x000fcc0000000000 */
        /* <DEDUP_REMOVED lines=17> */
[----:B------:R-:W-:-:S06]  /*6130*/  WARPGROUP.ARRIVE ;  /* 0x00000000000079c5 */ /* 0x000fcc0000000000 */
[----:B------:R-:W-:Y:S01]  /*6140*/  HGMMA.64x32x16.F32.BF16 R136, gdesc[UR20], R136, gsb0 ;  /* 0x00600000148879f0 */ /* 0x000fe20008001888 */
[----:B------:R-:W-:Y:S04]  /*6150*/  STL.64 [R1+0x68], R162 ;  /* 0x000068a201007387 */ /* 0x000fe80000100a00 */
[----:B------:R-:W-:Y:S04]  /*6160*/  STL.64 [R1+0x70], R164 ;  /* 0x000070a401007387 */ /* 0x000fe80000100a00 */
[----:B------:R0:W-:Y:S04]  /*6170*/  STL.64 [R1+0x78], R166 ;  /* 0x000078a601007387 */ /* 0x0001e80000100a00 */
[----:B0-----:R-:W2:Y:S04]  /*6180*/  LDL.LU.64 R166, [R1+0x638] ;  /* 0x0006380001a67983 */ /* 0x001ea80000300a00 */
[----:B------:R-:W2:Y:S04]  /*6190*/  LDL.LU.64 R164, [R1+0x630] ;  /* 0x0006300001a47983 */ /* 0x000ea80000300a00 */
[----:B------:R-:W2:Y:S04]  /*61a0*/  LDL.LU.64 R162, [R1+0x628] ;  /* 0x0006280001a27983 */ /* 0x000ea80000300a00 */
[----:B------:R-:W2:Y:S04]  /*61b0*/  LDL.LU.64 R160, [R1+0x620] ;  /* 0x0006200001a07983 */ /* 0x000ea80000300a00 */
[----:B------:R-:W2:Y:S04]  /*61c0*/  LDL.LU.64 R158, [R1+0x618] ;  /* 0x00061800019e7983 */ /* 0x000ea80000300a00 */
[----:B------:R-:W2:Y:S04]  /*61d0*/  LDL.LU.64 R156, [R1+0x610] ;  /* 0x00061000019c7983 */ /* 0x000ea80000300a00 */
[----:B------:R-:W2:Y:S04]  /*61e0*/  LDL.LU.64 R154, [R1+0x608] ;  /* 0x00060800019a7983 */ /* 0x000ea80000300a00 */
[----:B------:R-:W2:Y:S04]  /*61f0*/  LDL.LU.64 R152, [R1+0x600] ;  /* 0x0006000001987983 */ /* 0x000ea80000300a00 */
[----:B------:R-:W-:Y:S04]  /*6200*/  STL.64 [R1+0x140], R88 ;  /* 0x0001405801007387 */ /* 0x000fe80000100a00 */
[----:B------:R-:W-:Y:S04]  /*6210*/  STL.64 [R1+0x148], R90 ;  /* 0x0001485a01007387 */ /* 0x000fe80000100a00 */
        /* <DEDUP_REMOVED lines=8> */
[----:B0-----:R-:W3:Y:S04]  /*62a0*/  LDL.LU.64 R102, [R1+0x5f8] ;  /* 0x0005f80001667983 */ /* 0x001ee80000300a00 */
[----:B------:R-:W3:Y:S04]  /*62b0*/  LDL.LU.64 R100, [R1+0x5f0] ;  /* 0x0005f00001647983 */ /* 0x000ee80000300a00 */
[----:B------:R-:W3:Y:S04]  /*62c0*/  LDL.LU.64 R98, [R1+0x5e8] ;  /* 0x0005e80001627983 */ /* 0x000ee80000300a00 */
[----:B------:R-:W3:Y:S04]  /*62d0*/  LDL.LU.64 R96, [R1+0x5e0] ;  /* 0x0005e00001607983 */ /* 0x000ee80000300a00 */
[----:B------:R-:W3:Y:S04]  /*62e0*/  LDL.LU.64 R94, [R1+0x5d8] ;  /* 0x0005d800015e7983 */ /* 0x000ee80000300a00 */
[----:B------:R-:W3:Y:S04]  /*62f0*/  LDL.LU.64 R92, [R1+0x5d0] ;  /* 0x0005d000015c7983 */ /* 0x000ee80000300a00 */
[----:B------:R-:W3:Y:S04]  /*6300*/  LDL.LU.64 R90, [R1+0x5c8] ;  /* 0x0005c800015a7983 */ /* 0x000ee80000300a00 */
[----:B------:R-:W3:Y:S01]  /*6310*/  LDL.LU.64 R88, [R1+0x5c0] ;  /* 0x0005c00001587983 */ /* 0x000ee20000300a00 */
[----:B------:R-:W-:-:S03]  /*6320*/  UMOV UR44, UR4 ;  /* 0x00000004002c7c82 */ /* 0x000fc60008000000 */
[----:B------:R-:W-:Y:S01]  /*6330*/  STL.64 [R1+0x240], R24 ;  /* 0x0002401801007387 */ /* 0x000fe20000100a00 */
[----:B------:R-:W-:Y:S02]  /*6340*/  UMOV UR45, UR5 ;  /* 0x00000005002d7c82 */ /* 0x000fe40008000000 */
[----:B------:R-:W-:Y:S01]  /*6350*/  HGMMA.64x32x16.F32.BF16 R200, gdesc[UR44], R200, gsb0 ;  /* 0x006000002cc879f0 */ /* 0x000fe200080018c8 */
[----:B------:R-:W-:Y:S04]  /*6360*/  STL.64 [R1+0x248], R26 ;  /* 0x0002481a01007387 */ /* 0x000fe80000100a00 */
[----:B------:R-:W-:Y:S04]  /*6370*/  STL.64 [R1+0x250], R28 ;  /* 0x0002501c01007387 */ /* 0x000fe80000100a00 */
[----:B------:R-:W-:Y:S04]  /*6380*/  STL.64 [R1+0x258], R30 ;  /* 0x0002581e01007387 */ /* 0x000fe80000100a00 */
[----:B------:R-:W-:Y:S04]  /*6390*/  STL.64 [R1+0x260], R32 ;  /* 0x0002602001007387 */ /* 0x000fe80000100a00 */
[----:B------:R-:W-:Y:S04]  /*63a0*/  STL.64 [R1+0x268], R34 ;  /* 0x0002682201007387 */ /* 0x000fe80000100a00 */
[----:B------:R-:W-:Y:S04]  /*63b0*/  STL.64 [R1+0x270], R36 ;  /* 0x0002702401007387 */ /* 0x000fe80000100a00 */
[----:B------:R0:W-:Y:S04]  /*63c0*/  STL.64 [R1+0x278], R38 ;  /* 0x0002782601007387 */ /* 0x0001e80000100a00 */
[----:B0-----:R-:W4:Y:S04]  /*63d0*/  LDL.LU.64 R38, [R1+0x5b8] ;  /* 0x0005b80001267983 */ /* 0x001f280000300a00 */
[----:B------:R-:W4:Y:S04]  /*63e0*/  LDL.LU.64 R36, [R1+0x5b0] ;  /* 0x0005b00001247983 */ /* 0x000f280000300a00 */
[----:B------:R-:W4:Y:S04]  /*63f0*/  LDL.LU.64 R34, [R1+0x5a8] ;  /* 0x0005a80001227983 */ /* 0x000f280000300a00 */
[----:B------:R-:W4:Y:S04]  /*6400*/  LDL.LU.64 R32, [R1+0x5a0] ;  /* 0x0005a00001207983 */ /* 0x000f280000300a00 */
[----:B------:R-:W4:Y:S04]  /*6410*/  LDL.LU.64 R30, [R1+0x598] ;  /* 0x00059800011e7983 */ /* 0x000f280000300a00 */
[----:B------:R-:W4:Y:S04]  /*6420*/  LDL.LU.64 R28, [R1+0x590] ;  /* 0x00059000011c7983 */ /* 0x000f280000300a00 */
[----:B------:R-:W4:Y:S04]  /*6430*/  LDL.LU.64 R26, [R1+0x588] ;  /* 0x00058800011a7983 */ /* 0x000f280000300a00 */
[----:B------:R-:W4:Y:S04]  /*6440*/  LDL.LU.64 R24, [R1+0x580] ;  /* 0x0005800001187983 */ /* 0x000f280000300a00 */
[----:B------:R-:W-:Y:S04]  /*6450*/  STL.64 [R1+0x340], R40 ;  /* 0x0003402801007387 */ /* 0x000fe80000100a00 */
[----:B------:R-:W-:Y:S04]  /*6460*/  STL.64 [R1+0x348], R42 ;  /* 0x0003482a01007387 */ /* 0x000fe80000100a00 */
[----:B------:R-:W-:Y:S04]  /*6470*/  STL.64 [R1+0x350], R44 ;  /* 0x0003502c01007387 */ /* 0x000fe80000100a00 */
[----:B------:R-:W-:Y:S04]  /*6480*/  STL.64 [R1+0x358], R46 ;  /* 0x0003582e01007387 */ /* 0x000fe80000100a00 */
[----:B------:R-:W-:Y:S04]  /*6490*/  STL.64 [R1+0x360], R48 ;  /* 0x0003603001007387 */ /* 0x000fe80000100a00 */
        /* <DEDUP_REMOVED lines=19> */
[----:B0-----:R-:W3:Y:S04]  /*65d0*/  LDL.LU.64 R118, [R1+0x538] ;  /* 0x0005380001767983 */ /* 0x001ee80000300a00 */
[----:B------:R-:W3:Y:S04]  /*65e0*/  LDL.LU.64 R116, [R1+0x530] ;  /* 0x0005300001747983 */ /* 0x000ee80000300a00 */
[----:B------:R-:W3:Y:S04]  /*65f0*/  LDL.LU.64 R114, [R1+0x528] ;  /* 0x0005280001727983 */ /* 0x000ee80000300a00 */
[----:B------:R-:W3:Y:S04]  /*6600*/  LDL.LU.64 R112, [R1+0x520] ;  /* 0x0005200001707983 */ /* 0x000ee80000300a00 */
[----:B------:R-:W3:Y:S04]  /*6610*/  LDL.LU.64 R110, [R1+0x518] ;  /* 0x00051800016e7983 */ /* 0x000ee80000300a00 */
[----:B------:R-:W3:Y:S04]  /*6620*/  LDL.LU.64 R108, [R1+0x510] ;  /* 0x00051000016c7983 */ /* 0x000ee80000300a00 */
[----:B------:R-:W3:Y:S04]  /*6630*/  LDL.LU.64 R106, [R1+0x508] ;  /* 0x00050800016a7983 */ /* 0x000ee80000300a00 */
[----:B------:R-:W3:Y:S04]  /*6640*/  LDL.LU.64 R104, [R1+0x500] ;  /* 0x0005000001687983 */ /* 0x000ee80000300a00 */
[----:B------:R-:W-:Y:S04]  /*6650*/  STL.64 [R1+0x200], R72 ;  /* 0x0002004801007387 */ /* 0x000fe80000100a00 */
        /* <DEDUP_REMOVED lines=11> */
[----:B0-----:R-:W-:-:S03]  /*6710*/  IMAD.MOV.U32 R136, RZ, RZ, R168 ;  /* 0x000000ffff887224 */ /* 0x001fc600078e00a8 */
[----:B------:R0:W-:Y:S04]  /*6720*/  STL.64 [R1+0x120], R144 ;  /* 0x0001209001007387 */ /* 0x0001e80000100a00 */
[----:B------:R0:W-:Y:S01]  /*6730*/  STL.64 [R1+0x128], R146 ;  /* 0x0001289201007387 */ /* 0x0001e20000100a00 */
[----:B------:R-:W-:-:S03]  /*6740*/  WARPGROUP.DEPBAR.LE gsb0, 0x0 ;  /* 0x00008000000079c5 */ /* 0x000fc60000010000 */
[----:B------:R0:W-:Y:S04]  /*6750*/  STL.64 [R1+0x130], R148 ;  /* 0x0001309401007387 */ /* 0x0001e80000100a00 */
[----:B------:R0:W-:Y:S04]  /*6760*/  STL.64 [R1+0x138], R150 ;  /* 0x0001389601007387 */ /* 0x0001e80000100a00 */
[----:B------:R-:W4:Y:S04]  /*6770*/  LDL.LU R168, [R1+0x4fc] ;  /* 0x0004fc0001a87983 */ /* 0x000f280000300800 */
[----:B------:R2:W-:Y:S04]  /*6780*/  STL.64 [R1], R200 ;  /* 0x000000c801007387 */ /* 0x0005e80000100a00 */
[----:B------:R2:W-:Y:S04]  /*6790*/  STL.64 [R1+0x8], R202 ;  /* 0x000008ca01007387 */ /* 0x0005e80000100a00 */
[----:B------:R2:W-:Y:S04]  /*67a0*/  STL.64 [R1+0x10], R204 ;  /* 0x000010cc01007387 */ /* 0x0005e80000100a00 */
[----:B------:R2:W-:Y:S01]  /*67b0*/  STL.64 [R1+0x18], R206 ;  /* 0x000018ce01007387 */ /* 0x0005e20000100a00 */
[----:B------:R-:W-:-:S03]  /*67c0*/  IMAD.MOV.U32 R137, RZ, RZ, R169 ;  /* 0x000000ffff897224 */ /* 0x000fc600078e00a9 */
[----:B------:R2:W-:Y:S01]  /*67d0*/  STL.64 [R1+0x20], R208 ;  /* 0x000020d001007387 */ /* 0x0005e20000100a00 */
[----:B-1----:R-:W-:-:S03]  /*67e0*/  IMAD.MOV.U32 R138, RZ, RZ, R170 ;  /* 0x000000ffff8a7224 */ /* 0x002fc600078e00aa */
[----:B------:R1:W-:Y:S01]  /*67f0*/  STL.64 [R1+0x28], R210 ;  /* 0x000028d201007387 */ /* 0x0003e20000100a00 */
[----:B------:R-:W-:-:S03]  /*6800*/  IMAD.MOV.U32 R139, RZ, RZ, R171 ;  /* 0x000000ffff8b7224 */ /* 0x000fc600078e00ab */
[----:B------:R1:W-:Y:S01]  /*6810*/  STL.64 [R1+0x30], R212 ;  /* 0x000030d401007387 */ /* 0x0003e20000100a00 */
[----:B------:R-:W-:-:S03]  /*6820*/  IMAD.MOV.U32 R140, RZ, RZ, R172 ;  /* 0x000000ffff8c7224 */ /* 0x000fc600078e00ac */
[----:B------:R1:W-:Y:S01]  /*6830*/  STL.64 [R1+0x38], R214 ;  /* 0x000038d601007387 */ /* 0x0003e20000100a00 */
[----:B------:R-:W-:-:S03]  /*6840*/  IMAD.MOV.U32 R141, RZ, RZ, R173 ;  /* 0x000000ffff8d7224 */ /* 0x000fc600078e00ad */
[----:B------:R-:W4:Y:S01]  /*6850*/  LDL.LU R169, [R1+0x4f8] ;  /* 0x0004f80001a97983 */ /* 0x000f220000300800 */
[----:B------:R-:W-:-:S03]  /*6860*/  IMAD.MOV.U32 R142, RZ, RZ, R174 ;  /* 0x000000ffff8e7224 */ /* 0x000fc600078e00ae */
[----:B------:R-:W4:Y:S01]  /*6870*/  LDL.LU R170, [R1+0x4f4] ;  /* 0x0004f40001aa7983 */ /* 0x000f220000300800 */
[----:B------:R-:W-:-:S03]  /*6880*/  IMAD.MOV.U32 R143, RZ, RZ, R175 ;  /* 0x000000ffff8f7224 */ /* 0x000fc600078e00af */
[----:B------:R-:W4:Y:S01]  /*6890*/  LDL.LU R171, [R1+0x4f0] ;  /* 0x0004f00001ab7983 */ /* 0x000f220000300800 */
[----:B0-----:R-:W-:-:S03]  /*68a0*/  IMAD.MOV.U32 R144, RZ, RZ, R176 ;  /* 0x000000ffff907224 */ /* 0x001fc600078e00b0 */
        /* <DEDUP_REMOVED lines=14> */
[----:B------:R-:W4:Y:S04]  /*6990*/  LDL.LU R179, [R1+0x4d0] ;  /* 0x0004d00001b37983 */ /* 0x000f280000300800 */
[----:B------:R-:W4:Y:S04]  /*69a0*/  LDL.LU R180, [R1+0x4cc] ;  /* 0x0004cc0001b47983 */ /* 0x000f280000300800 */
[----:B------:R-:W4:Y:S04]  /*69b0*/  LDL.LU R181, [R1+0x4c8] ;  /* 0x0004c80001b57983 */ /* 0x000f280000300800 */
[----:B------:R-:W4:Y:S04]  /*69c0*/  LDL.LU R182, [R1+0x4c4] ;  /* 0x0004c40001b67983 */ /* 0x000f280000300800 */
[----:B------:R-:W4:Y:S01]  /*69d0*/  LDL.LU R183, [R1+0x4c0] ;  /* 0x0004c00001b77983 */ /* 0x000f220000300800 */
[----:B------:R-:W-:Y:S01]  /*69e0*/  UMOV UR28, UR4 ;  /* 0x00000004001c7c82 */ /* 0x000fe20008000000 */
[----:B------:R-:W-:Y:S01]  /*69f0*/  UMOV UR29, UR5 ;  /* 0x00000005001d7c82 */ /* 0x000fe20008000000 */
[----:B------:R-:W-:Y:S01]  /*6a00*/  UMOV UR8, UR4 ;  /* 0x0000000400087c82 */ /* 0x000fe20008000000 */
[----:B------:R-:W-:Y:S01]  /*6a10*/  UMOV UR9, UR5 ;  /* 0x0000000500097c82 */ /* 0x000fe20008000000 */
[----:B------:R-:W-:Y:S01]  /*6a20*/  UMOV UR12, UR4 ;  /* 0x00000004000c7c82 */ /* 0x000fe20008000000 */
[----:B------:R-:W-:Y:S01]  /*6a30*/  UMOV UR13, UR5 ;  /* 0x00000005000d7c82 */ /* 0x000fe20008000000 */
[----:B------:R-:W2:Y:S04]  /*6a40*/  LDL.LU R72, [R1+0xc0] ;  /* 0x0000c00001487983 */ /* 0x000ea80000300800 */
[----:B------:R-:W2:Y:S04]  /*6a50*/  LDL.LU R73, [R1+0xc4] ;  /* 0x0000c40001497983 */ /* 0x000ea80000300800 */
[----:B------:R-:W2:Y:S04]  /*6a60*/  LDL.LU R74, [R1+0xc8] ;  /* 0x0000c800014a7983 */ /* 0x000ea80000300800 */
[----:B------:R-:W2:Y:S04]  /*6a70*/  LDL.LU R75, [R1+0xcc] ;  /* 0x0000cc00014b7983 */ /* 0x000ea80000300800 */
[----:B------:R-:W2:Y:S01]  /*6a80*/  LDL.LU R76, [R1+0xd0] ;  /* 0x0000d000014c7983 */ /* 0x000ea20000300800 */
[----:B------:R-:W-:Y:S01]  /*6a90*/  UIADD3 UR51, UR51, 0x602, URZ ;  /* 0x0000060233337890 */ /* 0x000fe2000fffe03f */
[----:B----4-:R-:W-:-:S06]  /*6aa0*/  WARPGROUP.ARRIVE ;  /* 0x00000000000079c5 */ /* 0x010fcc0000000000 */
[----:B------:R-:W-:Y:S03]  /*6ab0*/  HGMMA.64x32x16.F32.BF16 R168, gdesc[UR28], R168, gsb0 ;  /* 0x006000001ca879f0 */ /* 0x000fe600080018a8 */
[----:B------:R-:W-:Y:S02]  /*6ac0*/  WARPGROUP.DEPBAR.LE gsb0, 0x0 ;  /* 0x00008000000079c5 */ /* 0x000fe40000010000 */
[----:B---3--:R-:W-:-:S06]  /*6ad0*/  WARPGROUP.ARRIVE ;  /* 0x00000000000079c5 */ /* 0x008fcc0000000000 */
[----:B------:R-:W-:Y:S03]  /*6ae0*/  HGMMA.64x32x16.F32.BF16 R104, gdesc[UR8], R104, gsb0 ;  /* 0x00600000086879f0 */ /* 0x000fe60008001868 */
[----:B------:R-:W-:Y:S02]  /*6af0*/  WARPGROUP.DEPBAR.LE gsb0, 0x0 ;  /* 0x00008000000079c5 */ /* 0x000fe40000010000 */
[----:B--2---:R-:W-:-:S06]  /*6b00*/  WARPGROUP.ARRIVE ;  /* 0x00000000000079c5 */ /* 0x004fcc0000000000 */
[----:B------:R-:W-:Y:S01]  /*6b10*/  HGMMA.64x32x16.F32.BF16 R40, gdesc[UR12], R40, gsb0 ;  /* 0x006000000c2879f0 */ /* 0x000fe20008001828 */
[----:B------:R-:W-:Y:S01]  /*6b20*/  UMOV UR12, UR51 ;  /* 0x00000033000c7c82 */ /* 0x000fe20008000000 */
[----:B------:R-:W-:Y:S01]  /*6b30*/  UMOV UR13, 0x80000020 ;  /* 0x80000020000d7882 */ /* 0x000fe20000000000 */
        /* <DEDUP_REMOVED lines=29> */
[----:B------:R-:W-:Y:S01]  /*6d10*/  UMOV UR20, UR12 ;  /* 0x0000000c00147c82 */ /* 0x000fe20008000000 */
[----:B------:R-:W-:Y:S01]  /*6d20*/  UMOV UR21, UR13 ;  /* 0x0000000d00157c82 */ /* 0x000fe20008000000 */
[----:B------:R-:W-:Y:S01]  /*6d30*/  UMOV UR16, UR12 ;  /* 0x0000000c00107c82 */ /* 0x000fe20008000000 */
        /* <DEDUP_REMOVED lines=11> */
[----:B-1----:R-:W-:Y:S02]  /*6df0*/  IMAD.MOV.U32 R210, RZ, RZ, R8 ;  /* 0x000000ffffd27224 */ /* 0x002fe400078e0008 */
[----:B------:R-:W-:Y:S02]  /*6e00*/  IMAD.MOV.U32 R211, RZ, RZ, R7 ;  /* 0x000000ffffd37224 */ /* 0x000fe400078e0007 */
[----:B------:R-:W-:-:S02]  /*6e10*/  IMAD.MOV.U32 R212, RZ, RZ, R6 ;  /* 0x000000ffffd47224 */ /* 0x000fc400078e0006 */
[----:B------:R-:W-:Y:S02]  /*6e20*/  IMAD.MOV.U32 R213, RZ, RZ, R4 ;  /* 0x000000ffffd57224 */ /* 0x000fe400078e0004 */
[----:B------:R-:W-:Y:S02]  /*6e30*/  IMAD.MOV.U32 R214, RZ, RZ, R3 ;  /* 0x000000ffffd67224 */ /* 0x000fe400078e0003 */
[----:B------:R-:W-:Y:S01]  /*6e40*/  IMAD.MOV.U32 R215, RZ, RZ, R0 ;  /* 0x000000ffffd77224 */ /* 0x000fe200078e0000 */
[----:B------:R-:W-:Y:S01]  /*6e50*/  UMOV UR4, UR12 ;  /* 0x0000000c00047c82 */ /* 0x000fe20008000000 */
[----:B------:R-:W-:Y:S01]  /*6e60*/  UMOV UR5, UR13 ;  /* 0x0000000d00057c82 */ /* 0x000fe20008000000 */
[----:B------:R0:W5:Y:S01]  /*6e70*/  LDL.LU R17, [R1+0x4bc] ;  /* 0x0004bc0001117983 */ /* 0x0001620000300800 */
[----:B------:R-:W-:Y:S02]  /*6e80*/  WARPGROUP.DEPBAR.LE gsb0, 0x0 ;  /* 0x00008000000079c5 */ /* 0x000fe40000010000 */
[----:B------:R-:W-:Y:S01]  /*6e90*/  WARPGROUP.ARRIVE ;  /* 0x00000000000079c5 */ /* 0x000fe20000000000 */
[----:B------:R0:W5:Y:S04]  /*6ea0*/  LDL.LU R16, [R1+0x4b8] ;  /* 0x0004b80001107983 */ /* 0x0001680000300800 */
[----:B------:R0:W5:Y:S01]  /*6eb0*/  LDL.LU R5, [R1+0x4b4] ;  /* 0x0004b40001057983 */ /* 0x0001620000300800 */
[----:B------:R-:W-:Y:S03]  /*6ec0*/  HGMMA.64x32x16.F32.BF16 R72, gdesc[UR20], R72, gsb0 ;  /* 0x00600000144879f0 */ /* 0x000fe60008001848 */
[----:B------:R0:W5:Y:S01]  /*6ed0*/  LDL.LU R2, [R1+0x4b0] ;  /* 0x0004b00001027983 */ /* 0x0001620000300800 */
[----:B------:R-:W-:-:S02]  /*6ee0*/  WARPGROUP.DEPBAR.LE gsb0, 0x0 ;  /* 0x00008000000079c5 */ /* 0x000fc40000010000 */
[----:B------:R-:W-:-:S06]  /*6ef0*/  WARPGROUP.ARRIVE ;  /* 0x00000000000079c5 */ /* 0x000fcc0000000000 */
[----:B------:R-:W-:Y:S01]  /*6f00*/  HGMMA.64x32x16.F32.BF16 R136, gdesc[UR16], R136, gsb0 ;  /* 0x00600000108879f0 */ /* 0x000fe20008001888 */
        /* <DEDUP_REMOVED lines=11> */
[----:B-1----:R0:W5:Y:S04]  /*6fc0*/  LDL.LU.64 R86, [R1+0x4a8] ;  /* 0x0004a80001567983 */ /* 0x0021680000300a00 */
[----:B------:R0:W5:Y:S04]  /*6fd0*/  LDL.LU.64 R84, [R1+0x4a0] ;  /* 0x0004a00001547983 */ /* 0x0001680000300a00 */
[----:B------:R0:W5:Y:S04]  /*6fe0*/  LDL.LU.64 R82, [R1+0x498] ;  /* 0x0004980001527983 */ /* 0x0001680000300a00 */
[----:B------:R0:W5:Y:S04]  /*6ff0*/  LDL.LU.64 R80, [R1+0x490] ;  /* 0x0004900001507983 */ /* 0x0001680000300a00 */
[----:B------:R0:W5:Y:S04]  /*7000*/  LDL.LU.64 R78, [R1+0x488] ;  /* 0x00048800014e7983 */ /* 0x0001680000300a00 */
[----:B------:R0:W5:Y:S04]  /*7010*/  LDL.LU.64 R76, [R1+0x480] ;  /* 0x00048000014c7983 */ /* 0x0001680000300a00 */
[----:B------:R0:W5:Y:S04]  /*7020*/  LDL.LU.64 R74, [R1+0x478] ;  /* 0x00047800014a7983 */ /* 0x0001680000300a00 */
[----:B------:R0:W5:Y:S04]  /*7030*/  LDL.LU.64 R72, [R1+0x470] ;  /* 0x0004700001487983 */ /* 0x0001680000300a00 */
        /* <DEDUP_REMOVED lines=8> */
[----:B------:R-:W-:-:S03]  /*70c0*/  WARPGROUP.DEPBAR.LE gsb0, 0x0 ;  /* 0x00008000000079c5 */ /* 0x000fc60000010000 */
        /* <DEDUP_REMOVED lines=23> */
[----:B------:R0:W5:Y:S01]  /*7240*/  LDL.LU.64 R200, [R1+0x3f0] ;  /* 0x0003f00001c87983 */ /* 0x0001620000300a00 */
[----:B------:R-:W-:Y:S05]  /*7250*/  @!P1 BRA `(.L_x_18) ;  /* 0x0000005800e09947 */ /* 0x000fea0003800000 */
[----:B------:R-:W-:Y:S01]  /*7260*/  UIADD3 UR33, UR37, 0x1, URZ ;  /* 0x0000000125217890 */ /* 0x000fe2000fffe03f */
[----:B-----5:R-:W-:Y:S01]  /*7270*/  IMAD.MOV.U32 R0, RZ, RZ, R5 ;  /* 0x000000ffff007224 */ /* 0x020fe200078e0005 */
[----:B------:R-:W-:Y:S02]  /*7280*/  UMOV UR32, UR37 ;  /* 0x0000002500207c82 */ /* 0x000fe40008000000 */
[----:B------:R-:W-:-:S04]  /*7290*/  UISETP.NE.AND UP0, UPT, UR33, 0x4, UPT ;  /* 0x000000042100788c */ /* 0x000fc8000bf05270 */
[----:B------:R-:W-:Y:S02]  /*72a0*/  USEL UR4, URZ, 0x1, UP0 ;  /* 0x000000013f047887 */ /* 0x000fe40008000000 */
[----:B------:R-:W-:Y:S02]  /*72b0*/  USEL UR33, UR33, URZ, UP0 ;  /* 0x0000003f21217287 */ /* 0x000fe40008000000 */
[----:B------:R-:W-:-:S06]  /*72c0*/  ULOP3.LUT UR4, UR36, UR4, URZ, 0x3c, !UPT ;  /* 0x0000000424047292 */ /* 0x000fcc000f8e3c3f */
[----:B------:R-:W-:-:S07]  /*72d0*/  IMAD.U32 R3, RZ, RZ, UR4 ;  /* 0x00000004ff037e24 */ /* 0x000fce000f8e00ff */
.L_x_25:
[----:B------:R-:W-:Y:S05]  /*72e0*/  @!P0 BRA `(.L_x_19) ;  /* 0x0000000000048947 */ /* 0x000fea0003800000 */
[----:B------:R-:W-:Y:S01]  /*72f0*/  BPT.TRAP 0x1 ;  /* 0x000000040000795c */ /* 0x000fe20000300000 */
.L_x_19:
[----:B------:R-:W-:Y:S01]  /*7300*/  ULEA UR4, UR33, UR40, 0x3 ;  /* 0x0000002821047291 */ /* 0x000fe2000f8e183f */
[----:B------:R-:W-:-:S08]  /*7310*/  SHF.L.U32 R4, R3, 0x1f, RZ ;  /* 0x0000001f03047819 */ /* 0x000fd000000006ff */
[----:B------:R1:W2:Y:S01]  /*7320*/  SYNCS.PHASECHK.TRANS64.TRYWAIT P1, [UR4], R4 ;  /* 0x00000004ff0075a7 */ /* 0x0002a20008020144 */
[----:B------:R-:W-:Y:S05]  /*7330*/  @!P0 BRA `(.L_x_20) ;  /* 0x0000000000048947 */ /* 0x000fea0003800000 */
[----:B------:R-:W-:Y:S01]  /*7340*/  BPT.TRAP 0x1 ;  /* 0x000000040000795c */ /* 0x000fe20000300000 */
.L_x_20:
[----:B--2---:R-:W-:Y:S05]  /*7350*/  @P1 BRA `(.L_x_21) ;  /* 0x0000000000081947 */ /* 0x004fea0003800000 */
[----:B------:R-:W2:Y:S02]  /*7360*/  SYNCS.PHASECHK.TRANS64.TRYWAIT P1, [UR4], R4 ;  /* 0x00000004ff0075a7 */ /* 0x000ea40008020144 */
[----:B--2---:R-:W-:Y:S05]  /*7370*/  @!P1 BRA `(.L_x_22) ;  /* 0x0000036400709947 */ /* 0x004fea0003800000 */
.L_x_21:
        /* <DEDUP_REMOVED lines=8> */
[----:B---3--:R-:W3:Y:S04]  /*7400*/  LDL.LU.64 R152, [R1+0x280] ;  /* 0x0002800001987983 */ /* 0x008ee80000300a00 */
        /* <DEDUP_REMOVED lines=12> */
[----:B------:R4:W-:Y:S04]  /*74d0*/  STL.64 [R1+0x808], R220 ;  /* 0x000808dc01007387 */ /* 0x0009e80000100a00 */
[----:B----4-:R-:W4:Y:S04]  /*74e0*/  LDL.LU.64 R220, [R1+0x380] ;  /* 0x0003800001dc7983 */ /* 0x010f280000300a00 */
[----:B------:R-:W4:Y:S04]  /*74f0*/  LDL.LU.64 R222, [R1+0x388] ;  /* 0x0003880001de7983 */ /* 0x000f280000300a00 */
[----:B------:R-:W4:Y:S04]  /*7500*/  LDL.LU.64 R224, [R1+0x390] ;  /* 0x0003900001e07983 */ /* 0x000f280000300a00 */
[----:B------:R-:W4:Y:S04]  /*7510*/  LDL.LU.64 R226, [R1+0x398] ;  /* 0x0003980001e27983 */ /* 0x000f280000300a00 */
[----:B------:R-:W4:Y:S04]  /*7520*/  LDL.LU.64 R228, [R1+0x3a0] ;  /* 0x0003a00001e47983 */ /* 0x000f280000300a00 */
[----:B------:R-:W4:Y:S04]  /*7530*/  LDL.LU.64 R230, [R1+0x3a8] ;  /* 0x0003a80001e67983 */ /* 0x000f280000300a00 */
[----:B------:R-:W4:Y:S04]  /*7540*/  LDL.LU.64 R232, [R1+0x3b0] ;  /* 0x0003b00001e87983 */ /* 0x000f280000300a00 */
[----:B------:R-:W4:Y:S01]  /*7550*/  LDL.LU.64 R234, [R1+0x3b8] ;  /* 0x0003b80001ea7983 */ /* 0x000f220000300a00 */
[----:B------:R-:W-:-:S02]  /*7560*/  ULEA UR34, UR33, UR49, 0xb ;  /* 0x0000003121227291 */ /* 0x000fc4000f8e583f */
[----:B------:R-:W-:Y:S01]  /*7570*/  UIMAD UR35, UR33, 0x380, UR50 ;  /* 0x00000380212378a4 */ /* 0x000fe2000f8e0232 */
[----:B------:R-:W-:Y:S01]  /*7580*/  STL [R1+0x4c4], R17 ;  /* 0x0004c41101007387 */ /* 0x000fe20000100800 */
[----:B------:R-:W-:Y:S01]  /*7590*/  UMOV UR5, 0x80000020 ;  /* 0x8000002000057882 */ /* 0x000fe20000000000 */
[----:B------:R-:W-:Y:S01]  /*75a0*/  UMOV UR7, 0x80000020 ;  /* 0x8000002000077882 */ /* 0x000fe20000000000 */
[----:B------:R-:W-:Y:S01]  /*75b0*/  UIADD3 UR10, UR35, 0x80, URZ ;  /* 0x00000080230a7890 */ /* 0x000fe2000fffe03f */
[----:B------:R-:W-:Y:S01]  /*75c0*/  STL [R1+0x4c0], R16 ;  /* 0x0004c01001007387 */ /* 0x000fe20000100800 */
[----:B------:R-:W-:Y:S01]  /*75d0*/  UMOV UR4, UR34 ;  /* 0x0000002200047c82 */ /* 0x000fe20008000000 */
[----:B------:R-:W-:Y:S01]  /*75e0*/  UMOV UR6, UR35 ;  /* 0x0000002300067c82 */ /* 0x000fe20008000000 */
[----:B------:R-:W-:Y:S01]  /*75f0*/  UMOV UR11, 0x80000020 ;  /* 0x80000020000b7882 */ /* 0x000fe20000000000 */
[----:B------:R-:W-:Y:S01]  /*7600*/  STL [R1+0x4bc], R5 ;  /* 0x0004bc0501007387 */ /* 0x000fe20000100800 */
[----:B------:R-:W-:-:S03]  /*7610*/  UIADD3 UR14, UR35, 0x100, URZ ;  /* 0x00000100230e7890 */ /* 0x000fc6000fffe03f */
[----:B------:R-:W-:Y:S04]  /*7620*/  STL [R1+0x4b8], R3 ;  /* 0x0004b80301007387 */ /* 0x000fe80000100800 */
[----:B------:R-:W-:Y:S04]  /*7630*/  STL [R1+0x4b4], R2 ;  /* 0x0004b40201007387 */ /* 0x000fe80000100800 */
[----:B------:R-:W-:Y:S01]  /*7640*/  STL [R1+0x4b0], R0 ;  /* 0x0004b00001007387 */ /* 0x000fe20000100800 */
[----:B------:R-:W-:Y:S01]  /*7650*/  UMOV UR8, UR4 ;  /* 0x0000000400087c82 */ /* 0x000fe20008000000 */
[----:B------:R-:W-:Y:S01]  /*7660*/  UMOV UR9, UR5 ;  /* 0x0000000500097c82 */ /* 0x000fe20008000000 */
[----:B----4-:R-:W-:-:S06]  /*7670*/  WARPGROUP.ARRIVE ;  /* 0x00000000000079c5 */ /* 0x010fcc0000000000 */
[----:B------:R-:W-:Y:S03]  /*7680*/  HGMMA.64x32x16.F32.BF16 R220, gdesc[UR4], R220, gsb0 ;  /* 0x0060000004dc79f0 */ /* 0x000fe600080018dc */
[----:B------:R-:W-:Y:S02]  /*7690*/  WARPGROUP.DEPBAR.LE gsb0, 0x0 ;  /* 0x00008000000079c5 */ /* 0x000fe40000010000 */
[----:B------:R4:W-:Y:S01]  /*76a0*/  STL.64 [R1+0x380], R220 ;  /* 0x000380dc01007387 */ /* 0x0009e20000100a00 */
[----:B---3--:R-:W-:-:S03]  /*76b0*/  WARPGROUP.ARRIVE ;  /* 0x00000000000079c5 */ /* 0x008fc60000000000 */
[----:B------:R3:W-:Y:S03]  /*76c0*/  STL.64 [R1+0x388], R222 ;  /* 0x000388de01007387 */ /* 0x0007e60000100a00 */
[----:B------:R-:W-:Y:S01]  /*76d0*/  HGMMA.64x32x16.F32.BF16 R152, gdesc[UR8], R152, gsb0 ;  /* 0x00600000089879f0 */ /* 0x000fe20008001898 */
[----:B------:R0:W-:Y:S04]  /*76e0*/  STL.64 [R1+0x390], R224 ;  /* 0x000390e001007387 */ /* 0x0001e80000100a00 */
[----:B------:R1:W-:Y:S04]  /*76f0*/  STL.64 [R1+0x398], R226 ;  /* 0x000398e201007387 */ /* 0x0003e80000100a00 */
[----:B------:R2:W-:Y:S04]  /*7700*/  STL.64 [R1+0x3a0], R228 ;  /* 0x0003a0e401007387 */ /* 0x0005e80000100a00 */
[----:B------:R2:W-:Y:S04]  /*7710*/  STL.64 [R1+0x3a8], R230 ;  /* 0x0003a8e601007387 */ /* 0x0005e80000100a00 */
[----:B------:R2:W-:Y:S04]  /*7720*/  STL.64 [R1+0x3b0], R232 ;  /* 0x0003b0e801007387 */ /* 0x0005e80000100a00 */
[----:B------:R2:W-:Y:S04]  /*7730*/  STL.64 [R1+0x3b8], R234 ;  /* 0x0003b8ea01007387 */ /* 0x0005e80000100a00 */
[----:B----4-:R-:W4:Y:S04]  /*7740*/  LDL.LU.64 R220, [R1+0x180] ;  /* 0x0001800001dc7983 */ /* 0x010f280000300a00 */
[----:B---3--:R-:W4:Y:S04]  /*7750*/  LDL.LU.64 R222, [R1+0x188] ;  /* 0x0001880001de7983 */ /* 0x008f280000300a00 */
[----:B0-----:R-:W4:Y:S04]  /*7760*/  LDL.LU.64 R224, [R1+0x190] ;  /* 0x0001900001e07983 */ /* 0x001f280000300a00 */
[----:B-1----:R-:W4:Y:S04]  /*7770*/  LDL.LU.64 R226, [R1+0x198] ;  /* 0x0001980001e27983 */ /* 0x002f280000300a00 */
[----:B--2---:R-:W4:Y:S04]  /*7780*/  LDL.LU.64 R228, [R1+0x1a0] ;  /* 0x0001a00001e47983 */ /* 0x004f280000300a00 */
[----:B------:R-:W4:Y:S04]  /*7790*/  LDL.LU.64 R230, [R1+0x1a8] ;  /* 0x0001a80001e67983 */ /* 0x000f280000300a00 */
[----:B------:R-:W4:Y:S04]  /*77a0*/  LDL.LU.64 R232, [R1+0x1b0] ;  /* 0x0001b00001e87983 */ /* 0x000f280000300a00 */
[----:B------:R-:W4:Y:S01]  /*77b0*/  LDL.LU.64 R234, [R1+0x1b8] ;  /* 0x0001b80001ea7983 */ /* 0x000f220000300a00 */
[----:B------:R-:W-:Y:S01]  /*77c0*/  UMOV UR15, 0x80000020 ;  /* 0x80000020000f7882 */ /* 0x000fe20000000000 */
[----:B------:R-:W-:Y:S01]  /*77d0*/  UIADD3 UR18, UR35, 0x180, URZ ;  /* 0x0000018023127890 */ /* 0x000fe2000fffe03f */
[----:B------:R-:W-:-:S02]  /*77e0*/  WARPGROUP.DEPBAR.LE gsb0, 0x0 ;  /* 0x00008000000079c5 */ /* 0x000fc40000010000 */
[----:B------:R0:W-:Y:S04]  /*77f0*/  STL.64 [R1+0x280], R152 ;  /* 0x0002809801007387 */ /* 0x0001e80000100a00 */
[----:B------:R1:W-:Y:S04]  /*7800*/  STL.64 [R1+0x288], R154 ;  /* 0x0002889a01007387 */ /* 0x0003e80000100a00 */
[----:B------:R2:W-:Y:S04]  /*7810*/  STL.64 [R1+0x290], R156 ;  /* 0x0002909c01007387 */ /* 0x0005e80000100a00 */
[----:B------:R3:W-:Y:S04]  /*7820*/  STL.64 [R1+0x298], R158 ;  /* 0x0002989e01007387 */ /* 0x0007e80000100a00 */
[----:B------:R3:W-:Y:S04]  /*7830*/  STL.64 [R1+0x2a0], R160 ;  /* 0x0002a0a001007387 */ /* 0x0007e80000100a00 */
[----:B------:R3:W-:Y:S04]  /*7840*/  STL.64 [R1+0x2a8], R162 ;  /* 0x0002a8a201007387 */ /* 0x0007e80000100a00 */
[----:B------:R3:W-:Y:S04]  /*7850*/  STL.64 [R1+0x2b0], R164 ;  /* 0x0002b0a401007387 */ /* 0x0007e80000100a00 */
[----:B------:R3:W-:Y:S04]  /*7860*/  STL.64 [R1+0x2b8], R166 ;  /* 0x0002b8a601007387 */ /* 0x0007e80000100a00 */
[----:B0-----:R-:W4:Y:S04]  /*7870*/  LDL.LU.64 R152, [R1+0x80] ;  /* 0x0000800001987983 */ /* 0x001f280000300a00 */
[----:B-1----:R-:W4:Y:S04]  /*7880*/  LDL.LU.64 R154, [R1+0x88] ;  /* 0x00008800019a7983 */ /* 0x002f280000300a00 */
[----:B--2---:R-:W2:Y:S04]  /*7890*/  LDL.LU.64 R156, [R1+0x90] ;  /* 0x00009000019c7983 */ /* 0x004ea80000300a00 */
[----:B---3--:R-:W2:Y:S04]  /*78a0*/  LDL.LU.64 R158, [R1+0x98] ;  /* 0x00009800019e7983 */ /* 0x008ea80000300a00 */
[----:B------:R-:W2:Y:S04]  /*78b0*/  LDL.LU.64 R160, [R1+0xa0] ;  /* 0x0000a00001a07983 */ /* 0x000ea80000300a00 */
[----:B------:R-:W2:Y:S04]  /*78c0*/  LDL.LU.64 R162, [R1+0xa8] ;  /* 0x0000a80001a27983 */ /* 0x000ea80000300a00 */
[----:B------:R-:W2:Y:S04]  /*78d0*/  LDL.LU.64 R164, [R1+0xb0] ;  /* 0x0000b00001a47983 */ /* 0x000ea80000300a00 */
[----:B------:R-:W2:Y:S01]  /*78e0*/  LDL.LU.64 R166, [R1+0xb8] ;  /* 0x0000b80001a67983 */ /* 0x000ea20000300a00 */
[----:B------:R-:W-:Y:S01]  /*78f0*/  UMOV UR12, UR4 ;  /* 0x00000004000c7c82 */ /* 0x000fe20008000000 */
[----:B------:R-:W-:Y:S01]  /*7900*/  UMOV UR13, UR5 ;  /* 0x00000005000d7c82 */ /* 0x000fe20008000000 */
        /* <DEDUP_REMOVED lines=11> */
[----:B----4-:R-:W-:-:S06]  /*79c0*/  WARPGROUP.ARRIVE ;  /* 0x00000000000079c5 */ /* 0x010fcc0000000000 */
[----:B------:R-:W-:Y:S03]  /*79d0*/  HGMMA.64x32x16.F32.BF16 R220, gdesc[UR12], R220, gsb0 ;  /* 0x006000000cdc79f0 */ /* 0x000fe600080018dc */
[----:B------:R-:W-:Y:S02]  /*79e0*/  WARPGROUP.DEPBAR.LE gsb0, 0x0 ;  /* 0x00008000000079c5 */ /* 0x000fe40000010000 */
[----:B------:R-:W-:Y:S01]  /*79f0*/  UIADD3 UR30, UR35, 0x300, URZ ;  /* 0x00000300231e7890 */ /* 0x000fe2000fffe03f */
[----:B--2---:R-:W-:Y:S01]  /*7a00*/  WARPGROUP.ARRIVE ;  /* 0x00000000000079c5 */ /* 0x004fe20000000000 */
[----:B------:R-:W-:Y:S01]  /*7a10*/  UMOV UR28, UR4 ;  /* 0x00000004001c7c82 */ /* 0x000fe20008000000 */
[----:B------:R-:W-:Y:S01]  /*7a20*/  UMOV UR29, UR5 ;  /* 0x00000005001d7c82 */ /* 0x000fe20008000000 */
[----:B------:R-:W-:Y:S01]  /*7a30*/  UMOV UR31, 0x80000020 ;  /* 0x80000020001f7882 */ /* 0x000fe20000000000 */
[----:B------:R-:W-:-:S02]  /*7a40*/  IMAD.MOV.U32 R22, RZ, RZ, R220 ;  /* 0x000000ffff167224 */ /* 0x000fc400078e00dc */
        /* <DEDUP_REMOVED lines=15> */
[----:B------:R-:W-:Y:S01]  /*7b40*/  IMAD.MOV.U32 R4, RZ, RZ, R235 ;  /* 0x000000ffff047224 */ /* 0x000fe200078e00eb */
[----:B------:R-:W-:Y:S02]  /*7b50*/  WARPGROUP.DEPBAR.LE gsb0, 0x0 ;  /* 0x00008000000079c5 */ /* 0x000fe40000010000 */
[----:B------:R-:W-:Y:S01]  /*7b60*/  WARPGROUP.ARRIVE ;  /* 0x00000000000079c5 */ /* 0x000fe20000000000 */
[----:B------:R0:W-:Y:S04]  /*7b70*/  STL.64 [R1+0x80], R152 ;  /* 0x0000809801007387 */ /* 0x0001e80000100a00 */
[----:B------:R1:W-:Y:S01]  /*7b80*/  STL.64 [R1+0x88], R154 ;  /* 0x0000889a01007387 */ /* 0x0003e20000100a00 */
[----:B------:R-:W-:Y:S03]  /*7b90*/  HGMMA.64x32x16.F32.BF16 R200, gdesc[UR20], R200, gsb0 ;  /* 0x0060000014c879f0 */ /* 0x000fe600080018c8 */
        /* <DEDUP_REMOVED lines=10> */
[----:B----4-:R-:W2:Y:S04]  /*7c40*/  LDL.LU.64 R160, [R1+0x60] ;  /* 0x0000600001a07983 */ /* 0x010ea80000300a00 */
[----:B------:R-:W2:Y:S04]  /*7c50*/  LDL.LU.64 R162, [R1+0x68] ;  /* 0x0000680001a27983 */ /* 0x000ea80000300a00 */
[----:B------:R-:W2:Y:S04]  /*7c60*/  LDL.LU.64 R164, [R1+0x70] ;  /* 0x0000700001a47983 */ /* 0x000ea80000300a00 */
[----:B------:R-:W2:Y:S04]  /*7c70*/  LDL.LU.64 R166, [R1+0x78] ;  /* 0x0000780001a67983 */ /* 0x000ea80000300a00 */
[----:B------:R-:W3:Y:S01]  /*7c80*/  LDL.LU.64 R220, [R1+0x140] ;  /* 0x0001400001dc7983 */ /* 0x000ee20000300a00 */
[----:B------:R-:W-:-:S02]  /*7c90*/  WARPGROUP.DEPBAR.LE gsb0, 0x0 ;  /* 0x00008000000079c5 */ /* 0x000fc40000010000 */
[----:B------:R-:W-:Y:S01]  /*7ca0*/  WARPGROUP.ARRIVE ;  /* 0x00000000000079c5 */ /* 0x000fe20000000000 */
[----:B------:R-:W3:Y:S04]  /*7cb0*/  LDL.LU.64 R222, [R1+0x148] ;  /* 0x0001480001de7983 */ /* 0x000ee80000300a00 */
[----:B------:R-:W3:Y:S01]  /*7cc0*/  LDL.LU.64 R224, [R1+0x150] ;  /* 0x0001500001e07983 */ /* 0x000ee20000300a00 */
[----:B------:R-:W-:Y:S03]  /*7cd0*/  HGMMA.64x32x16.F32.BF16 R136, gdesc[UR24], R136, gsb0 ;  /* 0x00600000188879f0 */ /* 0x000fe60008001888 */
[----:B------:R-:W3:Y:S04]  /*7ce0*/  LDL.LU.64 R226, [R1+0x158] ;  /* 0x0001580001e27983 */ /* 0x000ee80000300a00 */
[----:B------:R-:W3:Y:S04]  /*7cf0*/  LDL.LU.64 R228, [R1+0x160] ;  /* 0x0001600001e47983 */ /* 0x000ee80000300a00 */
[----:B------:R-:W3:Y:S04]  /*7d00*/  LDL.LU.64 R230, [R1+0x168] ;  /* 0x0001680001e67983 */ /* 0x000ee80000300a00 */
[----:B------:R-:W3:Y:S04]  /*7d10*/  LDL.LU.64 R232, [R1+0x170] ;  /* 0x0001700001e87983 */ /* 0x000ee80000300a00 */
[----:B------:R-:W3:Y:S01]  /*7d20*/  LDL.LU.64 R234, [R1+0x178] ;  /* 0x0001780001ea7983 */ /* 0x000ee20000300a00 */
[----:B------:R-:W-:Y:S01]  /*7d30*/  UIADD3 UR8, UR34, 0x200, URZ ;  /* 0x0000020022087890 */ /* 0x000fe2000fffe03f */
[----:B------:R-:W-:-:S02]  /*7d40*/  WARPGROUP.DEPBAR.LE gsb0, 0x0 ;  /* 0x00008000000079c5 */ /* 0x000fc40000010000 */
[----:B------:R-:W-:Y:S01]  /*7d50*/  WARPGROUP.ARRIVE ;  /* 0x00000000000079c5 */ /* 0x000fe20000000000 */
[----:B------:R-:W-:Y:S04]  /*7d60*/  STL [R1+0x800], R140 ;  /* 0x0008008c01007387 */ /* 0x000fe80000100800 */
[----:B------:R0:W-:Y:S01]  /*7d70*/  STL [R1+0x7fc], R141 ;  /* 0x0007fc8d01007387 */ /* 0x0001e20000100800 */
[----:B------:R-:W-:Y:S01]  /*7d80*/  HGMMA.64x32x16.F32.BF16 R72, gdesc[UR28], R72, gsb0 ;  /* 0x006000001c4879f0 */ /* 0x000fe20008001848 */
        /* <DEDUP_REMOVED lines=8> */
[----:B------:R-:W-:-:S02]  /*7e10*/  UMOV UR17, UR29 ;  /* 0x0000001d00117c82 */ /* 0x000fc40008000000 */
[----:B------:R1:W-:Y:S04]  /*7e20*/  STL [R1+0x7f4], R143 ;  /* 0x0007f48f01007387 */ /* 0x0003e80000100800 */
[----:B------:R-:W-:Y:S04]  /*7e30*/  STL [R1+0x7f0], R144 ;  /* 0x0007f09001007387 */ /* 0x000fe80000100800 */
[----:B------:R4:W-:Y:S04]  /*7e40*/  STL [R1+0x7ec], R145 ;  /* 0x0007ec9101007387 */ /* 0x0009e80000100800 */
[----:B------:R-:W-:Y:S04]  /*7e50*/  STL [R1+0x7e8], R146 ;  /* 0x0007e89201007387 */ /* 0x000fe80000100800 */
[----:B------:R3:W-:Y:S04]  /*7e60*/  STL [R1+0x7e4], R147 ;  /* 0x0007e49301007387 */ /* 0x0007e80000100800 */
[----:B------:R-:W-:Y:S04]  /*7e70*/  STL [R1+0x7e0], R148 ;  /* 0x0007e09401007387 */ /* 0x000fe80000100800 */
[----:B------:R3:W-:Y:S04]  /*7e80*/  STL [R1+0x7dc], R149 ;  /* 0x0007dc9501007387 */ /* 0x0007e80000100800 */
[----:B------:R-:W-:Y:S04]  /*7e90*/  STL [R1+0x7d8], R150 ;  /* 0x0007d89601007387 */ /* 0x000fe80000100800 */
[----:B------:R3:W-:Y:S01]  /*7ea0*/  STL [R1+0x7d4], R151 ;  /* 0x0007d49701007387 */ /* 0x0007e20000100800 */
[----:B------:R-:W-:-:S02]  /*7eb0*/  WARPGROUP.DEPBAR.LE gsb0, 0x0 ;  /* 0x00008000000079c5 */ /* 0x000fc40000010000 */
[----:B------:R-:W-:Y:S01]  /*7ec0*/  WARPGROUP.ARRIVE ;  /* 0x00000000000079c5 */ /* 0x000fe20000000000 */
[----:B------:R-:W-:Y:S04]  /*7ed0*/  STL [R1+0x6c0], R72 ;  /* 0x0006c04801007387 */ /* 0x000fe80000100800 */
[----:B------:R-:W-:Y:S01]  /*7ee0*/  STL [R1+0x6bc], R73 ;  /* 0x0006bc4901007387 */ /* 0x000fe20000100800 */
[----:B------:R-:W-:Y:S03]  /*7ef0*/  HGMMA.64x32x16.F32.BF16 R56, gdesc[UR28], R56, gsb0 ;  /* 0x006000001c3879f0 */ /* 0x000fe60008001838 */
        /* <DEDUP_REMOVED lines=53> */
[----:B--2---:R-:W-:Y:S01]  /*8250*/  WARPGROUP.ARRIVE ;  /* 0x00000000000079c5 */ /* 0x004fe20000000000 */
        /* <DEDUP_REMOVED lines=17> */
[----:B0-----:R-:W2:Y:S01]  /*8370*/  LDL.LU.64 R140, [R1+0x240] ;  /* 0x00024000018c7983 */ /* 0x001ea20000300a00 */
[----:B------:R-:W-:-:S03]  /*8380*/  WARPGROUP.DEPBAR.LE gsb0, 0x0 ;  /* 0x00008000000079c5 */ /* 0x000fc60000010000 */
[----:B-1----:R-:W2:Y:S04]  /*8390*/  LDL.LU.64 R142, [R1+0x248] ;  /* 0x00024800018e7983 */ /* 0x002ea80000300a00 */
[----:B----4-:R-:W2:Y:S04]  /*83a0*/  LDL.LU.64 R144, [R1+0x250] ;  /* 0x0002500001907983 */ /* 0x010ea80000300a00 */
[----:B------:R0:W-:Y:S04]  /*83b0*/  STL.64 [R1+0x40], R152 ;  /* 0x0000409801007387 */ /* 0x0001e80000100a00 */
[----:B------:R1:W-:Y:S01]  /*83c0*/  STL.64 [R1+0x48], R154 ;  /* 0x0000489a01007387 */ /* 0x0003e20000100a00 */
[----:B---3--:R-:W-:-:S03]  /*83d0*/  WARPGROUP.ARRIVE ;  /* 0x00000000000079c5 */ /* 0x008fc60000000000 */
[----:B------:R-:W-:Y:S04]  /*83e0*/  STL.64 [R1+0x50], R156 ;  /* 0x0000509c01007387 */ /* 0x000fe80000100a00 */
[----:B------:R-:W-:Y:S04]  /*83f0*/  STL.64 [R1+0x58], R158 ;  /* 0x0000589e01007387 */ /* 0x000fe80000100a00 */
[----:B------:R-:W-:Y:S04]  /*8400*/  STL.64 [R1+0x60], R160 ;  /* 0x000060a001007387 */ /* 0x000fe80000100a00 */
[----:B------:R-:W-:Y:S01]  /*8410*/  STL.64 [R1+0x68], R162 ;  /* 0x000068a201007387 */ /* 0x000fe20000100a00 */
[----:B------:R-:W-:-:S03]  /*8420*/  UMOV UR12, UR28 ;  /* 0x0000001c000c7c82 */ /* 0x000fc60008000000 */
[----:B------:R-:W-:Y:S01]  /*8430*/  STL.64 [R1+0x70], R164 ;  /* 0x000070a401007387 */ /* 0x000fe20000100a00 */
[----:B------:R-:W-:Y:S02]  /*8440*/  UMOV UR13, UR29 ;  /* 0x0000001d000d7c82 */ /* 0x000fe40008000000 */
[----:B------:R-:W-:Y:S01]  /*8450*/  HGMMA.64x32x16.F32.BF16 R220, gdesc[UR12], R220, gsb0 ;  /* 0x006000000cdc79f0 */ /* 0x000fe200080018dc */
[----:B------:R-:W-:Y:S04]  /*8460*/  STL.64 [R1+0x78], R166 ;  /* 0x000078a601007387 */ /* 0x000fe80000100a00 */
[----:B------:R-:W2:Y:S04]  /*8470*/  LDL.LU.64 R146, [R1+0x258] ;  /* 0x0002580001927983 */ /* 0x000ea80000300a00 */
[----:B------:R-:W2:Y:S04]  /*8480*/  LDL.LU.64 R148, [R1+0x260] ;  /* 0x0002600001947983 */ /* 0x000ea80000300a00 */
[----:B------:R-:W2:Y:S04]  /*8490*/  LDL.LU.64 R150, [R1+0x268] ;  /* 0x0002680001967983 */ /* 0x000ea80000300a00 */
[----:B0-----:R-:W2:Y:S04]  /*84a0*/  LDL.LU.64 R152, [R1+0x270] ;  /* 0x0002700001987983 */ /* 0x001ea80000300a00 */
[----:B-1----:R-:W2:Y:S01]  /*84b0*/  LDL.LU.64 R154, [R1+0x278] ;  /* 0x00027800019a7983 */ /* 0x002ea20000300a00 */
[----:B------:R-:W-:-:S02]  /*84c0*/  WARPGROUP.DEPBAR.LE gsb0, 0x0 ;  /* 0x00008000000079c5 */ /* 0x000fc40000010000 */
[----:B------:R-:W-:Y:S02]  /*84d0*/  IMAD.MOV.U32 R72, RZ, RZ, R220 ;  /* 0x000000ffff487224 */ /* 0x000fe400078e00dc */
[----:B------:R-:W-:Y:S02]  /*84e0*/  IMAD.MOV.U32 R73, RZ, RZ, R221 ;  /* 0x000000ffff497224 */ /* 0x000fe400078e00dd */
[----:B------:R-:W-:Y:S01]  /*84f0*/  IMAD.MOV.U32 R74, RZ, RZ, R222 ;  /* 0x000000ffff4a7224 */ /* 0x000fe200078e00de */
[----:B------:R-:W3:Y:S01]  /*8500*/  LDL.LU.64 R220, [R1+0x340] ;  /* 0x0003400001dc7983 */ /* 0x000ee20000300a00 */
[----:B------:R-:W-:Y:S02]  /*8510*/  IMAD.MOV.U32 R75, RZ, RZ, R223 ;  /* 0x000000ffff4b7224 */ /* 0x000fe400078e00df */
[----:B------:R-:W-:Y:S01]  /*8520*/  IMAD.MOV.U32 R76, RZ, RZ, R224 ;  /* 0x000000ffff4c7224 */ /* 0x000fe200078e00e0 */
[----:B------:R-:W3:Y:S01]  /*8530*/  LDL.LU.64 R222, [R1+0x348] ;  /* 0x0003480001de7983 */ /* 0x000ee20000300a00 */
[----:B------:R-:W-:-:S02]  /*8540*/  IMAD.MOV.U32 R77, RZ, RZ, R225 ;  /* 0x000000ffff4d7224 */ /* 0x000fc400078e00e1 */
[----:B------:R-:W-:Y:S01]  /*8550*/  IMAD.MOV.U32 R78, RZ, RZ, R226 ;  /* 0x000000ffff4e7224 */ /* 0x000fe200078e00e2 */
[----:B------:R-:W3:Y:S01]  /*8560*/  LDL.LU.64 R224, [R1+0x350] ;  /* 0x0003500001e07983 */ /* 0x000ee20000300a00 */
        /* <DEDUP_REMOVED lines=12> */
[----:B------:R-:W-:-:S03]  /*8630*/  IMAD.MOV.U32 R87, RZ, RZ, R235 ;  /* 0x000000ffff577224 */ /* 0x000fc600078e00eb */
[----:B------:R-:W3:Y:S01]  /*8640*/  LDL.LU.64 R234, [R1+0x378] ;  /* 0x0003780001ea7983 */ /* 0x000ee20000300a00 */
[----:B------:R-:W-:Y:S01]  /*8650*/  UMOV UR8, UR28 ;  /* 0x0000001c00087c82 */ /* 0x000fe20008000000 */
[----:B------:R-:W-:Y:S02]  /*8660*/  UMOV UR9, UR29 ;  /* 0x0000001d00097c82 */ /* 0x000fe40008000000 */
[----:B------:R-:W-:Y:S04]  /*8670*/  STL [R1+0x784], R87 ;  /* 0x0007845701007387 */ /* 0x000fe80000100800 */
[----:B------:R0:W-:Y:S04]  /*8680*/  STL [R1+0x780], R86 ;  /* 0x0007805601007387 */ /* 0x0001e80000100800 */
        /* <DEDUP_REMOVED lines=13> */
[----:B------:R4:W-:Y:S01]  /*8760*/  STL [R1+0x748], R72 ;  /* 0x0007484801007387 */ /* 0x0009e20000100800 */
[----:B------:R-:W-:Y:S01]  /*8770*/  UMOV UR4, UR28 ;  /* 0x0000001c00047c82 */ /* 0x000fe20008000000 */
[----:B------:R-:W-:Y:S01]  /*8780*/  UMOV UR5, UR29 ;  /* 0x0000001d00057c82 */ /* 0x000fe20008000000 */
[----:B--2---:R-:W-:-:S06]  /*8790*/  WARPGROUP.ARRIVE ;  /* 0x00000000000079c5 */ /* 0x004fcc0000000000 */
[----:B------:R-:W-:Y:S03]  /*87a0*/  HGMMA.64x32x16.F32.BF16 R140, gdesc[UR8], R140, gsb0 ;  /* 0x00600000088c79f0 */ /* 0x000fe6000800188c */
[----:B------:R-:W-:Y:S02]  /*87b0*/  WARPGROUP.DEPBAR.LE gsb0, 0x0 ;  /* 0x00008000000079c5 */ /* 0x000fe40000010000 */
[----:B------:R-:W-:Y:S02]  /*87c0*/  IMAD.MOV.U32 R123, RZ, RZ, R140 ;  /* 0x000000ffff7b7224 */ /* 0x000fe400078e008c */
[----:B------:R-:W-:Y:S02]  /*87d0*/  IMAD.MOV.U32 R124, RZ, RZ, R141 ;  /* 0x000000ffff7c7224 */ /* 0x000fe400078e008d */
[----:B------:R-:W-:Y:S01]  /*87e0*/  IMAD.MOV.U32 R125, RZ, RZ, R142 ;  /* 0x000000ffff7d7224 */ /* 0x000fe200078e008e */
[----:B------:R-:W2:Y:S01]  /*87f0*/  LDL.LU.64 R140, [R1+0x300] ;  /* 0x00030000018c7983 */ /* 0x000ea20000300a00 */
[----:B------:R-:W-:Y:S01]  /*8800*/  IMAD.MOV.U32 R126, RZ, RZ, R143 ;  /* 0x000000ffff7e7224 */ /* 0x000fe200078e008f */
[----:B---3--:R-:W-:Y:S01]  /*8810*/  WARPGROUP.ARRIVE ;  /* 0x00000000000079c5 */ /* 0x008fe20000000000 */
[----:B------:R-:W-:Y:S01]  /*8820*/  IMAD.MOV.U32 R127, RZ, RZ, R144 ;  /* 0x000000ffff7f7224 */ /* 0x000fe200078e0090 */
[----:B------:R-:W2:Y:S01]  /*8830*/  LDL.LU.64 R142, [R1+0x308] ;  /* 0x00030800018e7983 */ /* 0x000ea20000300a00 */
[----:B------:R-:W-:-:S02]  /*8840*/  IMAD.MOV.U32 R128, RZ, RZ, R145 ;  /* 0x000000ffff807224 */ /* 0x000fc400078e0091 */
[----:B------:R-:W-:Y:S01]  /*8850*/  IMAD.MOV.U32 R129, RZ, RZ, R146 ;  /* 0x000000ffff817224 */ /* 0x000fe200078e0092 */
[----:B------:R-:W2:Y:S01]  /*8860*/  LDL.LU.64 R144, [R1+0x310] ;  /* 0x0003100001907983 */ /* 0x000ea20000300a00 */
[----:B------:R-:W-:Y:S01]  /*8870*/  IMAD.MOV.U32 R130, RZ, RZ, R147 ;  /* 0x000000ffff827224 */ /* 0x000fe200078e0093 */
[----:B------:R-:W-:Y:S01]  /*8880*/  HGMMA.64x32x16.F32.BF16 R220, gdesc[UR4], R220, gsb0 ;  /* 0x0060000004dc79f0 */ /* 0x000fe200080018dc */
[----:B------:R-:W-:Y:S01]  /*8890*/  IMAD.MOV.U32 R131, RZ, RZ, R148 ;  /* 0x000000ffff837224 */ /* 0x000fe200078e0094 */
[----:B------:R-:W2:Y:S01]  /*88a0*/  LDL.LU.64 R146, [R1+0x318] ;  /* 0x0003180001927983 */ /* 0x000ea20000300a00 */
[----:B------:R-:W-:Y:S02]  /*88b0*/  IMAD.MOV.U32 R132, RZ, RZ, R149 ;  /* 0x000000ffff847224 */ /* 0x000fe400078e0095 */
[----:B------:R-:W-:Y:S01]  /*88c0*/  IMAD.MOV.U32 R133, RZ, RZ, R150 ;  /* 0x000000ffff857224 */ /* 0x000fe200078e0096 */
[----:B------:R-:W2:Y:S01]  /*88d0*/  LDL.LU.64 R148, [R1+0x320] ;  /* 0x0003200001947983 */ /* 0x000ea20000300a00 */
[----:B------:R-:W-:-:S02]  /*88e0*/  IMAD.MOV.U32 R134, RZ, RZ, R151 ;  /* 0x000000ffff867224 */ /* 0x000fc400078e0097 */
[----:B------:R-:W-:Y:S01]  /*88f0*/  IMAD.MOV.U32 R56, RZ, RZ, R152 ;  /* 0x000000ffff387224 */ /* 0x000fe200078e0098 */
[----:B------:R-:W2:Y:S01]  /*8900*/  LDL.LU.64 R150, [R1+0x328] ;  /* 0x0003280001967983 */ /* 0x000ea20000300a00 */
[----:B------:R-:W-:Y:S02]  /*8910*/  IMAD.MOV.U32 R57, RZ, RZ, R153 ;  /* 0x000000ffff397224 */ /* 0x000fe400078e0099 */
[----:B------:R-:W-:Y:S01]  /*8920*/  IMAD.MOV.U32 R58, RZ, RZ, R154 ;  /* 0x000000ffff3a7224 */ /* 0x000fe200078e009a */
[----:B------:R-:W2:Y:S01]  /*8930*/  LDL.LU.64 R152, [R1+0x330] ;  /* 0x0003300001987983 */ /* 0x000ea20000300a00 */
[----:B------:R-:W-:-:S03]  /*8940*/  IMAD.MOV.U32 R59, RZ, RZ, R155 ;  /* 0x000000ffff3b7224 */ /* 0x000fc600078e009b */
[----:B------:R-:W2:Y:S04]  /*8950*/  LDL.LU.64 R154, [R1+0x338] ;  /* 0x00033800019a7983 */ /* 0x000ea80000300a00 */
        /* <DEDUP_REMOVED lines=13> */
[----:B------:R-:W-:Y:S01]  /*8a30*/  STL [R1+0x794], R126 ;  /* 0x0007947e01007387 */ /* 0x000fe20000100800 */
[----:B------:R-:W-:-:S03]  /*8a40*/  IMAD.MOV.U32 R185, RZ, RZ, R220 ;  /* 0x000000ffffb97224 */ /* 0x000fc600078e00dc */
[----:B------:R-:W-:Y:S01]  /*8a50*/  STL [R1+0x790], R125 ;  /* 0x0007907d01007387 */ /* 0x000fe20000100800 */
[----:B------:R-:W-:-:S03]  /*8a60*/  IMAD.MOV.U32 R186, RZ, RZ, R221 ;  /* 0x000000ffffba7224 */ /* 0x000fc600078e00dd */
[----:B------:R-:W-:Y:S01]  /*8a70*/  STL [R1+0x78c], R124 ;  /* 0x00078c7c01007387 */ /* 0x000fe20000100800 */
[----:B------:R-:W-:Y:S02]  /*8a80*/  IMAD.MOV.U32 R187, RZ, RZ, R222 ;  /* 0x000000ffffbb7224 */ /* 0x000fe400078e00de */
[----:B------:R-:W-:Y:S01]  /*8a90*/  IMAD.MOV.U32 R188, RZ, RZ, R223 ;  /* 0x000000ffffbc7224 */ /* 0x000fe200078e00df */
[----:B------:R-:W-:Y:S01]  /*8aa0*/  STL [R1+0x788], R123 ;  /* 0x0007887b01007387 */ /* 0x000fe20000100800 */
        /* <DEDUP_REMOVED lines=17> */
[----:B------:R-:W3:Y:S04]  /*8bc0*/  LDL.LU.64 R230, [R1+0x228] ;  /* 0x0002280001e67983 */ /* 0x000ee80000300a00 */
[----:B------:R-:W3:Y:S04]  /*8bd0*/  LDL.LU.64 R232, [R1+0x230] ;  /* 0x0002300001e87983 */ /* 0x000ee80000300a00 */
[----:B------:R-:W3:Y:S01]  /*8be0*/  LDL.LU.64 R234, [R1+0x238] ;  /* 0x0002380001ea7983 */ /* 0x000ee20000300a00 */
[----:B------:R-:W-:Y:S01]  /*8bf0*/  UIADD3 UR12, UR34, 0x400, URZ ;  /* 0x00000400220c7890 */ /* 0x000fe2000fffe03f */
[----:B------:R-:W-:-:S06]  /*8c00*/  UMOV UR5, 0x80000020 ;  /* 0x8000002000057882 */ /* 0x000fcc0000000000 */
[----:B------:R-:W-:Y:S01]  /*8c10*/  UMOV UR4, UR12 ;  /* 0x0000000c00047c82 */ /* 0x000fe20008000000 */
[----:B------:R-:W-:Y:S04]  /*8c20*/  STL [R1+0x7d0], R187 ;  /* 0x0007d0bb01007387 */ /* 0x000fe80000100800 */
[----:B------:R-:W-:Y:S04]  /*8c30*/  STL [R1+0x7cc], R186 ;  /* 0x0007ccba01007387 */ /* 0x000fe80000100800 */
[----:B------:R-:W-:Y:S01]  /*8c40*/  STL [R1+0x7c8], R185 ;  /* 0x0007c8b901007387 */ /* 0x000fe20000100800 */
[----:B------:R-:W-:Y:S01]  /*8c50*/  UMOV UR8, UR4 ;  /* 0x0000000400087c82 */ /* 0x000fe20008000000 */
[----:B------:R-:W-:Y:S01]  /*8c60*/  UMOV UR9, UR5 ;  /* 0x0000000500097c82 */ /* 0x000fe20008000000 */
[----:B--2---:R-:W-:-:S06]  /*8c70*/  WARPGROUP.ARRIVE ;  /* 0x00000000000079c5 */ /* 0x004fcc0000000000 */
[----:B------:R-:W-:Y:S03]  /*8c80*/  HGMMA.64x32x16.F32.BF16 R140, gdesc[UR4], R140, gsb0 ;  /* 0x00600000048c79f0 */ /* 0x000fe6000800188c */
[----:B------:R-:W-:Y:S02]  /*8c90*/  WARPGROUP.DEPBAR.LE gsb0, 0x0 ;  /* 0x00008000000079c5 */ /* 0x000fe40000010000 */
[----:B0-----:R-:W-:Y:S02]  /*8ca0*/  IMAD.MOV.U32 R86, RZ, RZ, R140 ;  /* 0x000000ffff567224 */ /* 0x001fe400078e008c */
[----:B-1----:R-:W-:Y:S02]  /*8cb0*/  IMAD.MOV.U32 R85, RZ, RZ, R141 ;  /* 0x000000ffff557224 */ /* 0x002fe400078e008d */
[----:B----4-:R-:W-:Y:S01]  /*8cc0*/  IMAD.MOV.U32 R84, RZ, RZ, R142 ;  /* 0x000000ffff547224 */ /* 0x010fe200078e008e */
[----:B------:R-:W2:Y:S01]  /*8cd0*/  LDL.LU.64 R140, [R1+0x100] ;  /* 0x00010000018c7983 */ /* 0x000ea20000300a00 */
[----:B------:R-:W-:-:S02]  /*8ce0*/  IMAD.MOV.U32 R83, RZ, RZ, R143 ;  /* 0x000000ffff537224 */ /* 0x000fc400078e008f */
[----:B------:R-:W-:Y:S01]  /*8cf0*/  IMAD.MOV.U32 R82, RZ, RZ, R144 ;  /* 0x000000ffff527224 */ /* 0x000fe200078e0090 */
[----:B------:R-:W2:Y:S01]  /*8d00*/  LDL.LU.64 R142, [R1+0x108] ;  /* 0x00010800018e7983 */ /* 0x000ea20000300a00 */
[----:B------:R-:W-:Y:S02]  /*8d10*/  IMAD.MOV.U32 R81, RZ, RZ, R145 ;  /* 0x000000ffff517224 */ /* 0x000fe400078e0091 */
        /* <DEDUP_REMOVED lines=8> */
[----:B------:R-:W-:Y:S01]  /*8da0*/  IMAD.MOV.U32 R75, RZ, RZ, R151 ;  /* 0x000000ffff4b7224 */ /* 0x000fe200078e0097 */
[----:B---3--:R-:W-:Y:S01]  /*8db0*/  WARPGROUP.ARRIVE ;  /* 0x00000000000079c5 */ /* 0x008fe20000000000 */
[----:B------:R-:W-:Y:S01]  /*8dc0*/  IMAD.MOV.U32 R74, RZ, RZ, R152 ;  /* 0x000000ffff4a7224 */ /* 0x000fe200078e0098 */
[----:B------:R-:W2:Y:S01]  /*8dd0*/  LDL.LU.64 R150, [R1+0x128] ;  /* 0x0001280001967983 */ /* 0x000ea20000300a00 */
[----:B------:R-:W-:Y:S02]  /*8de0*/  IMAD.MOV.U32 R73, RZ, RZ, R153 ;  /* 0x000000ffff497224 */ /* 0x000fe400078e0099 */
[----:B------:R-:W-:Y:S01]  /*8df0*/  IMAD.MOV.U32 R72, RZ, RZ, R154 ;  /* 0x000000ffff487224 */ /* 0x000fe200078e009a */
[----:B------:R-:W2:Y:S01]  /*8e00*/  LDL.LU.64 R152, [R1+0x130] ;  /* 0x0001300001987983 */ /* 0x000ea20000300a00 */
[----:B------:R-:W-:Y:S01]  /*8e10*/  IMAD.MOV.U32 R184, RZ, RZ, R155 ;  /* 0x000000ffffb87224 */ /* 0x000fe200078e009b */
[----:B------:R-:W-:Y:S02]  /*8e20*/  HGMMA.64x32x16.F32.BF16 R220, gdesc[UR8], R220, gsb0 ;  /* 0x0060000008dc79f0 */ /* 0x000fe400080018dc */
[----:B------:R-:W2:Y:S01]  /*8e30*/  LDL.LU.64 R154, [R1+0x138] ;  /* 0x00013800019a7983 */ /* 0x000ea20000300a00 */
[----:B------:R-:W-:-:S02]  /*8e40*/  WARPGROUP.DEPBAR.LE gsb0, 0x0 ;  /* 0x00008000000079c5 */ /* 0x000fc40000010000 */
[----:B------:R-:W-:Y:S01]  /*8e50*/  IMAD.MOV.U32 R60, RZ, RZ, R220 ;  /* 0x000000ffff3c7224 */ /* 0x000fe200078e00dc */
[----:B------:R0:W-:Y:S01]  /*8e60*/  STL [R1+0x23c], R235 ;  /* 0x00023ceb01007387 */ /* 0x0001e20000100800 */
[----:B------:R-:W-:Y:S02]  /*8e70*/  IMAD.MOV.U32 R61, RZ, RZ, R221 ;  /* 0x000000ffff3d7224 */ /* 0x000fe400078e00dd */
[----:B------:R-:W-:Y:S01]  /*8e80*/  IMAD.MOV.U32 R62, RZ, RZ, R222 ;  /* 0x000000ffff3e7224 */ /* 0x000fe200078e00de */
[----:B------:R-:W3:Y:S01]  /*8e90*/  LDL.LU.64 R220, [R1] ;  /* 0x0000000001dc7983 */ /* 0x000ee20000300a00 */
        /* <DEDUP_REMOVED lines=17> */
[----:B------:R-:W3:Y:S04]  /*8fb0*/  LDL.LU.64 R232, [R1+0x30] ;  /* 0x0000300001e87983 */ /* 0x000ee80000300a00 */
[----:B0-----:R-:W3:Y:S01]  /*8fc0*/  LDL.LU.64 R234, [R1+0x38] ;  /* 0x0000380001ea7983 */ /* 0x001ee20000300a00 */
[----:B------:R-:W-:Y:S01]  /*8fd0*/  UMOV UR12, UR4 ;  /* 0x00000004000c7c82 */ /* 0x000fe20008000000 */
[----:B------:R-:W-:Y:S01]  /*8fe0*/  UMOV UR13, UR5 ;  /* 0x00000005000d7c82 */ /* 0x000fe20008000000 */
[----:B------:R-:W-:Y:S01]  /*8ff0*/  UMOV UR16, UR4 ;  /* 0x0000000400107c82 */ /* 0x000fe20008000000 */
[----:B------:R-:W-:Y:S01]  /*9000*/  UMOV UR17, UR5 ;  /* 0x0000000500117c82 */ /* 0x000fe20008000000 */
[----:B------:R-:W-:Y:S01]  /*9010*/  UMOV UR20, UR4 ;  /* 0x0000000400147c82 */ /* 0x000fe20008000000 */
[----:B------:R-:W-:Y:S01]  /*9020*/  UMOV UR21, UR5 ;  /* 0x0000000500157c82 */ /* 0x000fe20008000000 */
[----:B------:R-:W4:Y:S04]  /*9030*/  LDL.LU.64 R166, [R1+0x870] ;  /* 0x0008700001a67983 */ /* 0x000f280000300a00 */
[----:B------:R-:W4:Y:S04]  /*9040*/  LDL.LU.64 R164, [R1+0x868] ;  /* 0x0008680001a47983 */ /* 0x000f280000300a00 */
[----:B------:R-:W4:Y:S04]  /*9050*/  LDL.LU.64 R162, [R1+0x860] ;  /* 0x0008600001a27983 */ /* 0x000f280000300a00 */
[----:B------:R-:W4:Y:S04]  /*9060*/  LDL.LU.64 R160, [R1+0x858] ;  /* 0x0008580001a07983 */ /* 0x000f280000300a00 */
[----:B------:R-:W4:Y:S04]  /*9070*/  LDL.LU.64 R158, [R1+0x850] ;  /* 0x00085000019e7983 */ /* 0x000f280000300a00 */
[----:B------:R-:W4:Y:S01]  /*9080*/  LDL.LU.64 R156, [R1+0x848] ;  /* 0x00084800019c7983 */ /* 0x000f220000300a00 */
[----:B--2---:R-:W-:-:S06]  /*9090*/  WARPGROUP.ARRIVE ;  /* 0x00000000000079c5 */ /* 0x004fcc0000000000 */
[----:B------:R-:W-:Y:S03]  /*90a0*/  HGMMA.64x32x16.F32.BF16 R140, gdesc[UR12], R140, gsb0 ;  /* 0x006000000c8c79f0 */ /* 0x000fe6000800188c */
[----:B------:R-:W-:Y:S02]  /*90b0*/  WARPGROUP.DEPBAR.LE gsb0, 0x0 ;  /* 0x00008000000079c5 */ /* 0x000fe40000010000 */
[----:B---3--:R-:W-:-:S06]  /*90c0*/  WARPGROUP.ARRIVE ;  /* 0x00000000000079c5 */ /* 0x008fcc0000000000 */
[----:B------:R-:W-:Y:S01]  /*90d0*/  HGMMA.64x32x16.F32.BF16 R220, gdesc[UR16], R220, gsb0 ;  /* 0x0060000010dc79f0 */ /* 0x000fe200080018dc */
[----:B------:R-:W-:Y:S01]  /*90e0*/  MOV R123, R154 ;  /* 0x0000009a007b7202 */ /* 0x000fe20000000f00 */
[----:B------:R-:W-:Y:S02]  /*90f0*/  IMAD.MOV.U32 R87, RZ, RZ, R155 ;  /* 0x000000ffff577224 */ /* 0x000fe400078e009b */
[----:B------:R-:W-:Y:S01]  /*9100*/  IMAD.MOV.U32 R125, RZ, RZ, R152 ;  /* 0x000000ffff7d7224 */ /* 0x000fe200078e0098 */
[----:B------:R-:W4:Y:S01]  /*9110*/  LDL.LU.64 R154, [R1+0x840] ;  /* 0x00084000019a7983 */ /* 0x000f220000300a00 */
[----:B------:R-:W-:-:S03]  /*9120*/  IMAD.MOV.U32 R124, RZ, RZ, R153 ;  /* 0x000000ffff7c7224 */ /* 0x000fc600078e0099 */
[----:B------:R-:W4:Y:S01]  /*9130*/  LDL.LU.64 R152, [R1+0x838] ;  /* 0x0008380001987983 */ /* 0x000f220000300a00 */
[----:B------:R-:W-:Y:S02]  /*9140*/  WARPGROUP.DEPBAR.LE gsb0, 0x0 ;  /* 0x00008000000079c5 */ /* 0x000fe40000010000 */
[----:B------:R-:W-:-:S06]  /*9150*/  WARPGROUP.ARRIVE ;  /* 0x00000000000079c5 */ /* 0x000fcc0000000000 */
[----:B------:R-:W-:Y:S01]  /*9160*/  HGMMA.64x32x16.F32.BF16 R168, gdesc[UR20], R168, gsb0 ;  /* 0x0060000014a879f0 */ /* 0x000fe200080018a8 */
[----:B------:R-:W-:Y:S01]  /*9170*/  UMOV UR24, UR4 ;  /* 0x0000000400187c82 */ /* 0x000fe20008000000 */
[----:B------:R-:W-:Y:S01]  /*9180*/  UMOV UR25, UR5 ;  /* 0x0000000500197c82 */ /* 0x000fe20008000000 */
[----:B------:R-:W-:Y:S02]  /*9190*/  IMAD.MOV.U32 R127, RZ, RZ, R150 ;  /* 0x000000ffff7f7224 */ /* 0x000fe400078e0096 */
[----:B------:R-:W-:Y:S02]  /*91a0*/  IMAD.MOV.U32 R126, RZ, RZ, R151 ;  /* 0x000000ffff7e7224 */ /* 0x000fe400078e0097 */
[----:B------:R-:W-:Y:S02]  /*91b0*/  IMAD.MOV.U32 R129, RZ, RZ, R148 ;  /* 0x000000ffff817224 */ /* 0x000fe400078e0094 */
[----:B------:R-:W-:Y:S02]  /*91c0*/  IMAD.MOV.U32 R128, RZ, RZ, R149 ;  /* 0x000000ffff807224 */ /* 0x000fe400078e0095 */
[----:B------:R-:W-:-:S02]  /*91d0*/  IMAD.MOV.U32 R150, RZ, RZ, R230 ;  /* 0x000000ffff967224 */ /* 0x000fc400078e00e6 */
[----:B------:R-:W-:Y:S02]  /*91e0*/  IMAD.MOV.U32 R151, RZ, RZ, R231 ;  /* 0x000000ffff977224 */ /* 0x000fe400078e00e7 */
[----:B------:R-:W-:Y:S01]  /*91f0*/  IMAD.MOV.U32 R131, RZ, RZ, R146 ;  /* 0x000000ffff837224 */ /* 0x000fe200078e0092 */
[----:B------:R-:W2:Y:S01]  /*9200*/  LDL.LU.64 R230, [R1+0x830] ;  /* 0x0008300001e67983 */ /* 0x000ea20000300a00 */
[----:B------:R-:W-:Y:S02]  /*9210*/  IMAD.MOV.U32 R130, RZ, RZ, R147 ;  /* 0x000000ffff827224 */ /* 0x000fe400078e0093 */
[----:B------:R-:W-:Y:S02]  /*9220*/  IMAD.MOV.U32 R148, RZ, RZ, R228 ;  /* 0x000000ffff947224 */ /* 0x000fe400078e00e4 */
[----:B------:R-:W-:Y:S02]  /*9230*/  IMAD.MOV.U32 R149, RZ, RZ, R229 ;  /* 0x000000ffff957224 */ /* 0x000fe400078e00e5 */
[----:B------:R-:W-:Y:S01]  /*9240*/  IMAD.MOV.U32 R133, RZ, RZ, R144 ;  /* 0x000000ffff857224 */ /* 0x000fe200078e0090 */
[----:B------:R-:W2:Y:S01]  /*9250*/  LDL.LU.64 R228, [R1+0x828] ;  /* 0x0008280001e47983 */ /* 0x000ea20000300a00 */
[----:B------:R-:W-:-:S02]  /*9260*/  IMAD.MOV.U32 R132, RZ, RZ, R145 ;  /* 0x000000ffff847224 */ /* 0x000fc400078e0091 */
[----:B------:R-:W-:Y:S01]  /*9270*/  IMAD.MOV.U32 R146, RZ, RZ, R226 ;  /* 0x000000ffff927224 */ /* 0x000fe200078e00e2 */
[----:B------:R-:W-:Y:S02]  /*9280*/  WARPGROUP.DEPBAR.LE gsb0, 0x0 ;  /* 0x00008000000079c5 */ /* 0x000fe40000010000 */
[----:B------:R-:W-:-:S06]  /*9290*/  WARPGROUP.ARRIVE ;  /* 0x00000000000079c5 */ /* 0x000fcc0000000000 */
[----:B------:R-:W-:Y:S01]  /*92a0*/  HGMMA.64x32x16.F32.BF16 R104, gdesc[UR24], R104, gsb0 ;  /* 0x00600000186879f0 */ /* 0x000fe20008001868 */
        /* <DEDUP_REMOVED lines=9> */
[----:B------:R-:W-:Y:S02]  /*9340*/  IMAD.MOV.U32 R142, RZ, RZ, R222 ;  /* 0x000000ffff8e7224 */ /* 0x000fe400078e00de */
[----:B------:R-:W-:Y:S02]  /*9350*/  IMAD.MOV.U32 R143, RZ, RZ, R223 ;  /* 0x000000ffff8f7224 */ /* 0x000fe400078e00df */
[----:B------:R-:W-:Y:S01]  /*9360*/  IMAD.MOV.U32 R140, RZ, RZ, R220 ;  /* 0x000000ffff8c7224 */ /* 0x000fe200078e00dc */
[----:B------:R-:W2:Y:S01]  /*9370*/  LDL.LU.64 R222, [R1+0x810] ;  /* 0x0008100001de7983 */ /* 0x000ea20000300a00 */
[----:B------:R-:W-:-:S03]  /*9380*/  IMAD.MOV.U32 R141, RZ, RZ, R221 ;  /* 0x000000ffff8d7224 */ /* 0x000fc600078e00dd */
[----:B------:R-:W2:Y:S01]  /*9390*/  LDL.LU.64 R220, [R1+0x808] ;  /* 0x0008080001dc7983 */ /* 0x000ea20000300a00 */
[----:B------:R-:W-:Y:S01]  /*93a0*/  UMOV UR28, UR4 ;  /* 0x00000004001c7c82 */ /* 0x000fe20008000000 */
[----:B------:R-:W-:Y:S02]  /*93b0*/  UMOV UR29, UR5 ;  /* 0x00000005001d7c82 */ /* 0x000fe40008000000 */
[----:B------:R-:W-:Y:S04]  /*93c0*/  STL [R1+0x504], R168 ;  /* 0x000504a801007387 */ /* 0x000fe80000100800 */
[----:B------:R0:W-:Y:S04]  /*93d0*/  STL [R1+0x500], R169 ;  /* 0x000500a901007387 */ /* 0x0001e80000100800 */
[----:B------:R-:W-:Y:S04]  /*93e0*/  STL [R1+0x4fc], R170 ;  /* 0x0004fcaa01007387 */ /* 0x000fe80000100800 */
[----:B------:R1:W-:Y:S01]  /*93f0*/  STL [R1+0x4f8], R171 ;  /* 0x0004f8ab01007387 */ /* 0x0003e20000100800 */
[----:B------:R-:W-:-:S02]  /*9400*/  WARPGROUP.DEPBAR.LE gsb0, 0x0 ;  /* 0x00008000000079c5 */ /* 0x000fc40000010000 */
[----:B------:R-:W-:-:S06]  /*9410*/  WARPGROUP.ARRIVE ;  /* 0x00000000000079c5 */ /* 0x000fcc0000000000 */
[----:B------:R-:W-:Y:S01]  /*9420*/  HGMMA.64x32x16.F32.BF16 R40, gdesc[UR28], R40, gsb0 ;  /* 0x006000001c2879f0 */ /* 0x000fe20008001828 */
[----:B------:R-:W-:Y:S04]  /*9430*/  STL [R1+0x4f4], R172 ;  /* 0x0004f4ac01007387 */ /* 0x000fe80000100800 */
        /* <DEDUP_REMOVED lines=11> */
[----:B0-----:R-:W2:Y:S04]  /*94f0*/  LDL.LU.64 R168, [R1+0xc0] ;  /* 0x0000c00001a87983 */ /* 0x001ea80000300a00 */
[----:B-1----:R-:W2:Y:S04]  /*9500*/  LDL.LU.64 R170, [R1+0xc8] ;  /* 0x0000c80001aa7983 */ /* 0x002ea80000300a00 */
[----:B---3--:R-:W3:Y:S04]  /*9510*/  LDL.LU.64 R172, [R1+0xd0] ;  /* 0x0000d00001ac7983 */ /* 0x008ee80000300a00 */
        /* <DEDUP_REMOVED lines=8> */
[----:B------:R-:W-:-:S03]  /*95a0*/  UMOV UR29, 0x80000020 ;  /* 0x80000020001d7882 */ /* 0x000fc60000000000 */
        /* <DEDUP_REMOVED lines=18> */
[----:B------:R-:W-:-:S02]  /*96d0*/  WARPGROUP.DEPBAR.LE gsb0, 0x0 ;  /* 0x00008000000079c5 */ /* 0x000fc40000010000 */
[----:B------:R-:W-:Y:S01]  /*96e0*/  WARPGROUP.ARRIVE ;  /* 0x00000000000079c5 */ /* 0x000fe20000000000 */
[----:B------:R-:W-:Y:S01]  /*96f0*/  UMOV UR24, UR28 ;  /* 0x0000001c00187c82 */ /* 0x000fe20008000000 */
[----:B------:R-:W-:-:S04]  /*9700*/  UMOV UR25, UR29 ;  /* 0x0000001d00197c82 */ /* 0x000fc80008000000 */
[----:B------:R-:W-:Y:S01]  /*9710*/  HGMMA.64x32x16.F32.BF16 R88, gdesc[UR24], R88, gsb0 ;  /* 0x00600000185879f0 */ /* 0x000fe20008001858 */
[----:B------:R-:W-:Y:S01]  /*9720*/  UMOV UR20, UR28 ;  /* 0x0000001c00147c82 */ /* 0x000fe20008000000 */
[----:B------:R-:W-:Y:S01]  /*9730*/  UMOV UR21, UR29 ;  /* 0x0000001d00157c82 */ /* 0x000fe20008000000 */
[----:B------:R-:W-:Y:S02]  /*9740*/  WARPGROUP.DEPBAR.LE gsb0, 0x0 ;  /* 0x00008000000079c5 */ /* 0x000fe40000010000 */
[----:B----4-:R-:W-:-:S06]  /*9750*/  WARPGROUP.ARRIVE ;  /* 0x00000000000079c5 */ /* 0x010fcc0000000000 */
[----:B------:R-:W-:Y:S01]  /*9760*/  HGMMA.64x32x16.F32.BF16 R152, gdesc[UR20], R152, gsb0 ;  /* 0x00600000149879f0 */ /* 0x000fe20008001898 */
[----:B------:R-:W-:Y:S01]  /*9770*/  UMOV UR16, UR28 ;  /* 0x0000001c00107c82 */ /* 0x000fe20008000000 */
[----:B------:R-:W-:Y:S01]  /*9780*/  UMOV UR17, UR29 ;  /* 0x0000001d00117c82 */ /* 0x000fe20008000000 */
[----:B------:R-:W-:Y:S02]  /*9790*/  WARPGROUP.DEPBAR.LE gsb0, 0x0 ;  /* 0x00008000000079c5 */ /* 0x000fe40000010000 */
[----:B--2---:R-:W-:-:S06]  /*97a0*/  WARPGROUP.ARRIVE ;  /* 0x00000000000079c5 */ /* 0x004fcc0000000000 */
[----:B------:R-:W-:Y:S01]  /*97b0*/  HGMMA.64x32x16.F32.BF16 R216, gdesc[UR16], R216, gsb0 ;  /* 0x0060000010d879f0 */ /* 0x000fe200080018d8 */
[----:B------:R-:W-:Y:S01]  /*97c0*/  UMOV UR12, UR28 ;  /* 0x0000001c000c7c82 */ /* 0x000fe20008000000 */
[----:B------:R-:W-:Y:S01]  /*97d0*/  UMOV UR13, UR29 ;  /* 0x0000001d000d7c82 */ /* 0x000fe20008000000 */
[----:B------:R-:W-:Y:S02]  /*97e0*/  WARPGROUP.DEPBAR.LE gsb0, 0x0 ;  /* 0x00008000000079c5 */ /* 0x000fe40000010000 */
[----:B---3--:R-:W-:-:S06]  /*97f0*/  WARPGROUP.ARRIVE ;  /* 0x00000000000079c5 */ /* 0x008fcc0000000000 */
        /* <DEDUP_REMOVED lines=36> */
[----:B------:R-:W-:Y:S01]  /*9a40*/  STL.64 [R1+0x610], R154 ;  /* 0x0006109a01007387 */ /* 0x000fe20000100a00 */
[----:B------:R-:W-:-:S03]  /*9a50*/  WARPGROUP.DEPBAR.LE gsb0, 0x0 ;  /* 0x00008000000079c5 */ /* 0x000fc60000010000 */
[----:B------:R-:W-:Y:S04]  /*9a60*/  STL.64 [R1+0x608], R152 ;  /* 0x0006089801007387 */ /* 0x000fe80000100a00 */
[----:B------:R0:W-:Y:S04]  /*9a70*/  STL.64 [R1+0xc0], R168 ;  /* 0x0000c0a801007387 */ /* 0x0001e80000100a00 */
[----:B------:R1:W-:Y:S04]  /*9a80*/  STL.64 [R1+0xc8], R170 ;  /* 0x0000c8aa01007387 */ /* 0x0003e80000100a00 */
[----:B------:R2:W-:Y:S01]  /*9a90*/  STL [R1+0xd0], R172 ;  /* 0x0000d0ac01007387 */ /* 0x0005e20000100800 */
[----:B0-----:R-:W-:-:S02]  /*9aa0*/  IMAD.MOV.U32 R168, RZ, RZ, R104 ;  /* 0x000000ffffa87224 */ /* 0x001fc400078e0068 */
[----:B------:R-:W-:Y:S01]  /*9ab0*/  IMAD.MOV.U32 R169, RZ, RZ, R105 ;  /* 0x000000ffffa97224 */ /* 0x000fe200078e0069 */
[----:B------:R-:W3:Y:S01]  /*9ac0*/  LDL.LU R104, [R1+0x80] ;  /* 0x0000800001687983 */ /* 0x000ee20000300800 */
[----:B-1----:R-:W-:Y:S02]  /*9ad0*/  IMAD.MOV.U32 R170, RZ, RZ, R106 ;  /* 0x000000ffffaa7224 */ /* 0x002fe400078e006a */
[----:B------:R-:W-:Y:S01]  /*9ae0*/  IMAD.MOV.U32 R171, RZ, RZ, R107 ;  /* 0x000000ffffab7224 */ /* 0x000fe200078e006b */
[----:B------:R-:W3:Y:S01]  /*9af0*/  LDL.LU R105, [R1+0x84] ;  /* 0x0000840001697983 */ /* 0x000ee20000300800 */
[----:B------:R-:W-:Y:S02]  /*9b00*/  IMAD.MOV.U32 R17, RZ, RZ, R173 ;  /* 0x000000ffff117224 */ /* 0x000fe400078e00ad */
[----:B--2---:R-:W-:Y:S01]  /*9b10*/  IMAD.MOV.U32 R172, RZ, RZ, R108 ;  /* 0x000000ffffac7224 */ /* 0x004fe200078e006c */
[----:B------:R-:W3:Y:S01]  /*9b20*/  LDL.LU R106, [R1+0x88] ;  /* 0x00008800016a7983 */ /* 0x000ee20000300800 */
[----:B------:R-:W-:-:S02]  /*9b30*/  IMAD.MOV.U32 R16, RZ, RZ, R174 ;  /* 0x000000ffff107224 */ /* 0x000fc400078e00ae */
[----:B------:R-:W-:Y:S01]  /*9b40*/  IMAD.MOV.U32 R173, RZ, RZ, R109 ;  /* 0x000000ffffad7224 */ /* 0x000fe200078e006d */
[----:B------:R-:W3:Y:S01]  /*9b50*/  LDL.LU R107, [R1+0x8c] ;  /* 0x00008c00016b7983 */ /* 0x000ee20000300800 */
        /* <DEDUP_REMOVED lines=30> */
[----:B------:R-:W3:Y:S01]  /*9d40*/  LDL.LU R117, [R1+0xb4] ;  /* 0x0000b40001757983 */ /* 0x000ee20000300800 */
[----:B------:R-:W-:Y:S02]  /*9d50*/  IMAD.MOV.U32 R182, RZ, RZ, R118 ;  /* 0x000000ffffb67224 */ /* 0x000fe400078e0076 */
[----:B------:R-:W-:Y:S01]  /*9d60*/  IMAD.MOV.U32 R183, RZ, RZ, R119 ;  /* 0x000000ffffb77224 */ /* 0x000fe200078e0077 */
        /* <DEDUP_REMOVED lines=18> */
[----:B------:R-:W4:Y:S04]  /*9e90*/  LDL.LU.64 R152, [R1+0x2c0] ;  /* 0x0002c00001987983 */ /* 0x000f280000300a00 */
[----:B------:R-:W4:Y:S04]  /*9ea0*/  LDL.LU.64 R154, [R1+0x2c8] ;  /* 0x0002c800019a7983 */ /* 0x000f280000300a00 */
[----:B------:R-:W4:Y:S04]  /*9eb0*/  LDL.LU.64 R156, [R1+0x2d0] ;  /* 0x0002d000019c7983 */ /* 0x000f280000300a00 */
[----:B------:R-:W4:Y:S04]  /*9ec0*/  LDL.LU.64 R158, [R1+0x2d8] ;  /* 0x0002d800019e7983 */ /* 0x000f280000300a00 */
[----:B------:R-:W4:Y:S04]  /*9ed0*/  LDL.LU.64 R160, [R1+0x2e0] ;  /* 0x0002e00001a07983 */ /* 0x000f280000300a00 */
[----:B------:R-:W4:Y:S04]  /*9ee0*/  LDL.LU.64 R162, [R1+0x2e8] ;  /* 0x0002e80001a27983 */ /* 0x000f280000300a00 */
[----:B------:R-:W4:Y:S04]  /*9ef0*/  LDL.LU.64 R164, [R1+0x2f0] ;  /* 0x0002f00001a47983 */ /* 0x000f280000300a00 */
[----:B------:R-:W4:Y:S04]  /*9f00*/  LDL.LU.64 R166, [R1+0x2f8] ;  /* 0x0002f80001a67983 */ /* 0x000f280000300a00 */
        /* <DEDUP_REMOVED lines=15> */
[----:B------:R-:W3:Y:S01]  /*a000*/  LDL.LU R103, [R1+0x3bc] ;  /* 0x0003bc0001677983 */ /* 0x000ee20000300800 */
[----:B------:R-:W-:Y:S01]  /*a010*/  UMOV UR30, UR6 ;  /* 0x00000006001e7c82 */ /* 0x000fe20008000000 */
[----:B------:R-:W-:Y:S01]  /*a020*/  UMOV UR31, UR7 ;  /* 0x00000007001f7c82 */ /* 0x000fe20008000000 */
[----:B------:R-:W-:-:S02]  /*a030*/  UIADD3 UR4, UR34, 0x2, URZ ;  /* 0x0000000222047890 */ /* 0x000fc4000fffe03f */
[----:B------:R-:W-:Y:S01]  /*a040*/  UIADD3 UR12, UR35, 0x2, URZ ;  /* 0x00000002230c7890 */ /* 0x000fe2000fffe03f */
[----:B------:R-:W-:Y:S01]  /*a050*/  UMOV UR5, 0x80000020 ;  /* 0x8000002000057882 */ /* 0x000fe20000000000 */
[----:B------:R-:W-:-:S05]  /*a060*/  UMOV UR7, 0x80000020 ;  /* 0x8000002000077882 */ /* 0x000fca0000000000 */
[----:B------:R-:W-:Y:S01]  /*a070*/  UMOV UR6, UR12 ;  /* 0x0000000c00067c82 */ /* 0x000fe20008000000 */
[----:B------:R-:W-:Y:S01]  /*a080*/  UIADD3 UR10, UR35, 0x82, URZ ;  /* 0x00000082230a7890 */ /* 0x000fe2000fffe03f */
[----:B------:R-:W-:Y:S01]  /*a090*/  UMOV UR8, UR4 ;  /* 0x0000000400087c82 */ /* 0x000fe20008000000 */
[----:B------:R-:W-:Y:S01]  /*a0a0*/  UMOV UR9, UR5 ;  /* 0x0000000500097c82 */ /* 0x000fe20008000000 */
[----:B------:R-:W-:Y:S01]  /*a0b0*/  UMOV UR11, 0x80000020 ;  /* 0x80000020000b7882 */ /* 0x000fe20000000000 */
        /* <DEDUP_REMOVED lines=20> */
[----:B------:R-:W-:Y:S02]  /*a200*/  IMAD.MOV.U32 R52, RZ, RZ, R8 ;  /* 0x000000ffff347224 */ /* 0x000fe400078e0008 */
[----:B------:R-:W-:Y:S02]  /*a210*/  IMAD.MOV.U32 R53, RZ, RZ, R7 ;  /* 0x000000ffff357224 */ /* 0x000fe400078e0007 */
[----:B------:R-:W-:Y:S02]  /*a220*/  IMAD.MOV.U32 R54, RZ, RZ, R6 ;  /* 0x000000ffff367224 */ /* 0x000fe400078e0006 */
[----:B------:R-:W-:Y:S01]  /*a230*/  IMAD.MOV.U32 R55, RZ, RZ, R4 ;  /* 0x000000ffff377224 */ /* 0x000fe200078e0004 */
[----:B------:R-:W-:Y:S01]  /*a240*/  UIADD3 UR14, UR35, 0x102, URZ ;  /* 0x00000102230e7890 */ /* 0x000fe2000fffe03f */
[----:B------:R-:W-:Y:S01]  /*a250*/  UMOV UR12, UR4 ;  /* 0x00000004000c7c82 */ /* 0x000fe20008000000 */
[----:B------:R-:W-:Y:S01]  /*a260*/  UMOV UR13, UR5 ;  /* 0x00000005000d7c82 */ /* 0x000fe20008000000 */
[----:B------:R-:W-:Y:S01]  /*a270*/  UMOV UR15, 0x80000020 ;  /* 0x80000020000f7882 */ /* 0x000fe20000000000 */
[----:B------:R-:W-:-:S02]  /*a280*/  WARPGROUP.DEPBAR.LE gsb0, 0x0 ;  /* 0x00008000000079c5 */ /* 0x000fc40000010000 */
[----:B------:R-:W-:-:S06]  /*a290*/  WARPGROUP.ARRIVE ;  /* 0x00000000000079c5 */ /* 0x000fcc0000000000 */
[----:B------:R-:W-:Y:S01]  /*a2a0*/  HGMMA.64x32x16.F32.BF16 R40, gdesc[UR12], R40, gsb0 ;  /* 0x006000000c2879f0 */ /* 0x000fe20008001828 */
[----:B------:R-:W-:Y:S01]  /*a2b0*/  UIADD3 UR18, UR35, 0x182, URZ ;  /* 0x0000018223127890 */ /* 0x000fe2000fffe03f */
[----:B------:R-:W-:Y:S01]  /*a2c0*/  UMOV UR16, UR4 ;  /* 0x0000000400107c82 */ /* 0x000fe20008000000 */
[----:B------:R-:W-:Y:S01]  /*a2d0*/  UMOV UR17, UR5 ;  /* 0x0000000500117c82 */ /* 0x000fe20008000000 */
[----:B------:R-:W-:Y:S01]  /*a2e0*/  UMOV UR19, 0x80000020 ;  /* 0x8000002000137882 */ /* 0x000fe20000000000 */
[----:B------:R-:W-:Y:S02]  /*a2f0*/  WARPGROUP.DEPBAR.LE gsb0, 0x0 ;  /* 0x00008000000079c5 */ /* 0x000fe40000010000 */
[----:B------:R-:W-:-:S06]  /*a300*/  WARPGROUP.ARRIVE ;  /* 0x00000000000079c5 */ /* 0x000fcc0000000000 */
[----:B------:R-:W-:Y:S01]  /*a310*/  HGMMA.64x32x16.F32.BF16 R104, gdesc[UR16], R104, gsb0 ;  /* 0x00600000106879f0 */ /* 0x000fe20008001868 */
[----:B------:R-:W-:Y:S01]  /*a320*/  UIADD3 UR22, UR35, 0x202, URZ ;  /* 0x0000020223167890 */ /* 0x000fe2000fffe03f */
[----:B------:R-:W-:Y:S01]  /*a330*/  UMOV UR20, UR4 ;  /* 0x0000000400147c82 */ /* 0x000fe20008000000 */
[----:B------:R-:W-:Y:S01]  /*a340*/  UMOV UR21, UR5 ;  /* 0x0000000500157c82 */ /* 0x000fe20008000000 */
[----:B------:R-:W-:Y:S01]  /*a350*/  UMOV UR23, 0x80000020 ;  /* 0x8000002000177882 */ /* 0x000fe20000000000 */
        /* <DEDUP_REMOVED lines=72> */
[----:B------:R-:W-:-:S02]  /*a7e0*/  IMAD.MOV.U32 R212, RZ, RZ, R187 ;  /* 0x000000ffffd47224 */ /* 0x000fc400078e00bb */
[----:B------:R-:W3:Y:S01]  /*a7f0*/  LDL.LU R187, [R1+0x7d0] ;  /* 0x0007d00001bb7983 */ /* 0x000ee20000300800 */
[----:B------:R-:W-:Y:S02]  /*a800*/  IMAD.MOV.U32 R213, RZ, RZ, R186 ;  /* 0x000000ffffd57224 */ /* 0x000fe400078e00ba */
[----:B------:R-:W-:Y:S01]  /*a810*/  IMAD.MOV.U32 R214, RZ, RZ, R185 ;  /* 0x000000ffffd67224 */ /* 0x000fe200078e00b9 */
[----:B------:R-:W4:Y:S01]  /*a820*/  LDL.LU R186, [R1+0x7cc] ;  /* 0x0007cc0001ba7983 */ /* 0x000f220000300800 */
[----:B------:R-:W-:-:S03]  /*a830*/  IMAD.MOV.U32 R215, RZ, RZ, R59 ;  /* 0x000000ffffd77224 */ /* 0x000fc600078e003b */
[----:B------:R-:W3:Y:S04]  /*a840*/  LDL.LU R185, [R1+0x7c8] ;  /* 0x0007c80001b97983 */ /* 0x000ee80000300800 */
[----:B------:R-:W4:Y:S01]  /*a850*/  LDL.LU R59, [R1+0x7c4] ;  /* 0x0007c400013b7983 */ /* 0x000f220000300800 */
        /* <DEDUP_REMOVED lines=33> */
[----:B------:R-:W3:Y:S01]  /*aa70*/  LDL.LU R57, [R1+0x7bc] ;  /* 0x0007bc0001397983 */ /* 0x000ee20000300800 */
[----:B------:R-:W-:-:S03]  /*aa80*/  IMAD.MOV.U32 R141, RZ, RZ, R132 ;  /* 0x000000ffff8d7224 */ /* 0x000fc600078e0084 */
        /* <DEDUP_REMOVED lines=38> */
[----:B------:R-:W-:-:S02]  /*acf0*/  IMAD.MOV.U32 R119, RZ, RZ, R184 ;  /* 0x000000ffff777224 */ /* 0x000fc400078e00b8 */
[----:B------:R-:W-:Y:S01]  /*ad00*/  IMAD.MOV.U32 R40, RZ, RZ, R185 ;  /* 0x000000ffff287224 */ /* 0x000fe200078e00b9 */
[----:B------:R-:W3:Y:S01]  /*ad10*/  LDL.LU R184, [R1+0x744] ;  /* 0x0007440001b87983 */ /* 0x000ee20000300800 */
[----:B----4-:R-:W-:Y:S02]  /*ad20*/  IMAD.MOV.U32 R41, RZ, RZ, R186 ;  /* 0x000000ffff297224 */ /* 0x010fe400078e00ba */
[----:B------:R-:W-:Y:S01]  /*ad30*/  IMAD.MOV.U32 R42, RZ, RZ, R187 ;  /* 0x000000ffff2a7224 */ /* 0x000fe200078e00bb */
        /* <DEDUP_REMOVED lines=28> */
[----:B------:R-:W4:Y:S01]  /*af00*/  LDL.LU R122, [R1+0x704] ;  /* 0x00070400017a7983 */ /* 0x000f220000300800 */
[----:B------:R-:W-:Y:S02]  /*af10*/  IMAD.MOV.U32 R39, RZ, RZ, R59 ;  /* 0x000000ffff277224 */ /* 0x000fe400078e003b */
[----:B--2---:R-:W-:-:S02]  /*af20*/  IMAD.MOV.U32 R38, RZ, RZ, R58 ;  /* 0x000000ffff267224 */ /* 0x004fc400078e003a */
[----:B---3--:R-:W-:Y:S02]  /*af30*/  IMAD.MOV.U32 R37, RZ, RZ, R57 ;  /* 0x000000ffff257224 */ /* 0x008fe400078e0039 */
        /* <DEDUP_REMOVED lines=25> */
[----:B------:R-:W2:Y:S04]  /*b0d0*/  LDL.LU R56, [R1+0x6d0] ;  /* 0x0006d00001387983 */ /* 0x000ea80000300800 */
[----:B------:R-:W2:Y:S04]  /*b0e0*/  LDL.LU R57, [R1+0x6cc] ;  /* 0x0006cc0001397983 */ /* 0x000ea80000300800 */
[----:B------:R-:W2:Y:S01]  /*b0f0*/  LDL.LU R58, [R1+0x6c8] ;  /* 0x0006c800013a7983 */ /* 0x000ea20000300800 */
[----:B------:R-:W-:-:S02]  /*b100*/  IMAD.MOV.U32 R90, RZ, RZ, R74 ;  /* 0x000000ffff5a7224 */ /* 0x000fc400078e004a */
[----:B------:R-:W-:Y:S01]  /*b110*/  IMAD.MOV.U32 R89, RZ, RZ, R73 ;  /* 0x000000ffff597224 */ /* 0x000fe200078e0049 */
[----:B------:R-:W2:Y:S01]  /*b120*/  LDL.LU R59, [R1+0x6c4] ;  /* 0x0006c400013b7983 */ /* 0x000ea20000300800 */
        /* <DEDUP_REMOVED lines=29> */
[----:B------:R-:W3:Y:S01]  /*b300*/  LDL.LU R87, [R1+0x684] ;  /* 0x0006840001577983 */ /* 0x000ee20000300800 */
[----:B------:R-:W-:Y:S01]  /*b310*/  UIADD3 UR30, UR35, 0x302, URZ ;  /* 0x00000302231e7890 */ /* 0x000fe2000fffe03f */
[----:B------:R-:W-:Y:S01]  /*b320*/  UMOV UR28, UR4 ;  /* 0x00000004001c7c82 */ /* 0x000fe20008000000 */
[----:B------:R-:W-:Y:S01]  /*b330*/  UMOV UR29, UR5 ;  /* 0x00000005001d7c82 */ /* 0x000fe20008000000 */
[----:B------:R-:W-:Y:S01]  /*b340*/  UMOV UR31, 0x80000020 ;  /* 0x80000020001f7882 */ /* 0x000fe20000000000 */
[----:B------:R-:W-:-:S02]  /*b350*/  IMAD.MOV.U32 R22, RZ, RZ, R152 ;  /* 0x000000ffff167224 */ /* 0x000fc400078e0098 */
[----:B------:R-:W-:Y:S01]  /*b360*/  IMAD.MOV.U32 R21, RZ, RZ, R153 ;  /* 0x000000ffff157224 */ /* 0x000fe200078e0099 */
[----:B------:R-:W4:Y:S01]  /*b370*/  LDL.LU R152, [R1+0x40] ;  /* 0x0000400001987983 */ /* 0x000f220000300800 */
[----:B------:R-:W-:Y:S02]  /*b380*/  IMAD.MOV.U32 R20, RZ, RZ, R154 ;  /* 0x000000ffff147224 */ /* 0x000fe400078e009a */
        /* <DEDUP_REMOVED lines=28> */
[----:B---3--:R-:W-:-:S06]  /*b550*/  WARPGROUP.ARRIVE ;  /* 0x00000000000079c5 */ /* 0x008fcc0000000000 */
        /* <DEDUP_REMOVED lines=12> */
[----:B---3--:R-:W-:Y:S02]  /*b620*/  IMAD.MOV.U32 R74, RZ, RZ, R62 ;  /* 0x000000ffff4a7224 */ /* 0x008fe400078e003e */
[----:B--2---:R-:W-:Y:S02]  /*b630*/  IMAD.MOV.U32 R72, RZ, RZ, R60 ;  /* 0x000000ffff487224 */ /* 0x004fe400078e003c */
        /* <DEDUP_REMOVED lines=183> */
[----:B------:R-:W-:Y:S04]  /*c1b0*/  STL.64 [R1+0x8], R202 ;  /* 0x000008ca01007387 */ /* 0x000fe80000100a00 */
[----:B------:R-:W-:Y:S04]  /*c1c0*/  STL.64 [R1+0x10], R204 ;  /* 0x000010cc01007387 */ /* 0x000fe80000100a00 */
[----:B------:R-:W-:Y:S01]  /*c1d0*/  STL.64 [R1+0x18], R206 ;  /* 0x000018ce01007387 */ /* 0x000fe20000100a00 */
        /* <DEDUP_REMOVED lines=89> */
[----:B------:R-:W-:Y:S01]  /*c770*/  IMAD.MOV.U32 R200, RZ, RZ, R22 ;  /* 0x000000ffffc87224 */ /* 0x000fe200078e0016 */
[----:B------:R-:W-:Y:S01]  /*c780*/  MOV R209, R11 ;  /* 0x0000000b00d17202 */ /* 0x000fe20000000f00 */
        /* <DEDUP_REMOVED lines=8> */
[----:B-1----:R-:W-:Y:S02]  /*c810*/  IMAD.MOV.U32 R210, RZ, RZ, R10 ;  /* 0x000000ffffd27224 */ /* 0x002fe400078e000a */
[----:B------:R-:W-:Y:S02]  /*c820*/  IMAD.MOV.U32 R211, RZ, RZ, R9 ;  /* 0x000000ffffd37224 */ /* 0x000fe400078e0009 */
[----:B------:R-:W-:Y:S02]  /*c830*/  IMAD.MOV.U32 R212, RZ, RZ, R8 ;  /* 0x000000ffffd47224 */ /* 0x000fe400078e0008 */
[----:B------:R-:W-:Y:S02]  /*c840*/  IMAD.MOV.U32 R213, RZ, RZ, R7 ;  /* 0x000000ffffd57224 */ /* 0x000fe400078e0007 */
[----:B------:R-:W-:-:S02]  /*c850*/  IMAD.MOV.U32 R214, RZ, RZ, R6 ;  /* 0x000000ffffd67224 */ /* 0x000fc400078e0006 */
        /* <DEDUP_REMOVED lines=9> */
[----:B------:R0:W5:Y:S04]  /*c8f0*/  LDL.LU R3, [R1+0x4b8] ;  /* 0x0004b80001037983 */ /* 0x0001680000300800 */
[----:B------:R0:W5:Y:S04]  /*c900*/  LDL.LU R2, [R1+0x4b4] ;  /* 0x0004b40001027983 */ /* 0x0001680000300800 */
        /* <DEDUP_REMOVED lines=57> */
[----:B------:R-:W-:Y:S01]  /*cca0*/  BPT.TRAP 0x1 ;  /* 0x000000040000795c */ /* 0x000fe20000300000 */
.L_x_23:
[----:B------:R-:W-:Y:S02]  /*ccb0*/  UISETP.GT.U32.AND UP0, UPT, UR38, 0x1, UPT ;  /* 0x000000012600788c */ /* 0x000fe4000bf04070 */
[----:B------:R-:W-:-:S04]  /*ccc0*/  ULEA UR4, UR32, UR40, 0x3 ;  /* 0x0000002820047291 */ /* 0x000fc8000f8e183f */
[----:B------:R-:W-:Y:S01]  /*ccd0*/  UIADD3 UR4, UR4, 0x20, URZ ;  /* 0x0000002004047890 */ /* 0x000fe2000fffe03f */
[----:B------:R-:W-:-:S03]  /*cce0*/  PLOP3.LUT P1, PT, PT, PT, UP0, 0x80, 0x0 ;  /* 0x000000000000781c */ /* 0x000fc60003f2f008 */
[----:B------:R-:W-:-:S09]  /*ccf0*/  UPRMT UR4, URZ, 0x654, UR4 ;  /* 0x000006543f047896 */ /* 0x000fd20008000004 */
[----:B------:R-:W-:Y:S01]  /*cd00*/  SYNCS.ARRIVE.TRANS64.RED.A1T0 RZ, [UR4], RZ ;  /* 0x000000ffffff79a7 */ /* 0x000fe20008100404 */
[----:B------:R-:W-:Y:S05]  /*cd10*/  @P1 BRA `(.L_x_24) ;  /* 0x0000000000041947 */ /* 0x000fea0003800000 */
[----:B------:R-:W-:Y:S01]  /*cd20*/  BPT.TRAP 0x1 ;  /* 0x000000040000795c */ /* 0x000fe20000300000 */
.L_x_24:
[----:B------:R-:W-:Y:S01]  /*cd30*/  UIADD3 UR33, UR33, 0x1, URZ ;  /* 0x0000000121217890 */ /* 0x000fe2000fffe03f */
[C---:B-----5:R-:W-:Y:S01]  /*cd40*/  ISETP.GT.AND P1, PT, R0.reuse, 0x1, PT ;  /* 0x000000010000780c */ /* 0x060fe20003f24270 */
[----:B------:R-:W-:Y:S01]  /*cd50*/  UIADD3 UR32, UR32, 0x1, URZ ;  /* 0x0000000120207890 */ /* 0x000fe2000fffe03f */
[----:B------:R-:W-:Y:S01]  /*cd60*/  VIADD R0, R0, 0xffffffff ;  /* 0xffffffff00007836 */ /* 0x000fe20000000000 */
[----:B------:R-:W-:Y:S02]  /*cd70*/  UISETP.NE.AND UP0, UPT, UR33, 0x4, UPT ;  /* 0x000000042100788c */ /* 0x000fe4000bf05270 */
[----:B------:R-:W-:Y:S02]  /*cd80*/  UISETP.NE.AND UP1, UPT, UR32, 0x4, UPT ;  /* 0x000000042000788c */ /* 0x000fe4000bf25270 */
[----:B------:R-:W-:Y:S02]  /*cd90*/  USEL UR4, URZ, 0x1, UP0 ;  /* 0x000000013f047887 */ /* 0x000fe40008000000 */
[----:B------:R-:W-:-:S02]  /*cda0*/  USEL UR33, UR33, URZ, UP0 ;  /* 0x0000003f21217287 */ /* 0x000fc40008000000 */
[----:B------:R-:W-:Y:S02]  /*cdb0*/  USEL UR32, UR32, URZ, UP1 ;  /* 0x0000003f20207287 */ /* 0x000fe40008800000 */
[----:B------:R-:W-:Y:S01]  /*cdc0*/  LOP3.LUT R3, R3, UR4, RZ, 0x3c, !PT ;  /* 0x0000000403037c12 */ /* 0x000fe2000f8e3cff */
[----:B------:R-:W-:Y:S09]  /*cdd0*/  @P1 BRA `(.L_x_25) ;  /* 0xffffffa400401947 */ /* 0x000ff2000383ffff */
.L_x_18:
[----:B------:R-:W1:Y:S02]  /*cde0*/  LDC R0, c[0x0][0x28c] ;  /* 0x0000a300ff007b82 */ /* 0x000e640000000800 */
[----:B-1----:R-:W-:-:S13]  /*cdf0*/  ISETP.GE.AND P1, PT, R0, 0x1, PT ;  /* 0x000000010000780c */ /* 0x002fda0003f26270 */
[----:B------:R-:W-:Y:S05]  /*ce00*/  @!P1 BRA `(.L_x_26) ;  /* 0x0000000000349947 */ /* 0x000fea0003800000 */
[----:B------:R-:W-:Y:S05]  /*ce10*/  @!P0 BRA `(.L_x_27) ;  /* 0x0000000000048947 */ /* 0x000fea0003800000 */
[----:B------:R-:W-:Y:S01]  /*ce20*/  BPT.TRAP 0x1 ;  /* 0x000000040000795c */ /* 0x000fe20000300000 */
.L_x_27:
[----:B-----5:R-:W-:Y:S01]  /*ce30*/  R2UR UR4, R5 ;  /* 0x00000000050472ca */ /* 0x020fe200000e0000 */
[----:B------:R-:W-:-:S06]  /*ce40*/  UISETP.GT.U32.AND UP0, UPT, UR38, 0x1, UPT ;  /* 0x000000012600788c */ /* 0x000fcc000bf04070 */
[----:B------:R-:W-:-:S06]  /*ce50*/  PLOP3.LUT P0, PT, PT, PT, UP0, 0x80, 0x0 ;  /* 0x000000000000781c */ /* 0x000fcc0003f0f008 */
[----:B------:R-:W-:-:S04]  /*ce60*/  UIADD3 UR4, UR4, UR37, URZ ;  /* 0x0000002504047290 */ /* 0x000fc8000fffe03f */
[----:B------:R-:W-:-:S04]  /*ce70*/  USHF.L.U32 UR4, UR4, 0x3, URZ ;  /* 0x0000000304047899 */ /* 0x000fc8000800063f */
[----:B------:R-:W-:-:S04]  /*ce80*/  ULOP3.LUT UR4, UR4, 0x18, URZ, 0xc0, !UPT ;  /* 0x0000001804047892 */ /* 0x000fc8000f8ec03f */
[----:B------:R-:W-:-:S04]  /*ce90*/  UIADD3 UR4, UR40, 0x20, UR4 ;  /* 0x0000002028047890 */ /* 0x000fc8000fffe004 */
[----:B------:R-:W-:-:S09]  /*cea0*/  UPRMT UR4, URZ, 0x654, UR4 ;  /* 0x000006543f047896 */ /* 0x000fd20008000004 */
[----:B------:R-:W-:Y:S01]  /*ceb0*/  SYNCS.ARRIVE.TRANS64.RED.A1T0 RZ, [UR4], RZ ;  /* 0x000000ffffff79a7 */ /* 0x000fe20008100404 */
[----:B------:R-:W-:Y:S05]  /*cec0*/  @P0 BRA `(.L_x_26) ;  /* 0x0000000000040947 */ /* 0x000fea0003800000 */
[----:B------:R-:W-:Y:S01]  /*ced0*/  BPT.TRAP 0x1 ;  /* 0x000000040000795c */ /* 0x000fe20000300000 */
.L_x_26:
[----:B------:R-:W1:Y:S01]  /*cee0*/  S2R R0, SR_TID.X ;  /* 0x0000000000007919 */ /* 0x000e620000002100 */
[----:B------:R-:W-:Y:S02]  /*cef0*/  UIMAD UR43, UR43, 0xe0, URZ ;  /* 0x000000e02b2b78a4 */ /* 0x000fe4000f8e023f */
[----:B------:R-:W-:Y:S01]  /*cf00*/  UIMAD.WIDE UR6, UR48, 0x200, URZ ;  /* 0x00000200300678a5 */ /* 0x000fe2000f8e023f */
[----:B------:R-:W2:Y:S01]  /*cf10*/  S2R R6, SR_TID.X ;  /* 0x0000000000067919 */ /* 0x000ea20000002100 */
[----:B------:R-:W-:Y:S02]  /*cf20*/  USHF.R.S32.HI UR10, URZ, 0x1f, UR42 ;  /* 0x0000001f3f0a7899 */ /* 0x000fe4000801142a */
[----:B------:R-:W-:Y:S01]  /*cf30*/  IMAD.U32 R10, RZ, RZ, UR43 ;  /* 0x0000002bff0a7e24 */ /* 0x000fe2000f8e00ff */
[----:B------:R-:W-:Y:S01]  /*cf40*/  ULDC.64 UR8, c[0x0][0x5d0] ;  /* 0x0001740000087ab9 */ /* 0x000fe20000000a00 */
[----:B------:R-:W-:Y:S02]  /*cf50*/  UIADD3 UR37, UR41, UR37, URZ ;  /* 0x0000002529257290 */ /* 0x000fe4000fffe03f */
[----:B------:R-:W-:-:S02]  /*cf60*/  UIMAD UR4, UR10, UR8, URZ ;  /* 0x000000080a0472a4 */ /* 0x000fc4000f8e023f */
[----:B------:R-:W-:Y:S02]  /*cf70*/  USHF.L.U32 UR48, UR48, 0x9, URZ ;  /* 0x0000000930307899 */ /* 0x000fe4000800063f */
[----:B------:R-:W-:Y:S01]  /*cf80*/  UIMAD UR4, UR42, UR9, UR4 ;  /* 0x000000092a0472a4 */ /* 0x000fe2000f8e0204 */
[----:B------:R-:W-:Y:S01]  /*cf90*/  ULDC UR5, c[0x0][0x284] ;  /* 0x0000a10000057ab9 */ /* 0x000fe20000000800 */
[----:B------:R-:W-:-:S04]  /*cfa0*/  UISETP.GT.U32.AND UP0, UPT, UR37, 0x3, UPT ;  /* 0x000000032500788c */ /* 0x000fc8000bf04070 */
[----:B------:R-:W-:Y:S01]  /*cfb0*/  UISETP.LT.U32.AND UP0, UPT, UR41, 0x4, UP0 ;  /* 0x000000042900788c */ /* 0x000fe20008701070 */
[----:B-1----:R-:W-:-:S04]  /*cfc0*/  SHF.R.U32.HI R0, RZ, 0x7, R0 ;  /* 0x00000007ff007819 */ /* 0x002fc80000011600 */
[----:B------:R-:W-:Y:S01]  /*cfd0*/  LOP3.LUT R4, R0, 0x1, RZ, 0xc0, !PT ;  /* 0x0000000100047812 */ /* 0x000fe200078ec0ff */
[C---:B--2---:R-:W-:Y:S01]  /*cfe0*/  IMAD.SHL.U32 R11, R6.reuse, 0x2, RZ ;  /* 0x00000002060b7824 */ /* 0x044fe200078e00ff */
[----:B------:R-:W-:Y:S02]  /*cff0*/  SHF.R.U32.HI R3, RZ, 0x2, R6 ;  /* 0x00000002ff037819 */ /* 0x000fe40000011606 */
[----:B-----5:R-:W-:Y:S01]  /*d000*/  LOP3.LUT R5, R6, 0x60, RZ, 0xc0, !PT ;  /* 0x0000006006057812 */ /* 0x020fe200078ec0ff */
[----:B------:R-:W-:Y:S01]  /*d010*/  IMAD.SHL.U32 R0, R4, 0x40, RZ ;  /* 0x0000004004007824 */ /* 0x000fe200078e00ff */
[----:B------:R-:W-:Y:S02]  /*d020*/  LOP3.LUT R3, R3, 0x7, RZ, 0xc0, !PT ;  /* 0x0000000703037812 */ /* 0x000fe400078ec0ff */
[----:B------:R-:W-:Y:S02]  /*d030*/  SHF.R.U32.HI R5, RZ, 0x1, R5 ;  /* 0x00000001ff057819 */ /* 0x000fe40000011605 */
[----:B------:R-:W-:-:S02]  /*d040*/  LOP3.LUT R0, R0, 0x40, R3, 0xe2, !PT ;  /* 0x0000004000007812 */ /* 0x000fc400078ee203 */
[----:B------:R-:W-:Y:S02]  /*d050*/  IADD3 R3, RZ, -R5, -R3 ;  /* 0x80000005ff037210 */ /* 0x000fe40007ffe803 */
[----:B------:R-:W-:Y:S02]  /*d060*/  LOP3.LUT R10, R10, 0x6, R11, 0xf8, !PT ;  /* 0x000000060a0a7812 */ /* 0x000fe400078ef80b */
[----:B------:R-:W-:Y:S01]  /*d070*/  LOP3.LUT R21, R0, UR6, R5, 0xfe, !PT ;  /* 0x0000000600157c12 */ /* 0x000fe2000f8efe05 */
[----:B------:R-:W-:Y:S01]  /*d080*/  IMAD R0, R4, -0x40, R3 ;  /* 0xffffffc004007824 */ /* 0x000fe200078e0203 */
[--C-:B------:R-:W-:Y:S01]  /*d090*/  SHF.R.S32.HI R11, RZ, 0x1f, R10.reuse ;  /* 0x0000001fff0b7819 */ /* 0x100fe2000001140a */
[----:B------:R-:W-:Y:S01]  /*d0a0*/  IMAD.U32 R4, RZ, RZ, UR8 ;  /* 0x00000008ff047e24 */ /* 0x000fe2000f8e00ff */
[----:B------:R-:W-:Y:S01]  /*d0b0*/  ULDC UR8, c[0x0][0x288] ;  /* 0x0000a20000087ab9 */ /* 0x000fe20000000800 */
[----:B------:R1:W-:Y:S01]  /*d0c0*/  STL [R1+0x3e0], R21 ;  /* 0x0003e01501007387 */ /* 0x0003e20000100800 */
[----:B------:R-:W-:Y:S01]  /*d0d0*/  UISETP.GE.AND UP1, UPT, UR43, UR8, UPT ;  /* 0x000000082b00728c */ /* 0x000fe2000bf26270 */
[----:B------:R-:W-:-:S03]  /*d0e0*/  IMAD.WIDE.U32 R4, R4, UR42, R10 ;  /* 0x0000002a04047c25 */ /* 0x000fc6000f8e000a */
[----:B------:R-:W-:Y:S01]  /*d0f0*/  UISETP.GE.OR UP1, UPT, UR48, UR5, UP1 ;  /* 0x000000053000728c */ /* 0x000fe20008f26670 */
[----:B------:R-:W-:Y:S01]  /*d100*/  VIADD R5, R5, UR4 ;  /* 0x0000000405057c36 */ /* 0x000fe20008000000 */
[----:B------:R-:W-:Y:S01]  /*d110*/  USHF.R.U32.HI UR4, URZ, 0x2, UR37 ;  /* 0x000000023f047899 */ /* 0x000fe20008011625 */
[----:B------:R-:W-:Y:S01]  /*d120*/  IMAD.U32 R3, RZ, RZ, UR5 ;  /* 0x00000005ff037e24 */ /* 0x000fe2000f8e00ff */
[----:B------:R-:W-:Y:S02]  /*d130*/  USEL UR5, URZ, 0x1, !UP0 ;  /* 0x000000013f057887 */ /* 0x000fe4000c000000 */
[----:B------:R-:W-:Y:S01]  /*d140*/  ULOP3.LUT UR4, UR4, 0x1, URZ, 0xc0, !UPT ;  /* 0x0000000104047892 */ /* 0x000fe2000f8ec03f */
[----:B------:R-:W-:Y:S01]  /*d150*/  PLOP3.LUT P0, PT, PT, PT, UP1, 0x80, 0x0 ;  /* 0x000000000000781c */ /* 0x000fe20003f0f018 */
[----:B------:R-:W-:Y:S01]  /*d160*/  ULOP3.LUT UR37, UR37, 0x3, URZ, 0xc0, !UPT ;  /* 0x0000000325257892 */ /* 0x000fe2000f8ec03f */
[----:B------:R-:W-:Y:S01]  /*d170*/  IADD3 R0, R3, -UR48, R0 ;  /* 0x8000003003007c10 */ /* 0x000fe2000fffe000 */
[----:B------:R-:W-:Y:S01]  /*d180*/  UISETP.NE.U32.AND UP2, UPT, UR4, 0x1, UPT ;  /* 0x000000010400788c */ /* 0x000fe2000bf45070 */
[----:B------:R-:W-:Y:S01]  /*d190*/  LOP3.LUT R3, R6, 0x3, RZ, 0xc0, !PT ;  /* 0x0000000306037812 */ /* 0x000fe200078ec0ff */
[----:B------:R-:W-:Y:S01]  /*d1a0*/  IMAD.MOV.U32 R6, RZ, RZ, -0x2 ;  /* 0xfffffffeff067424 */ /* 0x000fe200078e00ff */
[----:B------:R-:W-:Y:S01]  /*d1b0*/  UMOV UR48, 0xffffffff ;  /* 0xffffffff00307882 */ /* 0x000fe20000000000 */
[----:B------:R-:W-:-:S02]  /*d1c0*/  UISETP.GT.U32.AND UP2, UPT, UR41, 0x3, !UP2 ;  /* 0x000000032900788c */ /* 0x000fc4000d744070 */
[----:B------:R-:W-:Y:S02]  /*d1d0*/  IMAD R3, R3, R6, UR8 ;  /* 0x0000000803037e24 */ /* 0x000fe4000f8e0206 */
[----:B------:R-:W-:Y:S02]  /*d1e0*/  USEL UR4, URZ, 0x1, !UP2 ;  /* 0x000000013f047887 */ /* 0x000fe4000d000000 */
[----:B------:R-:W-:Y:S02]  /*d1f0*/  VIADD R3, R3, -UR43 ;  /* 0x8000002b03037c36 */ /* 0x000fe40008000000 */
[----:B------:R-:W-:Y:S01]  /*d200*/  ULOP3.LUT UR36, UR4, UR36, UR5, 0x96, !UPT ;  /* 0x0000002404247292 */ /* 0x000fe2000f8e9605 */
[----:B-1----:R-:W-:Y:S11]  /*d210*/  @P0 BRA `(.L_x_28) ;  /* 0x000002e400d40947 */ /* 0x002ff60003800000 */
[----:B------:R-:W-:Y:S01]  /*d220*/  FSETP.NEU.AND P1, PT, R16, RZ, PT ;  /* 0x000000ff1000720b */ /* 0x000fe20003f2d000 */
[----:B------:R-:W-:Y:S01]  /*d230*/  ULDC.64 UR8, c[0x0][0x5c8] ;  /* 0x0001720000087ab9 */ /* 0x000fe20000000a00 */
[----:B------:R-:W-:Y:S01]  /*d240*/  ISETP.GT.AND P5, PT, R3, RZ, PT ;  /* 0x000000ff0300720c */ /* 0x000fe20003fa4270 */
[----:B------:R-:W-:Y:S01]  /*d250*/  UIMAD UR4, UR7, UR8, URZ ;  /* 0x00000008070472a4 */ /* 0x000fe2000f8e023f */
[----:B------:R-:W-:Y:S01]  /*d260*/  IMAD.U32 R19, RZ, RZ, UR9 ;  /* 0x00000009ff137e24 */ /* 0x000fe2000f8e00ff */
[----:B------:R-:W-:Y:S01]  /*d270*/  BSSY B0, `(.L_x_28) ;  /* 0x0002e6f000007945 */ /* 0x000fe20003800000 */
[----:B------:R-:W-:Y:S01]  /*d280*/  IMAD.WIDE.U32 R4, R21, UR8, R4 ;  /* 0x0000000815047c25 */ /* 0x000fe2000f8e0004 */
[----:B------:R-:W-:-:S03]  /*d290*/  ISETP.GT.AND P0, PT, R0, RZ, P5 ;  /* 0x000000ff0000720c */ /* 0x000fc60002f04270 */
[----:B------:R-:W-:-:S04]  /*d2a0*/  IMAD R19, R21, R19, UR4 ;  /* 0x0000000415137e24 */ /* 0x000fc8000f8e0213 */
[----:B------:R-:W-:Y:S01]  /*d2b0*/  IMAD.IADD R19, R5, 0x1, R19 ;  /* 0x0000000105137824 */ /* 0x000fe200078e0213 */
[----:B------:R-:W-:Y:S06]  /*d2c0*/  @!P1 BRA `(.L_x_29) ;  /* 0x0000025400a49947 */ /* 0x000fec0003800000 */
[----:B------:R-:W1:Y:S01]  /*d2d0*/  LDC.64 R6, c[0x0][0x5b8] ;  /* 0x00016e00ff067b82 */ /* 0x000e620000000a00 */
[----:B------:R-:W2:Y:S01]  /*d2e0*/  LDL.LU R20, [R1+0x380] ;  /* 0x0003800001147983 */ /* 0x000ea20000300800 */
[----:B------:R-:W-:-:S06]  /*d2f0*/  ULDC.64 UR4, c[0x0][0x5c0] ;  /* 0x0001700000047ab9 */ /* 0x000fcc0000000a00 */
[----:B------:R-:W3:Y:S01]  /*d300*/  LDC.64 R8, c[0x0][0x5b0] ;  /* 0x00016c00ff087b82 */ /* 0x000ee20000000a00 */
[----:B-1----:R-:W-:Y:S01]  /*d310*/  IMAD.MOV.U32 R12, RZ, RZ, R7 ;  /* 0x000000ffff0c7224 */ /* 0x002fe200078e0007 */
[----:B------:R1:W-:Y:S01]  /*d320*/  STL [R1+0x3d0], R6 ;  /* 0x0003d00601007387 */ /* 0x0003e20000100800 */
[----:B------:R-:W-:-:S04]  /*d330*/  IMAD.MOV.U32 R23, RZ, RZ, R6 ;  /* 0x000000ffff177224 */ /* 0x000fc800078e0006 */
[C---:B------:R-:W-:Y:S02]  /*d340*/  IMAD R5, R23.reuse, UR10, RZ ;  /* 0x0000000a17057c24 */ /* 0x040fe4000f8e02ff */
[----:B------:R-:W-:Y:S01]  /*d350*/  IMAD.WIDE.U32 R232, R23, UR42, R10 ;  /* 0x0000002a17e87c25 */ /* 0x000fe2000f8e000a */
[----:B-1----:R-:W1:Y:S03]  /*d360*/  LDC.64 R6, c[0x0][0x5a8] ;  /* 0x00016a00ff067b82 */ /* 0x002e660000000a00 */
[----:B------:R-:W-:Y:S02]  /*d370*/  IMAD R22, R12, UR42, R5 ;  /* 0x0000002a0c167c24 */ /* 0x000fe4000f8e0205 */
[----:B---3--:R-:W-:Y:S02]  /*d380*/  IMAD R18, R8, UR7, RZ ;  /* 0x0000000708127c24 */ /* 0x008fe4000f8e02ff */
[----:B------:R-:W-:Y:S01]  /*d390*/  IMAD.IADD R235, R233, 0x1, R22 ;  /* 0x00000001e9eb7824 */ /* 0x000fe200078e0216 */
[----:B------:R-:W-:Y:S01]  /*d3a0*/  STL [R1+0x3d4], R22 ;  /* 0x0003d41601007387 */ /* 0x000fe20000100800 */
[----:B------:R-:W-:-:S02]  /*d3b0*/  IMAD.MOV.U32 R234, RZ, RZ, R232 ;  /* 0x000000ffffea7224 */ /* 0x000fc400078e00e8 */
[C---:B------:R-:W-:Y:S01]  /*d3c0*/  IMAD R18, R21.reuse, R9, R18 ;  /* 0x0000000915127224 */ /* 0x040fe200078e0212 */
[----:B------:R-:W-:Y:S01]  /*d3d0*/  STL.64 [R1+0x3d8], R232 ;  /* 0x0003d8e801007387 */ /* 0x000fe20000100a00 */
[----:B------:R-:W-:Y:S01]  /*d3e0*/  IMAD.WIDE.U32 R12, R21, R8, R234 ;  /* 0x00000008150c7225 */ /* 0x000fe200078e00ea */
[----:B------:R-:W-:Y:S02]  /*d3f0*/  ISETP.GT.AND P2, PT, R3, 0x1, PT ;  /* 0x000000010300780c */ /* 0x000fe40003f44270 */
[----:B------:R-:W-:Y:S01]  /*d400*/  STL.64 [R1+0x3c8], R234 ;  /* 0x0003c8ea01007387 */ /* 0x000fe20000100a00 */
[----:B------:R-:W-:Y:S01]  /*d410*/  IMAD.IADD R5, R13, 0x1, R18 ;  /* 0x000000010d057824 */ /* 0x000fe200078e0212 */
[----:B-1----:R-:W-:-:S04]  /*d420*/  LEA R14, P1, R12, R6, 0x1 ;  /* 0x000000060c0e7211 */ /* 0x002fc800078208ff */
[----:B------:R-:W-:-:S05]  /*d430*/  LEA.HI.X R15, R12, R7, R5, 0x1, P1 ;  /* 0x000000070c0f7211 */ /* 0x000fca00008f0c05 */
[----:B------:R1:W3:Y:S01]  /*d440*/  @P0 LDG.E.LTC128B.U16 R12, desc[UR52][R14.64] ;  /* 0x000000340e0c0981 */ /* 0x0002e2000c1e1520 */
[----:B------:R-:W-:Y:S01]  /*d450*/  LOP3.LUT R17, R17, 0xfffffffb, RZ, 0xc0, !PT ;  /* 0xfffffffb11117812 */ /* 0x000fe200078ec0ff */
[----:B------:R-:W-:Y:S03]  /*d460*/  BSSY B1, `(.L_x_30) ;  /* 0x0000013000017945 */ /* 0x000fe60003800000 */
[----:B------:R-:W-:Y:S02]  /*d470*/  @P2 LOP3.LUT R17, R17, 0x4, RZ, 0xfc, !PT ;  /* 0x0000000411112812 */ /* 0x000fe400078efcff */
[----:B-1----:R-:W-:-:S04]  /*d480*/  LEA R14, P1, R4, UR4, 0x1 ;  /* 0x00000004040e7c11 */ /* 0x002fc8000f8208ff */
[----:B------:R-:W-:-:S05]  /*d490*/  LEA.HI.X R15, R4, UR5, R19, 0x1, P1 ;  /* 0x00000005040f7c11 */ /* 0x000fca00088f0c13 */
[----:B------:R-:W-:Y:S01]  /*d4a0*/  STL.64 [R1+0x3c0], R14 ;  /* 0x0003c00e01007387 */ /* 0x000fe20000100a00 */
[----:B---3--:R-:W-:-:S04]  /*d4b0*/  IMAD.U32 R5, R12, 0x10000, RZ ;  /* 0x000100000c057824 */ /* 0x008fc800078e00ff */
[----:B------:R-:W-:-:S04]  /*d4c0*/  FMUL R5, R5, R16 ;  /* 0x0000001005057220 */ /* 0x000fc80000400000 */
[----:B--2---:R-:W-:-:S05]  /*d4d0*/  FFMA R5, R20, R2, R5 ;  /* 0x0000000214057223 */ /* 0x004fca0000000005 */
[----:B------:R-:W-:-:S05]  /*d4e0*/  F2FP.BF16.F32.PACK_AB R4, RZ, R5 ;  /* 0x00000005ff04723e */ /* 0x000fca00000010ff */
[----:B------:R1:W-:Y:S02]  /*d4f0*/  @P0 STG.E.U16 desc[UR52][R14.64], R4 ;  /* 0x000000040e000986 */ /* 0x0003e4000c101534 */
[----:B-1----:R-:W-:-:S04]  /*d500*/  IMAD.WIDE.U32 R4, R21, R8, R10 ;  /* 0x0000000815047225 */ /* 0x002fc800078e000a */
[----:B------:R-:W-:Y:S02]  /*d510*/  IMAD.IADD R5, R18, 0x1, R5 ;  /* 0x0000000112057824 */ /* 0x000fe400078e0205 */
[----:B------:R-:W-:-:S04]  /*d520*/  IMAD.WIDE.U32 R4, R23, UR42, R4 ;  /* 0x0000002a17047c25 */ /* 0x000fc8000f8e0004 */
[----:B------:R-:W-:Y:S01]  /*d530*/  IMAD.IADD R5, R22, 0x1, R5 ;  /* 0x0000000116057824 */ /* 0x000fe200078e0205 */
[----:B------:R-:W-:-:S04]  /*d540*/  LEA R236, P0, R4, R6, 0x1 ;  /* 0x0000000604ec7211 */ /* 0x000fc800078008ff */
[----:B------:R-:W-:Y:S02]  /*d550*/  LEA.HI.X R237, R4, R7, R5, 0x1, P0 ;  /* 0x0000000704ed7211 */ /* 0x000fe400000f0c05 */
[----:B------:R-:W-:-:S13]  /*d560*/  ISETP.GT.AND P0, PT, R0, RZ, P2 ;  /* 0x000000ff0000720c */ /* 0x000fda0001704270 */
[----:B------:R-:W-:Y:S05]  /*d570*/  @!P0 BRA `(.L_x_31) ;  /* 0x0000000000048947 */ /* 0x000fea0003800000 */
[----:B------:R1:W5:Y:S02]  /*d580*/  LDG.E.LTC128B.U16 R12, desc[UR52][R236.64+0x2] ;  /* 0x00000234ec0c7981 */ /* 0x000364000c1e1520 */
.L_x_31:
[----:B------:R-:W-:Y:S05]  /*d590*/  BSYNC B1 ;  /* 0x0000000000017941 */ /* 0x000fea0003800000 */
.L_x_30:
[----:B------:R-:W2:Y:S01]  /*d5a0*/  LDL.LU R5, [R1+0x384] ;  /* 0x0003840001057983 */ /* 0x000ea20000300800 */
[----:B-----5:R-:W-:-:S03]  /*d5b0*/  IMAD.U32 R4, R12, 0x10000, RZ ;  /* 0x000100000c047824 */ /* 0x020fc600078e00ff */
[----:B------:R-:W3:Y:S01]  /*d5c0*/  LDL R20, [R1+0x388] ;  /* 0x0003880001147983 */ /* 0x000ee20000100800 */
[----:B------:R-:W-:-:S04]  /*d5d0*/  FMUL R4, R4, R16 ;  /* 0x0000001004047220 */ /* 0x000fc80000400000 */
[----:B--2---:R-:W-:Y:S01]  /*d5e0*/  FFMA R4, R5, R2, R4 ;  /* 0x0000000205047223 */ /* 0x004fe20000000004 */
[----:B------:R-:W-:Y:S01]  /*d5f0*/  @P0 IMAD.MOV.U32 R5, RZ, RZ, R15 ;  /* 0x000000ffff050224 */ /* 0x000fe200078e000f */
[----:B------:R-:W-:-:S03]  /*d600*/  SHF.L.U64.HI R15, R8, 0x3, R9 ;  /* 0x00000003080f7819 */ /* 0x000fc60000010209 */
[----:B------:R-:W-:-:S04]  /*d610*/  F2FP.BF16.F32.PACK_AB R4, RZ, R4 ;  /* 0x00000004ff04723e */ /* 0x000fc800000010ff */
[----:B------:R-:W-:Y:S01]  /*d620*/  PRMT R13, R4, 0x7610, R13 ;  /* 0x00007610040d7816 */ /* 0x000fe2000000000d */
[----:B------:R-:W-:Y:S02]  /*d630*/  @P0 IMAD.MOV.U32 R4, RZ, RZ, R14 ;  /* 0x000000ffff040224 */ /* 0x000fe400078e000e */
[----:B------:R-:W-:-:S03]  /*d640*/  IMAD.SHL.U32 R14, R8, 0x8, RZ ;  /* 0x00000008080e7824 */ /* 0x000fc600078e00ff */
[----:B------:R2:W-:Y:S01]  /*d650*/  @P0 STG.E.U16 desc[UR52][R4.64+0x2], R13 ;  /* 0x0000020d04000986 */ /* 0x0005e2000c101534 */
[----:B------:R-:W-:-:S03]  /*d660*/  ISETP.GT.AND P0, PT, R0, 0x8, P5 ;  /* 0x000000080000780c */ /* 0x000fc60002f04270 */
[----:B------:R4:W-:Y:S01]  /*d670*/  STL.64 [R1+0x380], R14 ;  /* 0x0003800e01007387 */ /* 0x0009e20000100a00 */
[----:B--2---:R-:W-:-:S04]  /*d680*/  IMAD.WIDE.U32 R4, R21, R8, R14 ;  /* 0x0000000815047225 */ /* 0x004fc800078e000e */
[----:B------:R-:W-:Y:S01]  /*d690*/  IMAD.IADD R18, R18, 0x1, R5 ;  /* 0x0000000112127824 */ /* 0x000fe200078e0205 */
[----:B------:R-:W-:-:S05]  /*d6a0*/  IADD3 R5, P1, R232, R4, RZ ;  /* 0x00000004e8057210 */ /* 0x000fca0007f3e0ff */
[----:B------:R-:W-:Y:S01]  /*d6b0*/  IMAD.X R13, R18, 0x1, R235, P1 ;  /* 0x00000001120d7824 */ /* 0x000fe200008e06eb */
[----:B----4-:R-:W-:-:S04]  /*d6c0*/  LEA R14, P1, R5, R6, 0x1 ;  /* 0x00000006050e7211 */ /* 0x010fc800078208ff */
[----:B------:R-:W-:-:S05]  /*d6d0*/  LEA.HI.X R15, R5, R7, R13, 0x1, P1 ;  /* 0x00000007050f7211 */ /* 0x000fca00008f0c0d */
[----:B------:R2:W4:Y:S01]  /*d6e0*/  @P0 LDG.E.LTC128B.U16 R12, desc[UR52][R14.64] ;  /* 0x000000340e0c0981 */ /* 0x000522000c1e1520 */
[----:B------:R-:W-:-:S05]  /*d6f0*/  IADD3 R4, P1, R10, R4, RZ ;  /* 0x000000040a047210 */ /* 0x000fca0007f3e0ff */
[----:B------:R-:W-:Y:S02]  /*d700*/  IMAD.X R5, R11, 0x1, R18, P1 ;  /* 0x000000010b057824 */ /* 0x000fe400008e0612 */
[----:B------:R-:W3:Y:S01]  /*d710*/  LDL.64 R18, [R1+0x3c0] ;  /* 0x0003c00001127983 */ /* 0x000ee20000100a00 */
[----:B------:R-:W-:Y:S01]  /*d720*/  IMAD.U32 R13, RZ, RZ, UR9 ;  /* 0x00000009ff0d7e24 */ /* 0x000fe2000f8e00ff */
[----:B------:R-:W-:Y:S01]  /*d730*/  ISETP.GT.AND P2, PT, R0, 0x8, P2 ;  /* 0x000000080000780c */ /* 0x000fe20001744270 */
[----:B------:R-:W-:Y:S01]  /*d740*/  IMAD.WIDE.U32 R4, R23, UR42, R4 ;  /* 0x0000002a17047c25 */ /* 0x000fe2000f8e0004 */
[----:B------:R-:W-:Y:S03]  /*d750*/  BSSY B1, `(.L_x_32) ;  /* 0x0000013000017945 */ /* 0x000fe60003800000 */
[----:B------:R-:W-:Y:S01]  /*d760*/  IMAD.IADD R5, R22, 0x1, R5 ;  /* 0x0000000116057824 */ /* 0x000fe200078e0205 */
[----:B------:R-:W-:Y:S01]  /*d770*/  LEA R232, P1, R4, R6, 0x1 ;  /* 0x0000000604e87211 */ /* 0x000fe200078208ff */
[----:B--2---:R-:W-:-:S03]  /*d780*/  IMAD.U32 R14, RZ, RZ, UR8 ;  /* 0x00000008ff0e7e24 */ /* 0x004fc6000f8e00ff */
[----:B------:R-:W-:Y:S02]  /*d790*/  LEA.HI.X R233, R4, R7, R5, 0x1, P1 ;  /* 0x0000000704e97211 */ /* 0x000fe400008f0c05 */
[----:B------:R-:W-:-:S05]  /*d7a0*/  SHF.L.U64.HI R15, R14, 0x4, R13 ;  /* 0x000000040e0f7819 */ /* 0x000fca000001020d */
[----:B------:R2:W-:Y:S01]  /*d7b0*/  STL [R1+0x3e4], R15 ;  /* 0x0003e40f01007387 */ /* 0x0005e20000100800 */
[----:B----4-:R-:W-:-:S04]  /*d7c0*/  IMAD.U32 R4, R12, 0x10000, RZ ;  /* 0x000100000c047824 */ /* 0x010fc800078e00ff */
[----:B------:R-:W-:-:S04]  /*d7d0*/  FMUL R4, R4, R16 ;  /* 0x0000001004047220 */ /* 0x000fc80000400000 */
[----:B---3--:R-:W-:Y:S01]  /*d7e0*/  FFMA R5, R20, R2, R4 ;  /* 0x0000000214057223 */ /* 0x008fe20000000004 */
[----:B------:R-:W-:-:S04]  /*d7f0*/  IMAD.U32 R4, RZ, RZ, UR8 ;  /* 0x00000008ff047e24 */ /* 0x000fc8000f8e00ff */
[----:B------:R-:W-:Y:S01]  /*d800*/  IMAD.SHL.U32 R20, R4, 0x10, RZ ;  /* 0x0000001004147824 */ /* 0x000fe200078e00ff */
[----:B------:R-:W-:-:S04]  /*d810*/  F2FP.BF16.F32.PACK_AB R5, RZ, R5 ;  /* 0x00000005ff05723e */ /* 0x000fc800000010ff */
[----:B------:R-:W-:Y:S02]  /*d820*/  IADD3 R4, P1, R20, R18, RZ ;  /* 0x0000001214047210 */ /* 0x000fe40007f3e0ff */
[----:B------:R-:W-:-:S03]  /*d830*/  PRMT R13, R5, 0x7610, R13 ;  /* 0x00007610050d7816 */ /* 0x000fc6000000000d */
[----:B------:R-:W-:-:S05]  /*d840*/  IMAD.X R5, R15, 0x1, R19, P1 ;  /* 0x000000010f057824 */ /* 0x000fca00008e0613 */
[----:B------:R2:W-:Y:S01]  /*d850*/  @P0 STG.E.U16 desc[UR52][R4.64], R13 ;  /* 0x0000000d04000986 */ /* 0x0005e2000c101534 */
[----:B------:R-:W-:Y:S05]  /*d860*/  @!P2 BRA `(.L_x_33) ;  /* 0x000000000004a947 */ /* 0x000fea0003800000 */
[----:B------:R3:W5:Y:S02]  /*d870*/  LDG.E.LTC128B.U16 R12, desc[UR52][R232.64+0x2] ;  /* 0x00000234e80c7981 */ /* 0x000764000c1e1520 */
.L_x_33:
[----:B------:R-:W-:Y:S05]  /*d880*/  BSYNC B1 ;  /* 0x0000000000017941 */ /* 0x000fea0003800000 */
.L_x_32:
[----:B------:R-:W4:Y:S01]  /*d890*/  LDL.LU R14, [R1+0x38c] ;  /* 0x00038c00010e7983 */ /* 0x000f220000300800 */
[----:B--2--5:R-:W-:Y:S01]  /*d8a0*/  IMAD.U32 R13, R12, 0x10000, RZ ;  /* 0x000100000c0d7824 */ /* 0x024fe200078e00ff */
[----:B------:R-:W-:Y:S01]  /*d8b0*/  ISETP.GT.AND P3, PT, R3, 0x8, PT ;  /* 0x000000080300780c */ /* 0x000fe20003f64270 */
[----:B------:R-:W-:Y:S01]  /*d8c0*/  BSSY B1, `(.L_x_34) ;  /* 0x000000a000017945 */ /* 0x000fe20003800000 */
[----:B------:R-:W-:Y:S01]  /*d8d0*/  LOP3.LUT R17, R17, 0xfffffffd, RZ, 0xc0, !PT ;  /* 0xfffffffd11117812 */ /* 0x000fe200078ec0ff */
[----:B------:R-:W-:Y:S01]  /*d8e0*/  FMUL R13, R13, R16 ;  /* 0x000000100d0d7220 */ /* 0x000fe20000400000 */
[----:B------:R-:W-:-:S09]  /*d8f0*/  ISETP.GT.AND P0, PT, R0, RZ, P3 ;  /* 0x000000ff0000720c */ /* 0x000fd20001f04270 */
[----:B------:R-:W-:Y:S01]  /*d900*/  @P3 LOP3.LUT R17, R17, 0x2, RZ, 0xfc, !PT ;  /* 0x0000000211113812 */ /* 0x000fe200078efcff */
[----:B----4-:R-:W-:-:S05]  /*d910*/  FFMA R13, R14, R2, R13 ;  /* 0x000000020e0d7223 */ /* 0x010fca000000000d */
[----:B------:R-:W-:-:S05]  /*d920*/  F2FP.BF16.F32.PACK_AB R13, RZ, R13 ;  /* 0x0000000dff0d723e */ /* 0x000fca00000010ff */
[----:B------:R2:W-:Y:S01]  /*d930*/  @P2 STG.E.U16 desc[UR52][R4.64+0x2], R13 ;  /* 0x0000020d04002986 */ /* 0x0005e2000c101534 */
[----:B------:R-:W-:Y:S05]  /*d940*/  @!P0 BRA `(.L_x_35) ;  /* 0x0000000000048947 */ /* 0x000fea0003800000 */
[----:B------:R4:W5:Y:S02]  /*d950*/  LDG.E.LTC128B.U16 R12, desc[UR52][R236.64+0x10] ;  /* 0x00001034ec0c7981 */ /* 0x000964000c1e1520 */
.L_x_35:
[----:B------:R-:W-:Y:S05]  /*d960*/  BSYNC B1 ;  /* 0x0000000000017941 */ /* 0x000fea0003800000 */
.L_x_34:
[----:B------:R-:W3:Y:S01]  /*d970*/  LDL.LU R14, [R1+0x390] ;  /* 0x00039000010e7983 */ /* 0x000ee20000300800 */
[----:B--2--5:R-:W-:Y:S01]  /*d980*/  IMAD.U32 R13, R12, 0x10000, RZ ;  /* 0x000100000c0d7824 */ /* 0x024fe200078e00ff */
[----:B------:R-:W-:Y:S01]  /*d990*/  ISETP.GT.AND P6, PT, R3, 0x9, PT ;  /* 0x000000090300780c */ /* 0x000fe20003fc4270 */
[----:B------:R-:W-:Y:S01]  /*d9a0*/  @P0 IMAD.MOV.U32 R15, RZ, RZ, R19 ;  /* 0x000000ffff0f0224 */ /* 0x000fe200078e0013 */
[----:B------:R-:W-:Y:S01]  /*d9b0*/  LOP3.LUT R17, R17, 0xfffffffe, RZ, 0xc0, !PT ;  /* 0xfffffffe11117812 */ /* 0x000fe200078ec0ff */
[----:B------:R-:W-:Y:S01]  /*d9c0*/  FMUL R13, R13, R16 ;  /* 0x000000100d0d7220 */ /* 0x000fe20000400000 */
[----:B------:R-:W-:Y:S01]  /*d9d0*/  ISETP.GT.AND P1, PT, R0, RZ, P6 ;  /* 0x000000ff0000720c */ /* 0x000fe20003724270 */
[----:B------:R-:W-:Y:S08]  /*d9e0*/  BSSY B1, `(.L_x_36) ;  /* 0x0000008000017945 */ /* 0x000ff00003800000 */
[----:B------:R-:W-:Y:S01]  /*d9f0*/  @P6 LOP3.LUT R17, R17, 0x1, RZ, 0xfc, !PT ;  /* 0x0000000111116812 */ /* 0x000fe200078efcff */
[----:B---3--:R-:W-:Y:S01]  /*da00*/  FFMA R13, R14, R2, R13 ;  /* 0x000000020e0d7223 */ /* 0x008fe2000000000d */
[----:B------:R-:W-:-:S04]  /*da10*/  @P0 IMAD.MOV.U32 R14, RZ, RZ, R18 ;  /* 0x000000ffff0e0224 */ /* 0x000fc800078e0012 */
[----:B------:R-:W-:-:S05]  /*da20*/  F2FP.BF16.F32.PACK_AB R13, RZ, R13 ;  /* 0x0000000dff0d723e */ /* 0x000fca00000010ff */
[----:B------:R2:W-:Y:S01]  /*da30*/  @P0 STG.E.U16 desc[UR52][R14.64+0x10], R13 ;  /* 0x0000100d0e000986 */ /* 0x0005e2000c101534 */
[----:B------:R-:W-:Y:S05]  /*da40*/  @!P1 BRA `(.L_x_37) ;  /* 0x0000000000049947 */ /* 0x000fea0003800000 */
[----:B------:R3:W5:Y:S02]  /*da50*/  LDG.E.LTC128B.U16 R12, desc[UR52][R236.64+0x12] ;  /* 0x00001234ec0c7981 */ /* 0x000764000c1e1520 */
.L_x_37:
[----:B------:R-:W-:Y:S05]  /*da60*/  BSYNC B1 ;  /* 0x0000000000017941 */ /* 0x000fea0003800000 */
.L_x_36:
[----:B--2---:R-:W2:Y:S01]  /*da70*/  LDL.LU R14, [R1+0x394] ;  /* 0x00039400010e7983 */ /* 0x004ea20000300800 */
[----:B-----5:R-:W-:Y:S01]  /*da80*/  IMAD.U32 R13, R12, 0x10000, RZ ;  /* 0x000100000c0d7824 */ /* 0x020fe200078e00ff */
[----:B------:R-:W-:Y:S01]  /*da90*/  ISETP.GT.AND P2, PT, R0, 0x8, P3 ;  /* 0x000000080000780c */ /* 0x000fe20001f44270 */
[----:B------:R-:W-:Y:S01]  /*daa0*/  @P1 IMAD.MOV.U32 R15, RZ, RZ, R19 ;  /* 0x000000ffff0f1224 */ /* 0x000fe200078e0013 */
[----:B------:R-:W-:Y:S01]  /*dab0*/  BSSY B1, `(.L_x_38) ;  /* 0x0000008000017945 */ /* 0x000fe20003800000 */
[----:B------:R-:W-:-:S04]  /*dac0*/  FMUL R13, R13, R16 ;  /* 0x000000100d0d7220 */ /* 0x000fc80000400000 */
[----:B--2---:R-:W-:Y:S01]  /*dad0*/  FFMA R13, R14, R2, R13 ;  /* 0x000000020e0d7223 */ /* 0x004fe2000000000d */
[----:B------:R-:W-:-:S04]  /*dae0*/  @P1 IMAD.MOV.U32 R14, RZ, RZ, R18 ;  /* 0x000000ffff0e1224 */ /* 0x000fc800078e0012 */
[----:B------:R-:W-:-:S05]  /*daf0*/  F2FP.BF16.F32.PACK_AB R13, RZ, R13 ;  /* 0x0000000dff0d723e */ /* 0x000fca00000010ff */
[----:B------:R2:W-:Y:S01]  /*db00*/  @P1 STG.E.U16 desc[UR52][R14.64+0x12], R13 ;  /* 0x0000120d0e001986 */ /* 0x0005e2000c101534 */
[----:B------:R-:W-:Y:S05]  /*db10*/  @!P2 BRA `(.L_x_39) ;  /* 0x000000000004a947 */ /* 0x000fea0003800000 */
[----:B------:R0:W5:Y:S02]  /*db20*/  LDG.E.LTC128B.U16 R12, desc[UR52][R232.64+0x10] ;  /* 0x00001034e80c7981 */ /* 0x000164000c1e1520 */
.L_x_39:
[----:B------:R-:W-:Y:S05]  /*db30*/  BSYNC B1 ;  /* 0x0000000000017941 */ /* 0x000fea0003800000 */
.L_x_38:
[----:B--2---:R-:W2:Y:S01]  /*db40*/  LDL.LU R14, [R1+0x398] ;  /* 0x00039800010e7983 */ /* 0x004ea20000300800 */
[----:B-----5:R-:W-:Y:S01]  /*db50*/  IMAD.U32 R13, R12, 0x10000, RZ ;  /* 0x000100000c0d7824 */ /* 0x020fe200078e00ff */
[----:B------:R-:W-:Y:S01]  /*db60*/  ISETP.GT.AND P0, PT, R0, 0x8, P6 ;  /* 0x000000080000780c */ /* 0x000fe20003704270 */
[----:B------:R-:W-:Y:S02]  /*db70*/  BSSY B1, `(.L_x_40) ;  /* 0x0000007000017945 */ /* 0x000fe40003800000 */
[----:B------:R-:W-:-:S04]  /*db80*/  FMUL R13, R13, R16 ;  /* 0x000000100d0d7220 */ /* 0x000fc80000400000 */
[----:B--2---:R-:W-:-:S05]  /*db90*/  FFMA R13, R14, R2, R13 ;  /* 0x000000020e0d7223 */ /* 0x004fca000000000d */
[----:B------:R-:W-:-:S05]  /*dba0*/  F2FP.BF16.F32.PACK_AB R13, RZ, R13 ;  /* 0x0000000dff0d723e */ /* 0x000fca00000010ff */
[----:B------:R2:W-:Y:S01]  /*dbb0*/  @P2 STG.E.U16 desc[UR52][R4.64+0x10], R13 ;  /* 0x0000100d04002986 */ /* 0x0005e2000c101534 */
[----:B------:R-:W-:Y:S05]  /*dbc0*/  @!P0 BRA `(.L_x_41) ;  /* 0x0000000000048947 */ /* 0x000fea0003800000 */
[----:B------:R0:W5:Y:S02]  /*dbd0*/  LDG.E.LTC128B.U16 R12, desc[UR52][R232.64+0x12] ;  /* 0x00001234e80c7981 */ /* 0x000164000c1e1520 */
.L_x_41:
[----:B------:R-:W-:Y:S05]  /*dbe0*/  BSYNC B1 ;  /* 0x0000000000017941 */ /* 0x000fea0003800000 */
.L_x_40:
[----:B------:R-:W3:Y:S01]  /*dbf0*/  LDL.LU R14, [R1+0x39c] ;  /* 0x00039c00010e7983 */ /* 0x000ee20000300800 */
[----:B--2--5:R-:W-:Y:S01]  /*dc00*/  IMAD.U32 R13, R12, 0x10000, RZ ;  /* 0x000100000c0d7824 */ /* 0x024fe200078e00ff */
[----:B------:R-:W-:Y:S01]  /*dc10*/  ISETP.GT.AND P3, PT, R3, 0x10, PT ;  /* 0x000000100300780c */ /* 0x000fe20003f64270 */
[----:B------:R-:W-:Y:S02]  /*dc20*/  BSSY B1, `(.L_x_42) ;  /* 0x0000008000017945 */ /* 0x000fe40003800000 */
[----:B------:R-:W-:Y:S01]  /*dc30*/  FMUL R13, R13, R16 ;  /* 0x000000100d0d7220 */ /* 0x000fe20000400000 */
[----:B------:R-:W-:-:S03]  /*dc40*/  ISETP.GT.AND P1, PT, R0, RZ, P3 ;  /* 0x000000ff0000720c */ /* 0x000fc60001f24270 */
[----:B---3--:R-:W-:-:S05]  /*dc50*/  FFMA R13, R14, R2, R13 ;  /* 0x000000020e0d7223 */ /* 0x008fca000000000d */
[----:B------:R-:W-:-:S05]  /*dc60*/  F2FP.BF16.F32.PACK_AB R13, RZ, R13 ;  /* 0x0000000dff0d723e */ /* 0x000fca00000010ff */
[----:B------:R2:W-:Y:S01]  /*dc70*/  @P0 STG.E.U16 desc[UR52][R4.64+0x12], R13 ;  /* 0x0000120d04000986 */ /* 0x0005e2000c101534 */
[----:B------:R-:W-:Y:S05]  /*dc80*/  @!P1 BRA `(.L_x_43) ;  /* 0x0000000000049947 */ /* 0x000fea0003800000 */
[----:B------:R3:W5:Y:S02]  /*dc90*/  LDG.E.LTC128B.U16 R12, desc[UR52][R236.64+0x20] ;  /* 0x00002034ec0c7981 */ /* 0x000764000c1e1520 */
.L_x_43:
[----:B------:R-:W-:Y:S05]  /*dca0*/  BSYNC B1 ;  /* 0x0000000000017941 */ /* 0x000fea0003800000 */
.L_x_42:
[----:B------:R-:W4:Y:S01]  /*dcb0*/  LDL.LU R14, [R1+0x3a0] ;  /* 0x0003a000010e7983 */ /* 0x000f220000300800 */
[----:B--2--5:R-:W-:Y:S01]  /*dcc0*/  IMAD.U32 R13, R12, 0x10000, RZ ;  /* 0x000100000c0d7824 */ /* 0x024fe200078e00ff */
[----:B------:R-:W-:Y:S01]  /*dcd0*/  ISETP.GT.AND P2, PT, R3, 0x11, PT ;  /* 0x000000110300780c */ /* 0x000fe20003f44270 */
[----:B------:R-:W-:Y:S01]  /*dce0*/  @P1 IMAD.MOV.U32 R15, RZ, RZ, R19 ;  /* 0x000000ffff0f1224 */ /* 0x000fe200078e0013 */
[----:B------:R-:W-:Y:S01]  /*dcf0*/  BSSY B1, `(.L_x_44) ;  /* 0x0000009000017945 */ /* 0x000fe20003800000 */
[----:B------:R-:W-:Y:S01]  /*dd00*/  FMUL R13, R13, R16 ;  /* 0x000000100d0d7220 */ /* 0x000fe20000400000 */
[----:B------:R-:W-:-:S03]  /*dd10*/  ISETP.GT.AND P0, PT, R0, RZ, P2 ;  /* 0x000000ff0000720c */ /* 0x000fc60001704270 */
[----:B----4-:R-:W-:Y:S01]  /*dd20*/  FFMA R13, R14, R2, R13 ;  /* 0x000000020e0d7223 */ /* 0x010fe2000000000d */
[----:B------:R-:W-:-:S04]  /*dd30*/  @P1 IMAD.MOV.U32 R14, RZ, RZ, R18 ;  /* 0x000000ffff0e1224 */ /* 0x000fc800078e0012 */
[----:B------:R-:W-:-:S05]  /*dd40*/  F2FP.BF16.F32.PACK_AB R13, RZ, R13 ;  /* 0x0000000dff0d723e */ /* 0x000fca00000010ff */
[----:B------:R2:W-:Y:S01]  /*dd50*/  @P1 STG.E.U16 desc[UR52][R14.64+0x20], R13 ;  /* 0x0000200d0e001986 */ /* 0x0005e2000c101534 */
[----:B------:R-:W-:Y:S05]  /*dd60*/  @!P0 BRA `(.L_x_45) ;  /* 0x0000000000048947 */ /* 0x000fea0003800000 */
[----:B------:R4:W5:Y:S02]  /*dd70*/  LDG.E.LTC128B.U16 R12, desc[UR52][R236.64+0x22] ;  /* 0x00002234ec0c7981 */ /* 0x000964000c1e1520 */
.L_x_45:
[----:B------:R-:W-:Y:S05]  /*dd80*/  BSYNC B1 ;  /* 0x0000000000017941 */ /* 0x000fea0003800000 */
.L_x_44:
[----:B--2---:R-:W2:Y:S01]  /*dd90*/  LDL.LU R14, [R1+0x3a4] ;  /* 0x0003a400010e7983 */ /* 0x004ea20000300800 */
[----:B-----5:R-:W-:Y:S01]  /*dda0*/  IMAD.U32 R13, R12, 0x10000, RZ ;  /* 0x000100000c0d7824 */ /* 0x020fe200078e00ff */
[----:B------:R-:W-:Y:S01]  /*ddb0*/  BSSY B1, `(.L_x_46) ;  /* 0x000000a000017945 */ /* 0x000fe20003800000 */
[----:B------:R-:W-:Y:S02]  /*ddc0*/  @P0 IMAD.MOV.U32 R15, RZ, RZ, R19 ;  /* 0x000000ffff0f0224 */ /* 0x000fe400078e0013 */
[----:B------:R-:W-:-:S04]  /*ddd0*/  FMUL R13, R13, R16 ;  /* 0x000000100d0d7220 */ /* 0x000fc80000400000 */
[----:B--2---:R-:W-:Y:S01]  /*dde0*/  FFMA R13, R14, R2, R13 ;  /* 0x000000020e0d7223 */ /* 0x004fe2000000000d */
[----:B------:R-:W-:-:S04]  /*ddf0*/  @P0 IMAD.MOV.U32 R14, RZ, RZ, R18 ;  /* 0x000000ffff0e0224 */ /* 0x000fc800078e0012 */
[----:B------:R-:W-:-:S05]  /*de00*/  F2FP.BF16.F32.PACK_AB R13, RZ, R13 ;  /* 0x0000000dff0d723e */ /* 0x000fca00000010ff */
[----:B------:R2:W-:Y:S01]  /*de10*/  @P0 STG.E.U16 desc[UR52][R14.64+0x22], R13 ;  /* 0x0000220d0e000986 */ /* 0x0005e2000c101534 */
[----:B------:R-:W-:-:S13]  /*de20*/  ISETP.GT.AND P0, PT, R0, 0x8, P3 ;  /* 0x000000080000780c */ /* 0x000fda0001f04270 */
[----:B--2---:R-:W-:Y:S05]  /*de30*/  @!P0 BRA `(.L_x_47) ;  /* 0x0000000000048947 */ /* 0x004fea0003800000 */
[----:B------:R2:W5:Y:S02]  /*de40*/  LDG.E.LTC128B.U16 R12, desc[UR52][R232.64+0x20] ;  /* 0x00002034e80c7981 */ /* 0x000564000c1e1520 */
.L_x_47:
[----:B------:R-:W-:Y:S05]  /*de50*/  BSYNC B1 ;  /* 0x0000000000017941 */ /* 0x000fea0003800000 */
.L_x_46:
[----:B------:R-:W3:Y:S01]  /*de60*/  LDL.LU R14, [R1+0x3a8] ;  /* 0x0003a800010e7983 */ /* 0x000ee20000300800 */
[----:B-----5:R-:W-:Y:S01]  /*de70*/  IMAD.U32 R13, R12, 0x10000, RZ ;  /* 0x000100000c0d7824 */ /* 0x020fe200078e00ff */
[----:B------:R-:W-:Y:S03]  /*de80*/  BSSY B1, `(.L_x_48) ;  /* 0x0000008000017945 */ /* 0x000fe60003800000 */
[----:B------:R-:W-:-:S04]  /*de90*/  FMUL R13, R13, R16 ;  /* 0x000000100d0d7220 */ /* 0x000fc80000400000 */
[----:B---3--:R-:W-:-:S05]  /*dea0*/  FFMA R13, R14, R2, R13 ;  /* 0x000000020e0d7223 */ /* 0x008fca000000000d */
[----:B------:R-:W-:-:S05]  /*deb0*/  F2FP.BF16.F32.PACK_AB R13, RZ, R13 ;  /* 0x0000000dff0d723e */ /* 0x000fca00000010ff */
[----:B------:R3:W-:Y:S01]  /*dec0*/  @P0 STG.E.U16 desc[UR52][R4.64+0x20], R13 ;  /* 0x0000200d04000986 */ /* 0x0007e2000c101534 */
[----:B------:R-:W-:-:S13]  /*ded0*/  ISETP.GT.AND P0, PT, R0, 0x8, P2 ;  /* 0x000000080000780c */ /* 0x000fda0001704270 */
[----:B---3--:R-:W-:Y:S05]  /*dee0*/  @!P0 BRA `(.L_x_49) ;  /* 0x0000000000048947 */ /* 0x008fea0003800000 */
[----:B------:R3:W5:Y:S02]  /*def0*/  LDG.E.LTC128B.U16 R12, desc[UR52][R232.64+0x22] ;  /* 0x00002234e80c7981 */ /* 0x000764000c1e1520 */
.L_x_49:
[----:B------:R-:W-:Y:S05]  /*df00*/  BSYNC B1 ;  /* 0x0000000000017941 */ /* 0x000fea0003800000 */
.L_x_48:
[----:B------:R-:W2:Y:S01]  /*df10*/  LDL.LU R14, [R1+0x3ac] ;  /* 0x0003ac00010e7983 */ /* 0x000ea20000300800 */
[----:B-----5:R-:W-:Y:S01]  /*df20*/  IMAD.U32 R13, R12, 0x10000, RZ ;  /* 0x000100000c0d7824 */ /* 0x020fe200078e00ff */
[----:B------:R-:W-:Y:S01]  /*df30*/  ISETP.GT.AND P1, PT, R3, 0x18, PT ;  /* 0x000000180300780c */ /* 0x000fe20003f24270 */
[----:B------:R-:W-:Y:S02]  /*df40*/  BSSY B1, `(.L_x_50) ;  /* 0x0000008000017945 */ /* 0x000fe40003800000 */
[----:B------:R-:W-:-:S04]  /*df50*/  FMUL R13, R13, R16 ;  /* 0x000000100d0d7220 */ /* 0x000fc80000400000 */
[----:B--2---:R-:W-:-:S05]  /*df60*/  FFMA R13, R14, R2, R13 ;  /* 0x000000020e0d7223 */ /* 0x004fca000000000d */
[----:B------:R-:W-:-:S05]  /*df70*/  F2FP.BF16.F32.PACK_AB R13, RZ, R13 ;  /* 0x0000000dff0d723e */ /* 0x000fca00000010ff */
[----:B------:R2:W-:Y:S01]  /*df80*/  @P0 STG.E.U16 desc[UR52][R4.64+0x22], R13 ;  /* 0x0000220d04000986 */ /* 0x0005e2000c101534 */
[----:B------:R-:W-:-:S13]  /*df90*/  ISETP.GT.AND P0, PT, R0, RZ, P1 ;  /* 0x000000ff0000720c */ /* 0x000fda0000f04270 */
[----:B--2---:R-:W-:Y:S05]  /*dfa0*/  @!P0 BRA `(.L_x_51) ;  /* 0x0000000000048947 */ /* 0x004fea0003800000 */
[----:B------:R2:W5:Y:S02]  /*dfb0*/  LDG.E.LTC128B.U16 R12, desc[UR52][R236.64+0x30] ;  /* 0x00003034ec0c7981 */ /* 0x000564000c1e1520 */
.L_x_51:
[----:B------:R-:W-:Y:S05]  /*dfc0*/  BSYNC B1 ;  /* 0x0000000000017941 */ /* 0x000fea0003800000 */
.L_x_50:
[----:B------:R-:W3:Y:S01]  /*dfd0*/  LDL.LU R14, [R1+0x3b0] ;  /* 0x0003b000010e7983 */ /* 0x000ee20000300800 */
[----:B-----5:R-:W-:Y:S01]  /*dfe0*/  IMAD.U32 R13, R12, 0x10000, RZ ;  /* 0x000100000c0d7824 */ /* 0x020fe200078e00ff */
[----:B------:R-:W-:Y:S01]  /*dff0*/  BSSY B1, `(.L_x_52) ;  /* 0x000000b000017945 */ /* 0x000fe20003800000 */
[----:B------:R-:W-:Y:S02]  /*e000*/  @P0 IMAD.MOV.U32 R15, RZ, RZ, R19 ;  /* 0x000000ffff0f0224 */ /* 0x000fe400078e0013 */
[----:B------:R-:W-:-:S04]  /*e010*/  FMUL R13, R13, R16 ;  /* 0x000000100d0d7220 */ /* 0x000fc80000400000 */
[----:B---3--:R-:W-:Y:S01]  /*e020*/  FFMA R13, R14, R2, R13 ;  /* 0x000000020e0d7223 */ /* 0x008fe2000000000d */
[----:B------:R-:W-:-:S04]  /*e030*/  @P0 IMAD.MOV.U32 R14, RZ, RZ, R18 ;  /* 0x000000ffff0e0224 */ /* 0x000fc800078e0012 */
[----:B------:R-:W-:-:S05]  /*e040*/  F2FP.BF16.F32.PACK_AB R13, RZ, R13 ;  /* 0x0000000dff0d723e */ /* 0x000fca00000010ff */
[----:B------:R3:W-:Y:S01]  /*e050*/  @P0 STG.E.U16 desc[UR52][R14.64+0x30], R13 ;  /* 0x0000300d0e000986 */ /* 0x0007e2000c101534 */
[----:B------:R-:W-:-:S04]  /*e060*/  ISETP.GT.AND P0, PT, R3, 0x19, PT ;  /* 0x000000190300780c */ /* 0x000fc80003f04270 */
[----:B------:R-:W-:-:S13]  /*e070*/  ISETP.GT.AND P4, PT, R0, RZ, P0 ;  /* 0x000000ff0000720c */ /* 0x000fda0000784270 */
[----:B---3--:R-:W-:Y:S05]  /*e080*/  @!P4 BRA `(.L_x_53) ;  /* 0x000000000004c947 */ /* 0x008fea0003800000 */
[----:B------:R3:W5:Y:S02]  /*e090*/  LDG.E.LTC128B.U16 R12, desc[UR52][R236.64+0x32] ;  /* 0x00003234ec0c7981 */ /* 0x000764000c1e1520 */
.L_x_53:
[----:B------:R-:W-:Y:S05]  /*e0a0*/  BSYNC B1 ;  /* 0x0000000000017941 */ /* 0x000fea0003800000 */
.L_x_52:
[----:B------:R-:W2:Y:S01]  /*e0b0*/  LDL.LU R14, [R1+0x3b4] ;  /* 0x0003b400010e7983 */ /* 0x000ea20000300800 */
        /* <DEDUP_REMOVED lines=11> */
.L_x_55:
[----:B------:R-:W-:Y:S05]  /*e170*/  BSYNC B1 ;  /* 0x0000000000017941 */ /* 0x000fea0003800000 */
.L_x_54:
[----:B------:R-:W3:Y:S01]  /*e180*/  LDL.LU R14, [R1+0x3b8] ;  /* 0x0003b800010e7983 */ /* 0x000ee20000300800 */
[C---:B-----5:R-:W-:Y:S01]  /*e190*/  IMAD.U32 R13, R12.reuse, 0x10000, RZ ;  /* 0x000100000c0d7824 */ /* 0x060fe200078e00ff */
[----:B------:R-:W-:Y:S01]  /*e1a0*/  BSSY B1, `(.L_x_56) ;  /* 0x0000009000017945 */ /* 0x000fe20003800000 */
[----:B------:R-:W-:Y:S02]  /*e1b0*/  PRMT R20, R12, 0x7610, R20 ;  /* 0x000076100c147816 */ /* 0x000fe40000000014 */
[----:B------:R-:W-:-:S04]  /*e1c0*/  FMUL R13, R13, R16 ;  /* 0x000000100d0d7220 */ /* 0x000fc80000400000 */
[----:B---3--:R-:W-:-:S05]  /*e1d0*/  FFMA R13, R14, R2, R13 ;  /* 0x000000020e0d7223 */ /* 0x008fca000000000d */
[----:B------:R-:W-:-:S05]  /*e1e0*/  F2FP.BF16.F32.PACK_AB R13, RZ, R13 ;  /* 0x0000000dff0d723e */ /* 0x000fca00000010ff */
[----:B------:R3:W-:Y:S01]  /*e1f0*/  @P4 STG.E.U16 desc[UR52][R4.64+0x30], R13 ;  /* 0x0000300d04004986 */ /* 0x0007e2000c101534 */
[----:B------:R-:W-:-:S13]  /*e200*/  ISETP.GT.AND P4, PT, R0, 0x8, P0 ;  /* 0x000000080000780c */ /* 0x000fda0000784270 */
[----:B---3--:R-:W-:Y:S05]  /*e210*/  @!P4 BRA `(.L_x_57) ;  /* 0x000000000004c947 */ /* 0x008fea0003800000 */
[----:B------:R3:W5:Y:S02]  /*e220*/  LDG.E.LTC128B.U16 R20, desc[UR52][R232.64+0x32] ;  /* 0x00003234e8147981 */ /* 0x000764000c1e1520 */
.L_x_57:
[----:B------:R-:W-:Y:S05]  /*e230*/  BSYNC B1 ;  /* 0x0000000000017941 */ /* 0x000fea0003800000 */
.L_x_56:
[----:B------:R-:W2:Y:S04]  /*e240*/  LDL.LU R13, [R1+0x3bc] ;  /* 0x0003bc00010d7983 */ /* 0x000ea80000300800 */
[----:B------:R0:W-:Y:S04]  /*e250*/  STL.64 [R1+0x3f8], R26 ;  /* 0x0003f81a01007387 */ /* 0x0001e80000100a00 */
[----:B0-----:R-:W4:Y:S01]  /*e260*/  LDL.64 R26, [R1+0x3c0] ;  /* 0x0003c000011a7983 */ /* 0x001f220000100a00 */
[----:B-----5:R-:W-:Y:S01]  /*e270*/  IMAD.U32 R12, R20, 0x10000, RZ ;  /* 0x00010000140c7824 */ /* 0x020fe200078e00ff */
[----:B------:R-:W-:-:S02]  /*e280*/  USHF.L.U64.HI UR4, UR8, 0x8, UR9 ;  /* 0x0000000808047899 */ /* 0x000fc40008010209 */
[----:B------:R-:W3:Y:S01]  /*e290*/  LDL.LU R19, [R1+0x340] ;  /* 0x0003400001137983 */ /* 0x000ee20000300800 */
[----:B------:R-:W-:-:S03]  /*e2a0*/  FMUL R12, R12, R16 ;  /* 0x000000100c0c7220 */ /* 0x000fc60000400000 */
[----:B------:R0:W-:Y:S04]  /*e2b0*/  STL.64 [R1+0x3f0], R24 ;  /* 0x0003f01801007387 */ /* 0x0001e80000100a00 */
[----:B0-----:R-:W3:Y:S01]  /*e2c0*/  LDL.64 R24, [R1+0x380] ;  /* 0x0003800001187983 */ /* 0x001ee20000100a00 */
[----:B--2---:R-:W-:-:S05]  /*e2d0*/  FFMA R12, R13, R2, R12 ;  /* 0x000000020d0c7223 */ /* 0x004fca000000000c */
[----:B------:R-:W-:-:S05]  /*e2e0*/  F2FP.BF16.F32.PACK_AB R12, RZ, R12 ;  /* 0x0000000cff0c723e */ /* 0x000fca00000010ff */
[----:B------:R0:W-:Y:S01]  /*e2f0*/  @P4 STG.E.U16 desc[UR52][R4.64+0x32], R12 ;  /* 0x0000320c04004986 */ /* 0x0001e2000c101534 */
[----:B------:R-:W-:-:S05]  /*e300*/  IADD3 R18, P4, R21, 0x80, RZ ;  /* 0x0000008015127810 */ /* 0x000fca0007f9e0ff */
[----:B0-----:R-:W-:-:S04]  /*e310*/  IMAD.X R12, RZ, RZ, UR7, P4 ;  /* 0x00000007ff0c7e24 */ /* 0x001fc8000a0e06ff */
[----:B------:R-:W-:-:S04]  /*e320*/  IMAD R12, R12, R8, RZ ;  /* 0x000000080c0c7224 */ /* 0x000fc800078e02ff */
[C---:B------:R-:W-:Y:S02]  /*e330*/  IMAD R21, R18.reuse, R9, R12 ;  /* 0x0000000912157224 */ /* 0x040fe400078e020c */
[----:B------:R-:W-:-:S04]  /*e340*/  IMAD.WIDE.U32 R12, R18, R8, R234 ;  /* 0x00000008120c7225 */ /* 0x000fc800078e00ea */
[----:B------:R-:W-:Y:S01]  /*e350*/  IMAD.IADD R13, R13, 0x1, R21 ;  /* 0x000000010d0d7824 */ /* 0x000fe200078e0215 */
[----:B------:R-:W-:-:S04]  /*e360*/  LEA R14, P4, R12, R6, 0x1 ;  /* 0x000000060c0e7211 */ /* 0x000fc800078808ff */
[----:B------:R-:W-:Y:S01]  /*e370*/  LEA.HI.X R15, R12, R7, R13, 0x1, P4 ;  /* 0x000000070c0f7211 */ /* 0x000fe200020f0c0d */
[----:B------:R-:W-:-:S05]  /*e380*/  IMAD.U32 R12, RZ, RZ, UR8 ;  /* 0x00000008ff0c7e24 */ /* 0x000fca000f8e00ff */
[----:B----4-:R-:W-:-:S04]  /*e390*/  LEA R12, P4, R12, R26, 0x8 ;  /* 0x0000001a0c0c7211 */ /* 0x010fc800078840ff */
[----:B------:R-:W-:Y:S02]  /*e3a0*/  IADD3.X R13, R27, UR4, RZ, P4, !PT ;  /* 0x000000041b0d7c10 */ /* 0x000fe4000a7fe4ff */
[----:B------:R-:W-:Y:S01]  /*e3b0*/  ISETP.GT.AND P4, PT, R0, 0x80, P5 ;  /* 0x000000800000780c */ /* 0x000fe20002f84270 */
[----:B------:R0:W5:-:S12]  /*e3c0*/  LDL.LU.64 R26, [R1+0x3f8] ;  /* 0x0003f800011a7983 */ /* 0x0001580000300a00 */
[----:B------:R-:W2:Y:S02]  /*e3d0*/  @P4 LDG.E.LTC128B.U16 R20, desc[UR52][R14.64] ;  /* 0x000000340e144981 */ /* 0x000ea4000c1e1520 */
[----:B--2---:R-:W-:-:S04]  /*e3e0*/  IMAD.U32 R14, R20, 0x10000, RZ ;  /* 0x00010000140e7824 */ /* 0x004fc800078e00ff */
[----:B------:R-:W-:-:S04]  /*e3f0*/  FMUL R14, R14, R16 ;  /* 0x000000100e0e7220 */ /* 0x000fc80000400000 */
[----:B---3--:R-:W-:-:S05]  /*e400*/  FFMA R14, R19, R2, R14 ;  /* 0x00000002130e7223 */ /* 0x008fca000000000e */
[----:B------:R-:W-:-:S05]  /*e410*/  F2FP.BF16.F32.PACK_AB R14, RZ, R14 ;  /* 0x0000000eff0e723e */ /* 0x000fca00000010ff */
[----:B------:R2:W-:Y:S02]  /*e420*/  @P4 STG.E.U16 desc[UR52][R12.64], R14 ;  /* 0x0000000e0c004986 */ /* 0x0005e4000c101534 */
[----:B--2---:R-:W-:-:S04]  /*e430*/  IMAD.WIDE.U32 R14, R18, R8, R10 ;  /* 0x00000008120e7225 */ /* 0x004fc800078e000a */
[----:B------:R-:W-:Y:S02]  /*e440*/  IMAD.IADD R15, R21, 0x1, R15 ;  /* 0x00000001150f7824 */ /* 0x000fe400078e020f */
[----:B------:R-:W-:-:S04]  /*e450*/  IMAD.WIDE.U32 R14, R23, UR42, R14 ;  /* 0x0000002a170e7c25 */ /* 0x000fc8000f8e000e */
[----:B------:R-:W-:Y:S01]  /*e460*/  IMAD.IADD R15, R22, 0x1, R15 ;  /* 0x00000001160f7824 */ /* 0x000fe200078e020f */
[----:B------:R-:W-:-:S04]  /*e470*/  LEA R22, P4, R14, R6, 0x1 ;  /* 0x000000060e167211 */ /* 0x000fc800078808ff */
[----:B------:R-:W-:Y:S02]  /*e480*/  LEA.HI.X R23, R14, R7, R15, 0x1, P4 ;  /* 0x000000070e177211 */ /* 0x000fe400020f0c0f */
[----:B------:R-:W2:Y:S01]  /*e490*/  LDL.64 R14, [R1+0x3d8] ;  /* 0x0003d800010e7983 */ /* 0x000ea20000100a00 */
[----:B------:R-:W-:-:S03]  /*e4a0*/  IMAD.WIDE.U32 R18, R18, R8, R24 ;  /* 0x0000000812127225 */ /* 0x000fc600078e0018 */
[----:B------:R0:W5:Y:S01]  /*e4b0*/  LDL.LU.64 R24, [R1+0x3f0] ;  /* 0x0003f00001187983 */ /* 0x0001620000300a00 */
[----:B------:R-:W-:Y:S01]  /*e4c0*/  IMAD.IADD R21, R21, 0x1, R19 ;  /* 0x0000000115157824 */ /* 0x000fe200078e0213 */
[----:B------:R-:W-:Y:S01]  /*e4d0*/  BSSY B1, `(.L_x_58) ;  /* 0x0000009000017945 */ /* 0x000fe20003800000 */
[----:B--2---:R-:W-:-:S05]  /*e4e0*/  IADD3 R14, P4, R14, R18, RZ ;  /* 0x000000120e0e7210 */ /* 0x004fca0007f9e0ff */
[----:B------:R-:W-:Y:S01]  /*e4f0*/  IMAD.X R15, R21, 0x1, R235, P4 ;  /* 0x00000001150f7824 */ /* 0x000fe200020e06eb */
[----:B------:R-:W-:-:S04]  /*e500*/  LEA R234, P4, R14, R6, 0x1 ;  /* 0x000000060eea7211 */ /* 0x000fc800078808ff */
[----:B------:R-:W-:Y:S02]  /*e510*/  LEA.HI.X R235, R14, R7, R15, 0x1, P4 ;  /* 0x000000070eeb7211 */ /* 0x000fe400020f0c0f */
[----:B------:R-:W-:-:S04]  /*e520*/  LOP3.LUT P4, RZ, R17, 0x4, RZ, 0xc0, !PT ;  /* 0x0000000411ff7812 */ /* 0x000fc8000788c0ff */
[----:B------:R-:W-:-:S13]  /*e530*/  ISETP.GT.AND P4, PT, R0, 0x80, P4 ;  /* 0x000000800000780c */ /* 0x000fda0002784270 */
[----:B0-----:R-:W-:Y:S05]  /*e540*/  @!P4 BRA `(.L_x_59) ;  /* 0x000000000004c947 */ /* 0x001fea0003800000 */
[----:B------:R0:W5:Y:S02]  /*e550*/  LDG.E.LTC128B.U16 R20, desc[UR52][R22.64+0x2] ;  /* 0x0000023416147981 */ /* 0x000164000c1e1520 */
.L_x_59:
[----:B------:R-:W-:Y:S05]  /*e560*/  BSYNC B1 ;  /* 0x0000000000017941 */ /* 0x000fea0003800000 */
.L_x_58:
[----:B------:R-:W2:Y:S01]  /*e570*/  LDL.LU R15, [R1+0x344] ;  /* 0x00034400010f7983 */ /* 0x000ea20000300800 */
[----:B-----5:R-:W-:-:S03]  /*e580*/  IMAD.U32 R14, R20, 0x10000, RZ ;  /* 0x00010000140e7824 */ /* 0x020fc600078e00ff */
[----:B------:R3:W-:Y:S01]  /*e590*/  STL.64 [R1+0x3f0], R4 ;  /* 0x0003f00401007387 */ /* 0x0007e20000100a00 */
[----:B------:R-:W-:Y:S01]  /*e5a0*/  FMUL R14, R14, R16 ;  /* 0x000000100e0e7220 */ /* 0x000fe20000400000 */
[----:B---3--:R-:W-:Y:S02]  /*e5b0*/  IMAD.MOV.U32 R4, RZ, RZ, R12 ;  /* 0x000000ffff047224 */ /* 0x008fe400078e000c */
[----:B------:R-:W-:-:S05]  /*e5c0*/  IMAD.MOV.U32 R5, RZ, RZ, R13 ;  /* 0x000000ffff057224 */ /* 0x000fca00078e000d */
[----:B------:R-:W-:Y:S01]  /*e5d0*/  STL.64 [R1+0x340], R4 ;  /* 0x0003400401007387 */ /* 0x000fe20000100a00 */
[----:B--2---:R-:W-:Y:S01]  /*e5e0*/  FFMA R14, R15, R2, R14 ;  /* 0x000000020f0e7223 */ /* 0x004fe2000000000e */
[----:B------:R-:W-:-:S04]  /*e5f0*/  IMAD.U32 R15, RZ, RZ, UR8 ;  /* 0x00000008ff0f7e24 */ /* 0x000fc8000f8e00ff */
[----:B------:R-:W-:Y:S01]  /*e600*/  F2FP.BF16.F32.PACK_AB R14, RZ, R14 ;  /* 0x0000000eff0e723e */ /* 0x000fe200000010ff */
[----:B------:R-:W-:-:S04]  /*e610*/  IMAD.SHL.U32 R15, R15, 0x10, RZ ;  /* 0x000000100f0f7824 */ /* 0x000fc800078e00ff */
[----:B------:R2:W-:Y:S04]  /*e620*/  @P4 STG.E.U16 desc[UR52][R4.64+0x2], R14 ;  /* 0x0000020e04004986 */ /* 0x0005e8000c101534 */
[----:B--2---:R2:W5:Y:S01]  /*e630*/  LDL.LU.64 R4, [R1+0x3f0] ;  /* 0x0003f00001047983 */ /* 0x0045620000300a00 */
[----:B------:R-:W-:-:S03]  /*e640*/  IADD3 R14, P4, R12, R15, RZ ;  /* 0x0000000f0c0e7210 */ /* 0x000fc60007f9e0ff */
[----:B------:R-:W3:Y:S01]  /*e650*/  LDL R15, [R1+0x3e4] ;  /* 0x0003e400010f7983 */ /* 0x000ee20000100800 */
[----:B------:R-:W-:Y:S03]  /*e660*/  BSSY B1, `(.L_x_60) ;  /* 0x0000007000017945 */ /* 0x000fe60003800000 */
[----:B------:R2:W-:Y:S01]  /*e670*/  STL.S16 [R1+0x38c], R20 ;  /* 0x00038c1401007387 */ /* 0x0005e20000100600 */
[----:B---3--:R-:W-:Y:S01]  /*e680*/  IMAD.X R15, R13, 0x1, R15, P4 ;  /* 0x000000010d0f7824 */ /* 0x008fe200020e060f */
[----:B------:R-:W-:-:S13]  /*e690*/  ISETP.GT.AND P4, PT, R0, 0x88, P5 ;  /* 0x000000880000780c */ /* 0x000fda0002f84270 */
[----:B--2---:R-:W-:Y:S05]  /*e6a0*/  @!P4 BRA `(.L_x_61) ;  /* 0x000000000008c947 */ /* 0x004fea0003800000 */
[----:B------:R-:W2:Y:S04]  /*e6b0*/  LDG.E.LTC128B.U16 R20, desc[UR52][R234.64] ;  /* 0x00000034ea147981 */ /* 0x000ea8000c1e1520 */
[----:B--2---:R2:W-:Y:S02]  /*e6c0*/  STL [R1+0x38c], R20 ;  /* 0x00038c1401007387 */ /* 0x0045e40000100800 */
.L_x_61:
[----:B------:R-:W-:Y:S05]  /*e6d0*/  BSYNC B1 ;  /* 0x0000000000017941 */ /* 0x000fea0003800000 */
.L_x_60:
[----:B------:R3:W-:Y:S04]  /*e6e0*/  STL [R1+0x3f0], R3 ;  /* 0x0003f00301007387 */ /* 0x0007e80000100800 */
[----:B---3--:R-:W3:Y:S04]  /*e6f0*/  LDL.LU R3, [R1+0x348] ;  /* 0x0003480001037983 */ /* 0x008ee80000300800 */
[----:B--2---:R-:W2:Y:S04]  /*e700*/  LDL R20, [R1+0x3d4] ;  /* 0x0003d40001147983 */ /* 0x004ea80000100800 */
[----:B------:R-:W4:Y:S02]  /*e710*/  LDL.LU R235, [R1+0x38c] ;  /* 0x00038c0001eb7983 */ /* 0x000f240000300800 */
[----:B----4-:R-:W-:-:S04]  /*e720*/  IMAD.U32 R19, R235, 0x10000, RZ ;  /* 0x00010000eb137824 */ /* 0x010fc800078e00ff */
[----:B------:R-:W-:-:S04]  /*e730*/  FMUL R19, R19, R16 ;  /* 0x0000001013137220 */ /* 0x000fc80000400000 */
[----:B---3--:R-:W-:Y:S02]  /*e740*/  FFMA R19, R3, R2, R19 ;  /* 0x0000000203137223 */ /* 0x008fe40000000013 */
[----:B------:R3:W5:Y:S03]  /*e750*/  LDL.LU R3, [R1+0x3f0] ;  /* 0x0003f00001037983 */ /* 0x0007660000300800 */
[----:B------:R-:W-:-:S05]  /*e760*/  F2FP.BF16.F32.PACK_AB R19, RZ, R19 ;  /* 0x00000013ff13723e */ /* 0x000fca00000010ff */
[----:B------:R4:W-:Y:S01]  /*e770*/  @P4 STG.E.U16 desc[UR52][R14.64], R19 ;  /* 0x000000130e004986 */ /* 0x0009e2000c101534 */
[----:B------:R-:W-:-:S05]  /*e780*/  IADD3 R18, P4, R10, R18, RZ ;  /* 0x000000120a127210 */ /* 0x000fca0007f9e0ff */
[----:B----4-:R-:W-:Y:S02]  /*e790*/  IMAD.X R19, R11, 0x1, R21, P4 ;  /* 0x000000010b137824 */ /* 0x010fe400020e0615 */
[----:B------:R-:W4:Y:S02]  /*e7a0*/  LDL R21, [R1+0x3d0] ;  /* 0x0003d00001157983 */ /* 0x000f240000100800 */
[----:B----4-:R-:W-:-:S04]  /*e7b0*/  IMAD.WIDE.U32 R18, R21, UR42, R18 ;  /* 0x0000002a15127c25 */ /* 0x010fc8000f8e0012 */
[----:B--2---:R-:W-:Y:S01]  /*e7c0*/  IMAD.IADD R19, R20, 0x1, R19 ;  /* 0x0000000114137824 */ /* 0x004fe200078e0213 */
[----:B------:R-:W-:-:S04]  /*e7d0*/  LEA R20, P4, R18, R6, 0x1 ;  /* 0x0000000612147211 */ /* 0x000fc800078808ff */
[----:B------:R-:W-:Y:S01]  /*e7e0*/  LEA.HI.X R21, R18, R7, R19, 0x1, P4 ;  /* 0x0000000712157211 */ /* 0x000fe200020f0c13 */
[----:B------:R-:W-:-:S04]  /*e7f0*/  IMAD.U32 R19, RZ, RZ, UR8 ;  /* 0x00000008ff137e24 */ /* 0x000fc8000f8e00ff */
[----:B------:R-:W-:-:S05]  /*e800*/  IMAD.SHL.U32 R19, R19, 0x10, RZ ;  /* 0x0000001013137824 */ /* 0x000fca00078e00ff */
[----:B------:R-:W-:Y:S02]  /*e810*/  IADD3 R18, P4, R19, R12, RZ ;  /* 0x0000000c13127210 */ /* 0x000fe40007f9e0ff */
[----:B------:R-:W2:Y:S01]  /*e820*/  LDL R19, [R1+0x3e4] ;  /* 0x0003e40001137983 */ /* 0x000ea20000100800 */
[----:B------:R-:W-:Y:S01]  /*e830*/  BSSY B1, `(.L_x_62) ;  /* 0x0000007000017945 */ /* 0x000fe20003800000 */
[----:B------:R-:W-:Y:S01]  /*e840*/  PRMT R234, R235, 0x7610, R234 ;  /* 0x00007610ebea7816 */ /* 0x000fe200000000ea */
[----:B--2---:R-:W-:Y:S01]  /*e850*/  IMAD.X R19, R19, 0x1, R13, P4 ;  /* 0x0000000113137824 */ /* 0x004fe200020e060d */
[----:B------:R-:W-:-:S04]  /*e860*/  LOP3.LUT P4, RZ, R17, 0x4, RZ, 0xc0, !PT ;  /* 0x0000000411ff7812 */ /* 0x000fc8000788c0ff */
[----:B------:R-:W-:-:S13]  /*e870*/  ISETP.GT.AND P4, PT, R0, 0x88, P4 ;  /* 0x000000880000780c */ /* 0x000fda0002784270 */
[----:B---3--:R-:W-:Y:S05]  /*e880*/  @!P4 BRA `(.L_x_63) ;  /* 0x000000000004c947 */ /* 0x008fea0003800000 */
[----:B------:R2:W5:Y:S02]  /*e890*/  LDG.E.LTC128B.U16 R234, desc[UR52][R20.64+0x2] ;  /* 0x0000023414ea7981 */ /* 0x000564000c1e1520 */
.L_x_63:
[----:B------:R-:W-:Y:S05]  /*e8a0*/  BSYNC B1 ;  /* 0x0000000000017941 */ /* 0x000fea0003800000 */
.L_x_62:
[----:B-----5:R3:W-:Y:S04]  /*e8b0*/  STL [R1+0x3f0], R3 ;  /* 0x0003f00301007387 */ /* 0x0207e80000100800 */
[----:B---3--:R-:W3:Y:S01]  /*e8c0*/  LDL.LU R3, [R1+0x34c] ;  /* 0x00034c0001037983 */ /* 0x008ee20000300800 */
[----:B------:R-:W-:-:S04]  /*e8d0*/  IMAD.U32 R235, R234, 0x10000, RZ ;  /* 0x00010000eaeb7824 */ /* 0x000fc800078e00ff */
[----:B------:R-:W-:Y:S01]  /*e8e0*/  FMUL R235, R235, R16 ;  /* 0x00000010ebeb7220 */ /* 0x000fe20000400000 */
[----:B------:R-:W-:Y:S03]  /*e8f0*/  BSSY B1, `(.L_x_64) ;  /* 0x0000009000017945 */ /* 0x000fe60003800000 */
[----:B---3--:R-:W-:Y:S02]  /*e900*/  FFMA R235, R3, R2, R235 ;  /* 0x0000000203eb7223 */ /* 0x008fe400000000eb */
[----:B------:R3:W5:Y:S03]  /*e910*/  LDL.LU R3, [R1+0x3f0] ;  /* 0x0003f00001037983 */ /* 0x0007660000300800 */
[----:B------:R-:W-:-:S05]  /*e920*/  F2FP.BF16.F32.PACK_AB R235, RZ, R235 ;  /* 0x000000ebffeb723e */ /* 0x000fca00000010ff */
[----:B------:R3:W-:Y:S01]  /*e930*/  @P4 STG.E.U16 desc[UR52][R18.64+0x2], R235 ;  /* 0x000002eb12004986 */ /* 0x0007e2000c101534 */
[----:B------:R-:W-:-:S04]  /*e940*/  LOP3.LUT P4, RZ, R17, 0x2, RZ, 0xc0, !PT ;  /* 0x0000000211ff7812 */ /* 0x000fc8000788c0ff */
[----:B------:R-:W-:-:S13]  /*e950*/  ISETP.GT.AND P4, PT, R0, 0x80, P4 ;  /* 0x000000800000780c */ /* 0x000fda0002784270 */
[----:B---3--:R-:W-:Y:S05]  /*e960*/  @!P4 BRA `(.L_x_65) ;  /* 0x000000000004c947 */ /* 0x008fea0003800000 */
[----:B------:R3:W5:Y:S02]  /*e970*/  LDG.E.LTC128B.U16 R234, desc[UR52][R22.64+0x10] ;  /* 0x0000103416ea7981 */ /* 0x000764000c1e1520 */
.L_x_65:
[----:B------:R-:W-:Y:S05]  /*e980*/  BSYNC B1 ;  /* 0x0000000000017941 */ /* 0x000fea0003800000 */
.L_x_64:
[----:B-----5:R4:W-:Y:S04]  /*e990*/  STL [R1+0x3f0], R3 ;  /* 0x0003f00301007387 */ /* 0x0209e80000100800 */
[----:B----4-:R-:W4:Y:S01]  /*e9a0*/  LDL.LU R3, [R1+0x350] ;  /* 0x0003500001037983 */ /* 0x010f220000300800 */
[----:B------:R-:W-:-:S04]  /*e9b0*/  IMAD.U32 R235, R234, 0x10000, RZ ;  /* 0x00010000eaeb7824 */ /* 0x000fc800078e00ff */
[----:B------:R-:W-:Y:S01]  /*e9c0*/  FMUL R235, R235, R16 ;  /* 0x00000010ebeb7220 */ /* 0x000fe20000400000 */
[----:B------:R-:W-:Y:S03]  /*e9d0*/  BSSY B1, `(.L_x_66) ;  /* 0x0000008000017945 */ /* 0x000fe60003800000 */
[----:B----4-:R-:W-:Y:S02]  /*e9e0*/  FFMA R235, R3, R2, R235 ;  /* 0x0000000203eb7223 */ /* 0x010fe400000000eb */
[----:B------:R4:W5:Y:S03]  /*e9f0*/  LDL.LU R3, [R1+0x3f0] ;  /* 0x0003f00001037983 */ /* 0x0009660000300800 */
[----:B------:R-:W-:-:S05]  /*ea00*/  F2FP.BF16.F32.PACK_AB R235, RZ, R235 ;  /* 0x000000ebffeb723e */ /* 0x000fca00000010ff */
[----:B------:R4:W-:Y:S01]  /*ea10*/  @P4 STG.E.U16 desc[UR52][R12.64+0x10], R235 ;  /* 0x000010eb0c004986 */ /* 0x0009e2000c101534 */
[----:B------:R-:W-:-:S13]  /*ea20*/  ISETP.GT.AND P4, PT, R0, 0x80, P6 ;  /* 0x000000800000780c */ /* 0x000fda0003784270 */
[----:B----4-:R-:W-:Y:S05]  /*ea30*/  @!P4 BRA `(.L_x_67) ;  /* 0x000000000004c947 */ /* 0x010fea0003800000 */
[----:B------:R4:W5:Y:S02]  /*ea40*/  LDG.E.LTC128B.U16 R234, desc[UR52][R22.64+0x12] ;  /* 0x0000123416ea7981 */ /* 0x000964000c1e1520 */
.L_x_67:
[----:B------:R-:W-:Y:S05]  /*ea50*/  BSYNC B1 ;  /* 0x0000000000017941 */ /* 0x000fea0003800000 */
.L_x_66:
[----:B-----5:R0:W-:Y:S04]  /*ea60*/  STL [R1+0x3f8], R3 ;  /* 0x0003f80301007387 */ /* 0x0201e80000100800 */
[----:B0-----:R-:W2:Y:S04]  /*ea70*/  LDL.LU R3, [R1+0x354] ;  /* 0x0003540001037983 */ /* 0x001ea80000300800 */
[----:B------:R0:W-:Y:S04]  /*ea80*/  STL.64 [R1+0x3f0], R4 ;  /* 0x0003f00401007387 */ /* 0x0001e80000100a00 */
[----:B0-----:R-:W3:Y:S01]  /*ea90*/  LDL.64 R4, [R1+0x340] ;  /* 0x0003400001047983 */ /* 0x001ee20000100a00 */
[----:B------:R-:W-:-:S04]  /*eaa0*/  IMAD.U32 R235, R234, 0x10000, RZ ;  /* 0x00010000eaeb7824 */ /* 0x000fc800078e00ff */
[----:B------:R-:W-:-:S04]  /*eab0*/  FMUL R235, R235, R16 ;  /* 0x00000010ebeb7220 */ /* 0x000fc80000400000 */
[----:B--2---:R-:W-:Y:S02]  /*eac0*/  FFMA R235, R3, R2, R235 ;  /* 0x0000000203eb7223 */ /* 0x004fe400000000eb */
[----:B------:R0:W5:Y:S03]  /*ead0*/  LDL.LU R3, [R1+0x3f8] ;  /* 0x0003f80001037983 */ /* 0x0001660000300800 */
[----:B------:R-:W-:-:S05]  /*eae0*/  F2FP.BF16.F32.PACK_AB R235, RZ, R235 ;  /* 0x000000ebffeb723e */ /* 0x000fca00000010ff */
[----:B---3--:R2:W-:Y:S04]  /*eaf0*/  @P4 STG.E.U16 desc[UR52][R4.64+0x12], R235 ;  /* 0x000012eb04004986 */ /* 0x0085e8000c101534 */
[----:B--2---:R0:W5:Y:S01]  /*eb00*/  LDL.LU.64 R4, [R1+0x3f0] ;  /* 0x0003f00001047983 */ /* 0x0041620000300a00 */
[----:B------:R-:W-:Y:S01]  /*eb10*/  LOP3.LUT P4, RZ, R17, 0x2, RZ, 0xc0, !PT ;  /* 0x0000000211ff7812 */ /* 0x000fe2000788c0ff */
[----:B------:R-:W-:Y:S03]  /*eb20*/  BSSY B1, `(.L_x_68) ;  /* 0x0000004000017945 */ /* 0x000fe60003800000 */
[----:B------:R-:W-:-:S13]  /*eb30*/  ISETP.GT.AND P4, PT, R0, 0x88, P4 ;  /* 0x000000880000780c */ /* 0x000fda0002784270 */
[----:B0-----:R-:W-:Y:S05]  /*eb40*/  @!P4 BRA `(.L_x_69) ;  /* 0x000000000004c947 */ /* 0x001fea0003800000 */
[----:B------:R0:W5:Y:S02]  /*eb50*/  LDG.E.LTC128B.U16 R234, desc[UR52][R20.64+0x10] ;  /* 0x0000103414ea7981 */ /* 0x000164000c1e1520 */
.L_x_69:
[----:B------:R-:W-:Y:S05]  /*eb60*/  BSYNC B1 ;  /* 0x0000000000017941 */ /* 0x000fea0003800000 */
.L_x_68:
[----:B-----5:R2:W-:Y:S04]  /*eb70*/  STL [R1+0x3f0], R3 ;  /* 0x0003f00301007387 */ /* 0x0205e80000100800 */
[----:B--2---:R-:W2:Y:S01]  /*eb80*/  LDL.LU R3, [R1+0x358] ;  /* 0x0003580001037983 */ /* 0x004ea20000300800 */
[----:B------:R-:W-:-:S04]  /*eb90*/  IMAD.U32 R235, R234, 0x10000, RZ ;  /* 0x00010000eaeb7824 */ /* 0x000fc800078e00ff */
[----:B------:R-:W-:Y:S01]  /*eba0*/  FMUL R235, R235, R16 ;  /* 0x00000010ebeb7220 */ /* 0x000fe20000400000 */
[----:B------:R-:W-:Y:S03]  /*ebb0*/  BSSY B1, `(.L_x_70) ;  /* 0x0000008000017945 */ /* 0x000fe60003800000 */
[----:B--2---:R-:W-:Y:S02]  /*ebc0*/  FFMA R235, R3, R2, R235 ;  /* 0x0000000203eb7223 */ /* 0x004fe400000000eb */
[----:B------:R2:W5:Y:S03]  /*ebd0*/  LDL.LU R3, [R1+0x3f0] ;  /* 0x0003f00001037983 */ /* 0x0005660000300800 */
[----:B------:R-:W-:-:S05]  /*ebe0*/  F2FP.BF16.F32.PACK_AB R235, RZ, R235 ;  /* 0x000000ebffeb723e */ /* 0x000fca00000010ff */
[----:B------:R2:W-:Y:S01]  /*ebf0*/  @P4 STG.E.U16 desc[UR52][R14.64+0x10], R235 ;  /* 0x000010eb0e004986 */ /* 0x0005e2000c101534 */
[----:B------:R-:W-:-:S13]  /*ec00*/  ISETP.GT.AND P4, PT, R0, 0x88, P6 ;  /* 0x000000880000780c */ /* 0x000fda0003784270 */
[----:B--2---:R-:W-:Y:S05]  /*ec10*/  @!P4 BRA `(.L_x_71) ;  /* 0x000000000004c947 */ /* 0x004fea0003800000 */
[----:B------:R2:W5:Y:S02]  /*ec20*/  LDG.E.LTC128B.U16 R234, desc[UR52][R20.64+0x12] ;  /* 0x0000123414ea7981 */ /* 0x000564000c1e1520 */
.L_x_71:
[----:B------:R-:W-:Y:S05]  /*ec30*/  BSYNC B1 ;  /* 0x0000000000017941 */ /* 0x000fea0003800000 */
.L_x_70:
[----:B------:R3:W-:Y:S04]  /*ec40*/  STL.64 [R1+0x3f0], R4 ;  /* 0x0003f00401007387 */ /* 0x0007e80000100a00 */
[----:B---3--:R-:W3:Y:S01]  /*ec50*/  LDL.LU R5, [R1+0x35c] ;  /* 0x00035c0001057983 */ /* 0x008ee20000300800 */
[----:B-----5:R-:W-:Y:S02]  /*ec60*/  IMAD.U32 R235, R234, 0x10000, RZ ;  /* 0x00010000eaeb7824 */ /* 0x020fe400078e00ff */
[----:B------:R-:W-:Y:S02]  /*ec70*/  IMAD.MOV.U32 R4, RZ, RZ, R18 ;  /* 0x000000ffff047224 */ /* 0x000fe400078e0012 */
[----:B------:R-:W-:-:S04]  /*ec80*/  FMUL R235, R235, R16 ;  /* 0x00000010ebeb7220 */ /* 0x000fc80000400000 */
[----:B---3--:R-:W-:Y:S01]  /*ec90*/  FFMA R235, R5, R2, R235 ;  /* 0x0000000205eb7223 */ /* 0x008fe200000000eb */
[----:B------:R-:W-:-:S04]  /*eca0*/  IMAD.MOV.U32 R5, RZ, RZ, R19 ;  /* 0x000000ffff057224 */ /* 0x000fc800078e0013 */
[----:B------:R-:W-:Y:S01]  /*ecb0*/  F2FP.BF16.F32.PACK_AB R235, RZ, R235 ;  /* 0x000000ebffeb723e */ /* 0x000fe200000010ff */
[----:B------:R-:W-:Y:S04]  /*ecc0*/  STL.64 [R1+0x348], R4 ;  /* 0x0003480401007387 */ /* 0x000fe80000100a00 */
[----:B------:R3:W-:Y:S04]  /*ecd0*/  @P4 STG.E.U16 desc[UR52][R4.64+0x12], R235 ;  /* 0x000012eb04004986 */ /* 0x0007e8000c101534 */
[----:B---3--:R3:W5:Y:S01]  /*ece0*/  LDL.LU.64 R4, [R1+0x3f0] ;  /* 0x0003f00001047983 */ /* 0x0087620000300a00 */
[----:B------:R-:W-:Y:S01]  /*ecf0*/  ISETP.GT.AND P4, PT, R0, 0x80, P3 ;  /* 0x000000800000780c */ /* 0x000fe20001f84270 */
[----:B------:R-:W-:Y:S01]  /*ed00*/  BSSY B1, `(.L_x_72) ;  /* 0x0000004000017945 */ /* 0x000fe20003800000 */
[----:B------:R-:W-:-:S11]  /*ed10*/  PRMT R18, R234, 0x7610, R18 ;  /* 0x00007610ea127816 */ /* 0x000fd60000000012 */
[----:B---3--:R-:W-:Y:S05]  /*ed20*/  @!P4 BRA `(.L_x_73) ;  /* 0x000000000004c947 */ /* 0x008fea0003800000 */
[----:B------:R3:W5:Y:S02]  /*ed30*/  LDG.E.LTC128B.U16 R18, desc[UR52][R22.64+0x20] ;  /* 0x0000203416127981 */ /* 0x000764000c1e1520 */
.L_x_73:
[----:B------:R-:W-:Y:S05]  /*ed40*/  BSYNC B1 ;  /* 0x0000000000017941 */ /* 0x000fea0003800000 */
.L_x_72:
[----:B------:R-:W2:Y:S01]  /*ed50*/  LDL.LU R234, [R1+0x360] ;  /* 0x0003600001ea7983 */ /* 0x000ea20000300800 */
[----:B-----5:R-:W-:Y:S01]  /*ed60*/  IMAD.U32 R19, R18, 0x10000, RZ ;  /* 0x0001000012137824 */ /* 0x020fe200078e00ff */
[----:B------:R-:W-:Y:S03]  /*ed70*/  BSSY B1, `(.L_x_74) ;  /* 0x0000008000017945 */ /* 0x000fe60003800000 */
[----:B------:R-:W-:-:S04]  /*ed80*/  FMUL R19, R19, R16 ;  /* 0x0000001013137220 */ /* 0x000fc80000400000 */
[----:B--2---:R-:W-:-:S05]  /*ed90*/  FFMA R19, R234, R2, R19 ;  /* 0x00000002ea137223 */ /* 0x004fca0000000013 */
[----:B------:R-:W-:-:S05]  /*eda0*/  F2FP.BF16.F32.PACK_AB R19, RZ, R19 ;  /* 0x00000013ff13723e */ /* 0x000fca00000010ff */
[----:B------:R2:W-:Y:S01]  /*edb0*/  @P4 STG.E.U16 desc[UR52][R12.64+0x20], R19 ;  /* 0x000020130c004986 */ /* 0x0005e2000c101534 */
[----:B------:R-:W-:-:S13]  /*edc0*/  ISETP.GT.AND P4, PT, R0, 0x80, P2 ;  /* 0x000000800000780c */ /* 0x000fda0001784270 */
[----:B--2---:R-:W-:Y:S05]  /*edd0*/  @!P4 BRA `(.L_x_75) ;  /* 0x000000000004c947 */ /* 0x004fea0003800000 */
[----:B------:R2:W5:Y:S02]  /*ede0*/  LDG.E.LTC128B.U16 R18, desc[UR52][R22.64+0x22] ;  /* 0x0000223416127981 */ /* 0x000564000c1e1520 */
.L_x_75:
[----:B------:R-:W-:Y:S05]  /*edf0*/  BSYNC B1 ;  /* 0x0000000000017941 */ /* 0x000fea0003800000 */
.L_x_74:
[----:B------:R0:W-:Y:S04]  /*ee00*/  STL [R1+0x3f0], R3 ;  /* 0x0003f00301007387 */ /* 0x0001e80000100800 */
[----:B0-----:R-:W3:Y:S04]  /*ee10*/  LDL.LU R3, [R1+0x364] ;  /* 0x0003640001037983 */ /* 0x001ee80000300800 */
[----:B------:R-:W4:Y:S01]  /*ee20*/  LDL.64 R234, [R1+0x340] ;  /* 0x0003400001ea7983 */ /* 0x000f220000100a00 */
[----:B-----5:R-:W-:-:S04]  /*ee30*/  IMAD.U32 R19, R18, 0x10000, RZ ;  /* 0x0001000012137824 */ /* 0x020fc800078e00ff */
[----:B------:R-:W-:-:S04]  /*ee40*/  FMUL R19, R19, R16 ;  /* 0x0000001013137220 */ /* 0x000fc80000400000 */
[----:B---3--:R-:W-:Y:S02]  /*ee50*/  FFMA R19, R3, R2, R19 ;  /* 0x0000000203137223 */ /* 0x008fe40000000013 */
[----:B------:R0:W5:Y:S01]  /*ee60*/  LDL.LU R3, [R1+0x3f0] ;  /* 0x0003f00001037983 */ /* 0x0001620000300800 */
[----:B------:R-:W-:Y:S02]  /*ee70*/  BSSY B1, `(.L_x_76) ;  /* 0x0000006000017945 */ /* 0x000fe40003800000 */
[----:B------:R-:W-:-:S05]  /*ee80*/  F2FP.BF16.F32.PACK_AB R19, RZ, R19 ;  /* 0x00000013ff13723e */ /* 0x000fca00000010ff */
[----:B----4-:R0:W-:Y:S01]  /*ee90*/  @P4 STG.E.U16 desc[UR52][R234.64+0x22], R19 ;  /* 0x00002213ea004986 */ /* 0x0101e2000c101534 */
[----:B------:R-:W-:-:S13]  /*eea0*/  ISETP.GT.AND P4, PT, R0, 0x88, P3 ;  /* 0x000000880000780c */ /* 0x000fda0001f84270 */
[----:B0-----:R-:W-:Y:S05]  /*eeb0*/  @!P4 BRA `(.L_x_77) ;  /* 0x000000000004c947 */ /* 0x001fea0003800000 */
[----:B------:R0:W5:Y:S02]  /*eec0*/  LDG.E.LTC128B.U16 R18, desc[UR52][R20.64+0x20] ;  /* 0x0000203414127981 */ /* 0x000164000c1e1520 */
.L_x_77:
[----:B------:R-:W-:Y:S05]  /*eed0*/  BSYNC B1 ;  /* 0x0000000000017941 */ /* 0x000fea0003800000 */
.L_x_76:
        /* <DEDUP_REMOVED lines=10> */
.L_x_79:
[----:B------:R-:W-:Y:S05]  /*ef80*/  BSYNC B1 ;  /* 0x0000000000017941 */ /* 0x000fea0003800000 */
.L_x_78:
[----:B------:R4:W-:Y:S04]  /*ef90*/  STL [R1+0x3f0], R3 ;  /* 0x0003f00301007387 */ /* 0x0009e80000100800 */
[----:B----4-:R-:W4:Y:S04]  /*efa0*/  LDL.LU R3, [R1+0x36c] ;  /* 0x00036c0001037983 */ /* 0x010f280000300800 */
[----:B------:R-:W2:Y:S01]  /*efb0*/  LDL.64 R234, [R1+0x348] ;  /* 0x0003480001ea7983 */ /* 0x000ea20000100a00 */
[----:B-----5:R-:W-:-:S04]  /*efc0*/  IMAD.U32 R19, R18, 0x10000, RZ ;  /* 0x0001000012137824 */ /* 0x020fc800078e00ff */
[----:B------:R-:W-:-:S04]  /*efd0*/  FMUL R19, R19, R16 ;  /* 0x0000001013137220 */ /* 0x000fc80000400000 */
[----:B----4-:R-:W-:Y:S02]  /*efe0*/  FFMA R19, R3, R2, R19 ;  /* 0x0000000203137223 */ /* 0x010fe40000000013 */
[----:B------:R4:W5:Y:S01]  /*eff0*/  LDL.LU R3, [R1+0x3f0] ;  /* 0x0003f00001037983 */ /* 0x0009620000300800 */
[----:B------:R-:W-:Y:S02]  /*f000*/  BSSY B1, `(.L_x_80) ;  /* 0x0000006000017945 */ /* 0x000fe40003800000 */
[----:B------:R-:W-:-:S05]  /*f010*/  F2FP.BF16.F32.PACK_AB R19, RZ, R19 ;  /* 0x00000013ff13723e */ /* 0x000fca00000010ff */
[----:B--2---:R4:W-:Y:S01]  /*f020*/  @P4 STG.E.U16 desc[UR52][R234.64+0x22], R19 ;  /* 0x00002213ea004986 */ /* 0x0049e2000c101534 */
[----:B------:R-:W-:-:S13]  /*f030*/  ISETP.GT.AND P4, PT, R0, 0x80, P1 ;  /* 0x000000800000780c */ /* 0x000fda0000f84270 */
[----:B----4-:R-:W-:Y:S05]  /*f040*/  @!P4 BRA `(.L_x_81) ;  /* 0x000000000004c947 */ /* 0x010fea0003800000 */
[----:B------:R2:W5:Y:S02]  /*f050*/  LDG.E.LTC128B.U16 R18, desc[UR52][R22.64+0x30] ;  /* 0x0000303416127981 */ /* 0x000564000c1e1520 */
.L_x_81:
[----:B------:R-:W-:Y:S05]  /*f060*/  BSYNC B1 ;  /* 0x0000000000017941 */ /* 0x000fea0003800000 */
.L_x_80:
[----:B------:R-:W4:Y:S01]  /*f070*/  LDL.LU R234, [R1+0x370] ;  /* 0x0003700001ea7983 */ /* 0x000f220000300800 */
[----:B-----5:R-:W-:Y:S01]  /*f080*/  IMAD.U32 R19, R18, 0x10000, RZ ;  /* 0x0001000012137824 */ /* 0x020fe200078e00ff */
[----:B------:R-:W-:Y:S03]  /*f090*/  BSSY B1, `(.L_x_82) ;  /* 0x0000009000017945 */ /* 0x000fe60003800000 */
[----:B------:R-:W-:-:S04]  /*f0a0*/  FMUL R19, R19, R16 ;  /* 0x0000001013137220 */ /* 0x000fc80000400000 */
[----:B----4-:R-:W-:-:S05]  /*f0b0*/  FFMA R19, R234, R2, R19 ;  /* 0x00000002ea137223 */ /* 0x010fca0000000013 */
[----:B------:R-:W-:-:S05]  /*f0c0*/  F2FP.BF16.F32.PACK_AB R19, RZ, R19 ;  /* 0x00000013ff13723e */ /* 0x000fca00000010ff */
[----:B------:R4:W-:Y:S01]  /*f0d0*/  @P4 STG.E.U16 desc[UR52][R12.64+0x30], R19 ;  /* 0x000030130c004986 */ /* 0x0009e2000c101534 */
[----:B------:R-:W-:Y:S02]  /*f0e0*/  ISETP.GT.AND P4, PT, R0, 0x80, P0 ;  /* 0x000000800000780c */ /* 0x000fe40000784270 */
[----:B----4-:R-:W-:-:S11]  /*f0f0*/  PRMT R12, R18, 0x7610, R12 ;  /* 0x00007610120c7816 */ /* 0x010fd6000000000c */
[----:B------:R-:W-:Y:S05]  /*f100*/  @!P4 BRA `(.L_x_83) ;  /* 0x000000000004c947 */ /* 0x000fea0003800000 */
[----:B------:R4:W5:Y:S02]  /*f110*/  LDG.E.LTC128B.U16 R12, desc[UR52][R22.64+0x32] ;  /* 0x00003234160c7981 */ /* 0x000964000c1e1520 */
.L_x_83:
[----:B------:R-:W-:Y:S05]  /*f120*/  BSYNC B1 ;  /* 0x0000000000017941 */ /* 0x000fea0003800000 */
.L_x_82:
[----:B------:R-:W2:Y:S04]  /*f130*/  LDL.LU R235, [R1+0x374] ;  /* 0x0003740001eb7983 */ /* 0x000ea80000300800 */
[----:B------:R-:W3:Y:S01]  /*f140*/  LDL.64 R18, [R1+0x340] ;  /* 0x0003400001127983 */ /* 0x000ee20000100a00 */
[C---:B-----5:R-:W-:Y:S01]  /*f150*/  IMAD.U32 R13, R12.reuse, 0x10000, RZ ;  /* 0x000100000c0d7824 */ /* 0x060fe200078e00ff */
[----:B------:R-:W-:Y:S01]  /*f160*/  BSSY B1, `(.L_x_84) ;  /* 0x0000009000017945 */ /* 0x000fe20003800000 */
[----:B------:R-:W-:Y:S02]  /*f170*/  PRMT R234, R12, 0x7610, R234 ;  /* 0x000076100cea7816 */ /* 0x000fe400000000ea */
[----:B------:R-:W-:-:S04]  /*f180*/  FMUL R13, R13, R16 ;  /* 0x000000100d0d7220 */ /* 0x000fc80000400000 */
[----:B--2---:R-:W-:-:S05]  /*f190*/  FFMA R13, R235, R2, R13 ;  /* 0x00000002eb0d7223 */ /* 0x004fca000000000d */
[----:B------:R-:W-:-:S05]  /*f1a0*/  F2FP.BF16.F32.PACK_AB R13, RZ, R13 ;  /* 0x0000000dff0d723e */ /* 0x000fca00000010ff */
[----:B---3--:R2:W-:Y:S01]  /*f1b0*/  @P4 STG.E.U16 desc[UR52][R18.64+0x32], R13 ;  /* 0x0000320d12004986 */ /* 0x0085e2000c101534 */
[----:B------:R-:W-:-:S13]  /*f1c0*/  ISETP.GT.AND P4, PT, R0, 0x88, P1 ;  /* 0x000000880000780c */ /* 0x000fda0000f84270 */
[----:B--2---:R-:W-:Y:S05]  /*f1d0*/  @!P4 BRA `(.L_x_85) ;  /* 0x000000000004c947 */ /* 0x004fea0003800000 */
[----:B------:R2:W5:Y:S02]  /*f1e0*/  LDG.E.LTC128B.U16 R234, desc[UR52][R20.64+0x30] ;  /* 0x0000303414ea7981 */ /* 0x000564000c1e1520 */
.L_x_85:
[----:B------:R-:W-:Y:S05]  /*f1f0*/  BSYNC B1 ;  /* 0x0000000000017941 */ /* 0x000fea0003800000 */
.L_x_84:
[----:B------:R-:W3:Y:S04]  /*f200*/  LDL.LU R18, [R1+0x378] ;  /* 0x0003780001127983 */ /* 0x000ee80000300800 */
[----:B------:R-:W4:Y:S01]  /*f210*/  LDL R13, [R1+0x3e0] ;  /* 0x0003e000010d7983 */ /* 0x000f220000100800 */
[----:B-----5:R-:W-:-:S04]  /*f220*/  IMAD.U32 R12, R234, 0x10000, RZ ;  /* 0x00010000ea0c7824 */ /* 0x020fc800078e00ff */
[----:B------:R-:W-:-:S04]  /*f230*/  FMUL R12, R12, R16 ;  /* 0x000000100c0c7220 */ /* 0x000fc80000400000 */
[----:B---3--:R-:W-:-:S05]  /*f240*/  FFMA R12, R18, R2, R12 ;  /* 0x00000002120c7223 */ /* 0x008fca000000000c */
[----:B------:R-:W-:-:S05]  /*f250*/  F2FP.BF16.F32.PACK_AB R12, RZ, R12 ;  /* 0x0000000cff0c723e */ /* 0x000fca00000010ff */
[----:B------:R4:W-:Y:S02]  /*f260*/  @P4 STG.E.U16 desc[UR52][R14.64+0x30], R12 ;  /* 0x0000300c0e004986 */ /* 0x0009e4000c101534 */
[----:B----4-:R-:W-:-:S05]  /*f270*/  IADD3 R15, P4, R13, 0x100, RZ ;  /* 0x000001000d0f7810 */ /* 0x010fca0007f9e0ff */
[----:B------:R-:W-:-:S04]  /*f280*/  IMAD.X R12, RZ, RZ, UR7, P4 ;  /* 0x00000007ff0c7e24 */ /* 0x000fc8000a0e06ff */
[----:B------:R-:W-:-:S04]  /*f290*/  IMAD R12, R12, R8, RZ ;  /* 0x000000080c0c7224 */ /* 0x000fc800078e02ff */
[C---:B------:R-:W-:Y:S02]  /*f2a0*/  IMAD R18, R15.reuse, R9, R12 ;  /* 0x000000090f127224 */ /* 0x040fe400078e020c */
[----:B------:R-:W3:Y:S01]  /*f2b0*/  LDL.64 R12, [R1+0x3c8] ;  /* 0x0003c800010c7983 */ /* 0x000ee20000100a00 */
[----:B------:R-:W-:Y:S01]  /*f2c0*/  BSSY B1, `(.L_x_86) ;  /* 0x000000a000017945 */ /* 0x000fe20003800000 */
[----:B------:R-:W-:Y:S02]  /*f2d0*/  PRMT R14, R234, 0x7610, R14 ;  /* 0x00007610ea0e7816 */ /* 0x000fe4000000000e */
[----:B------:R4:W-:Y:S01]  /*f2e0*/  STL [R1+0x350], R18 ;  /* 0x0003501201007387 */ /* 0x0009e20000100800 */
[----:B---3--:R-:W-:-:S04]  /*f2f0*/  IMAD.WIDE.U32 R12, R15, R8, R12 ;  /* 0x000000080f0c7225 */ /* 0x008fc800078e000c */
[----:B------:R-:W-:Y:S01]  /*f300*/  IMAD.IADD R13, R13, 0x1, R18 ;  /* 0x000000010d0d7824 */ /* 0x000fe200078e0212 */
[----:B----4-:R-:W-:-:S04]  /*f310*/  LEA R18, P4, R12, R6, 0x1 ;  /* 0x000000060c127211 */ /* 0x010fc800078808ff */
[----:B------:R-:W-:Y:S02]  /*f320*/  LEA.HI.X R19, R12, R7, R13, 0x1, P4 ;  /* 0x000000070c137211 */ /* 0x000fe400020f0c0d */
[----:B------:R-:W-:-:S13]  /*f330*/  ISETP.GT.AND P4, PT, R0, 0x88, P0 ;  /* 0x000000880000780c */ /* 0x000fda0000784270 */
[----:B------:R-:W-:Y:S05]  /*f340*/  @!P4 BRA `(.L_x_87) ;  /* 0x000000000004c947 */ /* 0x000fea0003800000 */
[----:B------:R3:W5:Y:S02]  /*f350*/  LDG.E.LTC128B.U16 R14, desc[UR52][R20.64+0x32] ;  /* 0x00003234140e7981 */ /* 0x000764000c1e1520 */
.L_x_87:
[----:B------:R-:W-:Y:S05]  /*f360*/  BSYNC B1 ;  /* 0x0000000000017941 */ /* 0x000fea0003800000 */
.L_x_86:
[----:B------:R4:W-:Y:S04]  /*f370*/  STL [R1+0x410], R9 ;  /* 0x0004100901007387 */ /* 0x0009e80000100800 */
[----:B----4-:R-:W4:Y:S04]  /*f380*/  LDL.LU R9, [R1+0x37c] ;  /* 0x00037c0001097983 */ /* 0x010f280000300800 */
[----:B------:R-:W4:Y:S04]  /*f390*/  LDL.64 R234, [R1+0x348] ;  /* 0x0003480001ea7983 */ /* 0x000f280000100a00 */
[----:B------:R0:W-:Y:S04]  /*f3a0*/  STL.64 [R1+0x408], R22 ;  /* 0x0004081601007387 */ /* 0x0001e80000100a00 */
[----:B0-----:R-:W4:Y:S01]  /*f3b0*/  LDL.64 R22, [R1+0x3c0] ;  /* 0x0003c00001167983 */ /* 0x001f220000100a00 */
[----:B-----5:R-:W-:Y:S01]  /*f3c0*/  IMAD.U32 R12, R14, 0x10000, RZ ;  /* 0x000100000e0c7824 */ /* 0x020fe200078e00ff */
[----:B------:R-:W-:-:S02]  /*f3d0*/  USHF.L.U64.HI UR4, UR8, 0x9, UR9 ;  /* 0x0000000908047899 */ /* 0x000fc40008010209 */
[----:B------:R-:W4:Y:S01]  /*f3e0*/  LDL.LU R13, [R1+0x300] ;  /* 0x00030000010d7983 */ /* 0x000f220000300800 */
[----:B------:R-:W-:-:S03]  /*f3f0*/  FMUL R12, R12, R16 ;  /* 0x000000100c0c7220 */ /* 0x000fc60000400000 */
[----:B------:R2:W-:Y:S04]  /*f400*/  STL.64 [R1+0x400], R20 ;  /* 0x0004001401007387 */ /* 0x0005e80000100a00 */
[----:B--23--:R-:W2:Y:S04]  /*f410*/  LDL.64 R20, [R1+0x3d8] ;  /* 0x0003d80001147983 */ /* 0x00cea80000100a00 */
[----:B------:R0:W-:Y:S04]  /*f420*/  STL [R1+0x3f8], R3 ;  /* 0x0003f80301007387 */ /* 0x0001e80000100800 */
[----:B0-----:R-:W3:Y:S04]  /*f430*/  LDL.LU R3, [R1+0x350] ;  /* 0x0003500001037983 */ /* 0x001ee80000300800 */
[----:B------:R0:W-:Y:S04]  /*f440*/  STL.64 [R1+0x3f0], R4 ;  /* 0x0003f00401007387 */ /* 0x0001e80000100a00 */
[----:B0-----:R-:W2:Y:S01]  /*f450*/  LDL.64 R4, [R1+0x3c8] ;  /* 0x0003c80001047983 */ /* 0x001ea20000100a00 */
[----:B----4-:R-:W-:-:S03]  /*f460*/  FFMA R12, R9, R2, R12 ;  /* 0x00000002090c7223 */ /* 0x010fc6000000000c */
[----:B------:R0:W5:Y:S02]  /*f470*/  LDL.LU R9, [R1+0x410] ;  /* 0x0004100001097983 */ /* 0x0001640000300800 */
[----:B------:R-:W-:-:S05]  /*f480*/  F2FP.BF16.F32.PACK_AB R12, RZ, R12 ;  /* 0x0000000cff0c723e */ /* 0x000fca00000010ff */
[----:B------:R4:W-:Y:S02]  /*f490*/  @P4 STG.E.U16 desc[UR52][R234.64+0x32], R12 ;  /* 0x0000320cea004986 */ /* 0x0009e4000c101534 */
[----:B----4-:R-:W-:-:S05]  /*f4a0*/  IMAD.U32 R234, RZ, RZ, UR8 ;  /* 0x00000008ffea7e24 */ /* 0x010fca000f8e00ff */
[----:B------:R-:W-:-:S04]  /*f4b0*/  LEA R234, P4, R234, R22, 0x9 ;  /* 0x00000016eaea7211 */ /* 0x000fc800078848ff */
[----:B------:R-:W-:Y:S02]  /*f4c0*/  IADD3.X R235, R23, UR4, RZ, P4, !PT ;  /* 0x0000000417eb7c10 */ /* 0x000fe4000a7fe4ff */
[----:B------:R-:W-:Y:S01]  /*f4d0*/  ISETP.GT.AND P4, PT, R0, 0x100, P5 ;  /* 0x000001000000780c */ /* 0x000fe20002f84270 */
[----:B------:R0:W5:-:S12]  /*f4e0*/  LDL.LU.64 R22, [R1+0x408] ;  /* 0x0004080001167983 */ /* 0x0001580000300a00 */
[----:B------:R-:W4:Y:S04]  /*f4f0*/  @P4 LDG.E.LTC128B.U16 R14, desc[UR52][R18.64] ;  /* 0x00000034120e4981 */ /* 0x000f28000c1e1520 */
[----:B------:R-:W2:Y:S04]  /*f500*/  LDL R18, [R1+0x3d0] ;  /* 0x0003d00001127983 */ /* 0x000ea80000100800 */
[----:B------:R-:W2:Y:S01]  /*f510*/  LDL R19, [R1+0x3d4] ;  /* 0x0003d40001137983 */ /* 0x000ea20000100800 */
[----:B----4-:R-:W-:-:S04]  /*f520*/  IMAD.U32 R12, R14, 0x10000, RZ ;  /* 0x000100000e0c7824 */ /* 0x010fc800078e00ff */
[----:B------:R-:W-:-:S04]  /*f530*/  FMUL R12, R12, R16 ;  /* 0x000000100c0c7220 */ /* 0x000fc80000400000 */
[----:B------:R-:W-:-:S05]  /*f540*/  FFMA R12, R13, R2, R12 ;  /* 0x000000020d0c7223 */ /* 0x000fca000000000c */
[----:B------:R-:W-:-:S05]  /*f550*/  F2FP.BF16.F32.PACK_AB R12, RZ, R12 ;  /* 0x0000000cff0c723e */ /* 0x000fca00000010ff */
[----:B------:R4:W-:Y:S02]  /*f560*/  @P4 STG.E.U16 desc[UR52][R234.64], R12 ;  /* 0x0000000cea004986 */ /* 0x0009e4000c101534 */
[----:B----4-:R-:W-:-:S04]  /*f570*/  IMAD.WIDE.U32 R12, R15, R8, R10 ;  /* 0x000000080f0c7225 */ /* 0x010fc800078e000a */
[----:B---3--:R-:W-:Y:S02]  /*f580*/  IMAD.IADD R13, R3, 0x1, R13 ;  /* 0x00000001030d7824 */ /* 0x008fe400078e020d */
[----:B--2---:R-:W-:-:S04]  /*f590*/  IMAD.WIDE.U32 R12, R18, UR42, R12 ;  /* 0x0000002a120c7c25 */ /* 0x004fc8000f8e000c */
[----:B------:R-:W-:Y:S01]  /*f5a0*/  IMAD.IADD R13, R19, 0x1, R13 ;  /* 0x00000001130d7824 */ /* 0x000fe200078e020d */
[----:B------:R-:W-:-:S04]  /*f5b0*/  LEA R18, P4, R12, R6, 0x1 ;  /* 0x000000060c127211 */ /* 0x000fc800078808ff */
[----:B------:R-:W-:Y:S02]  /*f5c0*/  LEA.HI.X R19, R12, R7, R13, 0x1, P4 ;  /* 0x000000070c137211 */ /* 0x000fe400020f0c0d */
[----:B------:R-:W2:Y:S02]  /*f5d0*/  LDL.64 R12, [R1+0x380] ;  /* 0x00038000010c7983 */ /* 0x000ea40000100a00 */
[----:B--2---:R-:W-:-:S04]  /*f5e0*/  IMAD.WIDE.U32 R12, R15, R8, R12 ;  /* 0x000000080f0c7225 */ /* 0x004fc800078e000c */
[----:B------:R-:W-:Y:S01]  /*f5f0*/  IMAD.IADD R3, R3, 0x1, R13 ;  /* 0x0000000103037824 */ /* 0x000fe200078e020d */
[----:B------:R-:W-:Y:S02]  /*f600*/  IADD3 R15, P4, R20, R12, RZ ;  /* 0x0000000c140f7210 */ /* 0x000fe40007f9e0ff */
[----:B------:R0:W5:Y:S04]  /*f610*/  LDL.LU.64 R20, [R1+0x400] ;  /* 0x0004000001147983 */ /* 0x0001680000300a00 */
[----:B------:R2:W-:Y:S02]  /*f620*/  STL [R1+0x360], R3 ;  /* 0x0003600301007387 */ /* 0x0005e40000100800 */
[----:B--2---:R-:W-:Y:S01]  /*f630*/  IMAD.X R3, R3, 0x1, R5, P4 ;  /* 0x0000000103037824 */ /* 0x004fe200020e0605 */
[----:B------:R-:W-:-:S04]  /*f640*/  LEA R4, P4, R15, R6, 0x1 ;  /* 0x000000060f047211 */ /* 0x000fc800078808ff */
[----:B------:R-:W-:Y:S02]  /*f650*/  LEA.HI.X R5, R15, R7, R3, 0x1, P4 ;  /* 0x000000070f057211 */ /* 0x000fe400020f0c03 */
[----:B------:R0:W5:Y:S04]  /*f660*/  LDL.LU R3, [R1+0x3f8] ;  /* 0x0003f80001037983 */ /* 0x0001680000300800 */
[----:B------:R2:W-:Y:S04]  /*f670*/  STL.64 [R1+0x358], R4 ;  /* 0x0003580401007387 */ /* 0x0005e80000100a00 */
[----:B--2---:R0:W5:Y:S01]  /*f680*/  LDL.LU.64 R4, [R1+0x3f0] ;  /* 0x0003f00001047983 */ /* 0x0041620000300a00 */
[----:B------:R-:W-:Y:S01]  /*f690*/  LOP3.LUT P4, RZ, R17, 0x4, RZ, 0xc0, !PT ;  /* 0x0000000411ff7812 */ /* 0x000fe2000788c0ff */
[----:B------:R-:W-:Y:S03]  /*f6a0*/  BSSY B1, `(.L_x_88) ;  /* 0x0000004000017945 */ /* 0x000fe60003800000 */
[----:B------:R-:W-:-:S13]  /*f6b0*/  ISETP.GT.AND P4, PT, R0, 0x100, P4 ;  /* 0x000001000000780c */ /* 0x000fda0002784270 */
[----:B0-----:R-:W-:Y:S05]  /*f6c0*/  @!P4 BRA `(.L_x_89) ;  /* 0x000000000004c947 */ /* 0x001fea0003800000 */
[----:B------:R0:W5:Y:S02]  /*f6d0*/  LDG.E.LTC128B.U16 R14, desc[UR52][R18.64+0x2] ;  /* 0x00000234120e7981 */ /* 0x000164000c1e1520 */
.L_x_89:
[----:B------:R-:W-:Y:S05]  /*f6e0*/  BSYNC B1 ;  /* 0x0000000000017941 */ /* 0x000fea0003800000 */
.L_x_88:
[----:B-----5:R2:W-:Y:S04]  /*f6f0*/  STL.64 [R1+0x3f0], R4 ;  /* 0x0003f00401007387 */ /* 0x0205e80000100a00 */
[----:B--2---:R-:W2:Y:S01]  /*f700*/  LDL.LU R5, [R1+0x304] ;  /* 0x0003040001057983 */ /* 0x004ea20000300800 */
[----:B------:R-:W-:-:S04]  /*f710*/  IMAD.U32 R15, R14, 0x10000, RZ ;  /* 0x000100000e0f7824 */ /* 0x000fc800078e00ff */
[----:B------:R-:W-:-:S04]  /*f720*/  FMUL R15, R15, R16 ;  /* 0x000000100f0f7220 */ /* 0x000fc80000400000 */
[----:B--2---:R-:W-:Y:S01]  /*f730*/  FFMA R15, R5, R2, R15 ;  /* 0x00000002050f7223 */ /* 0x004fe2000000000f */
[----:B------:R-:W-:-:S04]  /*f740*/  IMAD.U32 R5, RZ, RZ, UR8 ;  /* 0x00000008ff057e24 */ /* 0x000fc8000f8e00ff */
[----:B------:R-:W-:Y:S01]  /*f750*/  F2FP.BF16.F32.PACK_AB R15, RZ, R15 ;  /* 0x0000000fff0f723e */ /* 0x000fe200000010ff */
[----:B------:R-:W-:-:S04]  /*f760*/  IMAD.SHL.U32 R5, R5, 0x10, RZ ;  /* 0x0000001005057824 */ /* 0x000fc800078e00ff */
[----:B------:R2:W-:Y:S04]  /*f770*/  @P4 STG.E.U16 desc[UR52][R234.64+0x2], R15 ;  /* 0x0000020fea004986 */ /* 0x0005e8000c101534 */
[----:B--2---:R-:W2:Y:S01]  /*f780*/  LDL R15, [R1+0x3e4] ;  /* 0x0003e400010f7983 */ /* 0x004ea20000100800 */
[----:B------:R-:W-:Y:S01]  /*f790*/  IADD3 R4, P4, R234, R5, RZ ;  /* 0x00000005ea047210 */ /* 0x000fe20007f9e0ff */
[----:B------:R-:W-:Y:S04]  /*f7a0*/  BSSY B1, `(.L_x_90) ;  /* 0x000000a000017945 */ /* 0x000fe80003800000 */
[----:B--2---:R-:W-:-:S05]  /*f7b0*/  IMAD.X R5, R235, 0x1, R15, P4 ;  /* 0x00000001eb057824 */ /* 0x004fca00020e060f */
[----:B------:R2:W-:Y:S01]  /*f7c0*/  STL.64 [R1+0x350], R4 ;  /* 0x0003500401007387 */ /* 0x0005e20000100a00 */
[----:B------:R-:W-:-:S03]  /*f7d0*/  ISETP.GT.AND P4, PT, R0, 0x108, P5 ;  /* 0x000001080000780c */ /* 0x000fc60002f84270 */
[----:B--2---:R2:W5:Y:S04]  /*f7e0*/  LDL.LU.64 R4, [R1+0x3f0] ;  /* 0x0003f00001047983 */ /* 0x0045680000300a00 */
[----:B------:R2:W-:Y:S06]  /*f7f0*/  STL.S16 [R1+0x300], R14 ;  /* 0x0003000e01007387 */ /* 0x0005ec0000100600 */
[----:B------:R-:W-:Y:S05]  /*f800*/  @!P4 BRA `(.L_x_91) ;  /* 0x00000000000cc947 */ /* 0x000fea0003800000 */
[----:B--2---:R-:W2:Y:S04]  /*f810*/  LDL.LU.64 R14, [R1+0x358] ;  /* 0x00035800010e7983 */ /* 0x004ea80000300a00 */
[----:B--2---:R-:W2:Y:S04]  /*f820*/  LDG.E.LTC128B.U16 R14, desc[UR52][R14.64] ;  /* 0x000000340e0e7981 */ /* 0x004ea8000c1e1520 */
[----:B--2---:R3:W-:Y:S02]  /*f830*/  STL [R1+0x300], R14 ;  /* 0x0003000e01007387 */ /* 0x0047e40000100800 */
.L_x_91:
[----:B------:R-:W-:Y:S05]  /*f840*/  BSYNC B1 ;  /* 0x0000000000017941 */ /* 0x000fea0003800000 */
.L_x_90:
[----:B-----5:R4:W-:Y:S04]  /*f850*/  STL [R1+0x400], R5 ;  /* 0x0004000501007387 */ /* 0x0209e80000100800 */
[----:B----4-:R-:W4:Y:S04]  /*f860*/  LDL.LU R5, [R1+0x308] ;  /* 0x0003080001057983 */ /* 0x010f280000300800 */
[----:B------:R0:W-:Y:S04]  /*f870*/  STL.64 [R1+0x3f8], R8 ;  /* 0x0003f80801007387 */ /* 0x0001e80000100a00 */
[----:B------:R-:W4:Y:S04]  /*f880*/  LDL R15, [R1+0x3d0] ;  /* 0x0003d000010f7983 */ /* 0x000f280000100800 */
[----:B--23--:R-:W2:Y:S04]  /*f890*/  LDL R14, [R1+0x3d4] ;  /* 0x0003d400010e7983 */ /* 0x00cea80000100800 */
[----:B0-----:R-:W3:Y:S04]  /*f8a0*/  LDL.64 R8, [R1+0x350] ;  /* 0x0003500001087983 */ /* 0x001ee80000100a00 */
[----:B------:R0:W-:Y:S04]  /*f8b0*/  STL [R1+0x3f4], R4 ;  /* 0x0003f40401007387 */ /* 0x0001e80000100800 */
[----:B0-----:R-:W4:Y:S04]  /*f8c0*/  LDL.LU R4, [R1+0x300] ;  /* 0x0003000001047983 */ /* 0x001f280000300800 */
[----:B------:R-:W-:Y:S01]  /*f8d0*/  STL [R1+0x3f0], R3 ;  /* 0x0003f00301007387 */ /* 0x000fe20000100800 */
[----:B----4-:R-:W-:-:S04]  /*f8e0*/  IMAD.U32 R13, R4, 0x10000, RZ ;  /* 0x00010000040d7824 */ /* 0x010fc800078e00ff */
[----:B------:R-:W-:-:S04]  /*f8f0*/  FMUL R13, R13, R16 ;  /* 0x000000100d0d7220 */ /* 0x000fc80000400000 */
[----:B------:R-:W-:Y:S02]  /*f900*/  FFMA R13, R5, R2, R13 ;  /* 0x00000002050d7223 */ /* 0x000fe4000000000d */
[----:B------:R0:W5:Y:S03]  /*f910*/  LDL.LU R5, [R1+0x400] ;  /* 0x0004000001057983 */ /* 0x0001660000300800 */
[----:B------:R-:W-:-:S05]  /*f920*/  F2FP.BF16.F32.PACK_AB R13, RZ, R13 ;  /* 0x0000000dff0d723e */ /* 0x000fca00000010ff */
[----:B---3--:R3:W-:Y:S04]  /*f930*/  @P4 STG.E.U16 desc[UR52][R8.64], R13 ;  /* 0x0000000d08004986 */ /* 0x0087e8000c101534 */
[----:B---3--:R0:W5:Y:S04]  /*f940*/  LDL.LU.64 R8, [R1+0x3f8] ;  /* 0x0003f80001087983 */ /* 0x0081680000300a00 */
[----:B------:R-:W3:Y:S01]  /*f950*/  LDL.LU R13, [R1+0x360] ;  /* 0x00036000010d7983 */ /* 0x000ee20000300800 */
[----:B------:R-:W-:Y:S02]  /*f960*/  IADD3 R12, P4, R10, R12, RZ ;  /* 0x0000000c0a0c7210 */ /* 0x000fe40007f9e0ff */
[----:B------:R-:W-:-:S03]  /*f970*/  PRMT R3, R4, 0x7610, R3 ;  /* 0x0000761004037816 */ /* 0x000fc60000000003 */
[----:B---3--:R-:W-:Y:S02]  /*f980*/  IMAD.X R13, R11, 0x1, R13, P4 ;  /* 0x000000010b0d7824 */ /* 0x008fe400020e060d */
[----:B------:R-:W-:-:S04]  /*f990*/  IMAD.WIDE.U32 R12, R15, UR42, R12 ;  /* 0x0000002a0f0c7c25 */ /* 0x000fc8000f8e000c */
[----:B--2---:R-:W-:Y:S01]  /*f9a0*/  IMAD.IADD R13, R14, 0x1, R13 ;  /* 0x000000010e0d7824 */ /* 0x004fe200078e020d */
[----:B------:R-:W-:-:S04]  /*f9b0*/  LEA R14, P4, R12, R6, 0x1 ;  /* 0x000000060c0e7211 */ /* 0x000fc800078808ff */
[----:B------:R-:W-:Y:S01]  /*f9c0*/  LEA.HI.X R15, R12, R7, R13, 0x1, P4 ;  /* 0x000000070c0f7211 */ /* 0x000fe200020f0c0d */
[----:B------:R-:W-:-:S04]  /*f9d0*/  IMAD.U32 R13, RZ, RZ, UR8 ;  /* 0x00000008ff0d7e24 */ /* 0x000fc8000f8e00ff */
[----:B------:R-:W-:-:S05]  /*f9e0*/  IMAD.SHL.U32 R13, R13, 0x10, RZ ;  /* 0x000000100d0d7824 */ /* 0x000fca00078e00ff */
[----:B------:R-:W-:Y:S02]  /*f9f0*/  IADD3 R12, P4, R13, R234, RZ ;  /* 0x000000ea0d0c7210 */ /* 0x000fe40007f9e0ff */
[----:B------:R-:W2:Y:S04]  /*fa00*/  LDL R13, [R1+0x3e4] ;  /* 0x0003e400010d7983 */ /* 0x000ea80000100800 */
[----:B------:R0:W5:Y:S04]  /*fa10*/  LDL.LU R4, [R1+0x3f4] ;  /* 0x0003f40001047983 */ /* 0x0001680000300800 */
[----:B------:R3:W-:Y:S04]  /*fa20*/  STL.S16 [R1+0x300], R3 ;  /* 0x0003000301007387 */ /* 0x0007e80000100600 */
[----:B---3--:R0:W5:Y:S01]  /*fa30*/  LDL.LU R3, [R1+0x3f0] ;  /* 0x0003f00001037983 */ /* 0x0081620000300800 */
[----:B------:R-:W-:Y:S01]  /*fa40*/  BSSY B1, `(.L_x_92) ;  /* 0x0000009000017945 */ /* 0x000fe20003800000 */
[----:B--2---:R-:W-:Y:S01]  /*fa50*/  IMAD.X R13, R13, 0x1, R235, P4 ;  /* 0x000000010d0d7824 */ /* 0x004fe200020e06eb */
[----:B------:R-:W-:-:S04]  /*fa60*/  LOP3.LUT P4, RZ, R17, 0x4, RZ, 0xc0, !PT ;  /* 0x0000000411ff7812 */ /* 0x000fc8000788c0ff */
[----:B------:R-:W-:-:S13]  /*fa70*/  ISETP.GT.AND P4, PT, R0, 0x108, P4 ;  /* 0x000001080000780c */ /* 0x000fda0002784270 */
[----:B0-----:R-:W-:Y:S05]  /*fa80*/  @!P4 BRA `(.L_x_93) ;  /* 0x000000000010c947 */ /* 0x001fea0003800000 */
[----:B------:R0:W-:Y:S04]  /*fa90*/  STL [R1+0x3f0], R0 ;  /* 0x0003f00001007387 */ /* 0x0001e80000100800 */
[----:B0-----:R-:W2:Y:S04]  /*faa0*/  LDG.E.LTC128B.U16 R0, desc[UR52][R14.64+0x2] ;  /* 0x000002340e007981 */ /* 0x001ea8000c1e1520 */
[----:B--2---:R0:W-:Y:S04]  /*fab0*/  STL [R1+0x300], R0 ;  /* 0x0003000001007387 */ /* 0x0041e80000100800 */
[----:B0-----:R0:W5:Y:S02]  /*fac0*/  LDL.LU R0, [R1+0x3f0] ;  /* 0x0003f00001007983 */ /* 0x0011640000300800 */
.L_x_93:
[----:B------:R-:W-:Y:S05]  /*fad0*/  BSYNC B1 ;  /* 0x0000000000017941 */ /* 0x000fea0003800000 */
.L_x_92:
[----:B-----5:R-:W-:Y:S04]  /*fae0*/  STL [R1+0x408], R9 ;  /* 0x0004080901007387 */ /* 0x020fe80000100800 */
[----:B------:R2:W-:Y:S04]  /*faf0*/  STL [R1+0x404], R8 ;  /* 0x0004040801007387 */ /* 0x0005e80000100800 */
[----:B--2---:R-:W2:Y:S04]  /*fb00*/  LDL.LU R8, [R1+0x30c] ;  /* 0x00030c0001087983 */ /* 0x004ea80000300800 */
[----:B------:R-:W-:Y:S04]  /*fb10*/  STL [R1+0x400], R7 ;  /* 0x0004000701007387 */ /* 0x000fe80000100800 */
[----:B------:R-:W-:Y:S04]  /*fb20*/  STL [R1+0x3fc], R6 ;  /* 0x0003fc0601007387 */ /* 0x000fe80000100800 */
[----:B------:R-:W-:Y:S04]  /*fb30*/  STL [R1+0x3f8], R5 ;  /* 0x0003f80501007387 */ /* 0x000fe80000100800 */
[----:B------:R3:W-:Y:S04]  /*fb40*/  STL [R1+0x3f4], R4 ;  /* 0x0003f40401007387 */ /* 0x0007e80000100800 */
[----:B---3--:R-:W3:Y:S04]  /*fb50*/  LDL.LU R4, [R1+0x300] ;  /* 0x0003000001047983 */ /* 0x008ee80000300800 */
[----:B------:R4:W-:Y:S01]  /*fb60*/  STL [R1+0x3f0], R3 ;  /* 0x0003f00301007387 */ /* 0x0009e20000100800 */
[----:B---3--:R-:W-:-:S04]  /*fb70*/  IMAD.U32 R9, R4, 0x10000, RZ ;  /* 0x0001000004097824 */ /* 0x008fc800078e00ff */
[----:B------:R-:W-:-:S04]  /*fb80*/  FMUL R9, R9, R16 ;  /* 0x0000001009097220 */ /* 0x000fc80000400000 */
[----:B--2---:R-:W-:Y:S01]  /*fb90*/  FFMA R8, R8, R2, R9 ;  /* 0x0000000208087223 */ /* 0x004fe20000000009 */
[----:B----4-:R-:W-:Y:S01]  /*fba0*/  PRMT R3, R4, 0x7610, R3 ;  /* 0x0000761004037816 */ /* 0x010fe20000000003 */
[----:B------:R2:W5:Y:S03]  /*fbb0*/  LDL.LU R9, [R1+0x408] ;  /* 0x0004080001097983 */ /* 0x0005660000300800 */
[----:B------:R-:W-:Y:S02]  /*fbc0*/  F2FP.BF16.F32.PACK_AB R7, RZ, R8 ;  /* 0x00000008ff07723e */ /* 0x000fe400000010ff */
[----:B------:R2:W5:Y:S02]  /*fbd0*/  LDL.LU R8, [R1+0x404] ;  /* 0x0004040001087983 */ /* 0x0005640000300800 */
[----:B------:R-:W-:Y:S02]  /*fbe0*/  PRMT R6, R7, 0x7610, R6 ;  /* 0x0000761007067816 */ /* 0x000fe40000000006 */
[----:B------:R2:W5:Y:S02]  /*fbf0*/  LDL.LU R7, [R1+0x400] ;  /* 0x0004000001077983 */ /* 0x0005640000300800 */
[----:B------:R-:W-:-:S02]  /*fc00*/  PRMT R5, R6, 0x7610, R5 ;  /* 0x0000761006057816 */ /* 0x000fc40000000005 */
[----:B------:R2:W5:Y:S04]  /*fc10*/  LDL.LU R6, [R1+0x3fc] ;  /* 0x0003fc0001067983 */ /* 0x0005680000300800 */
[----:B------:R3:W-:Y:S04]  /*fc20*/  @P4 STG.E.U16 desc[UR52][R12.64+0x2], R5 ;  /* 0x000002050c004986 */ /* 0x0007e8000c101534 */
[----:B---3--:R2:W5:Y:S01]  /*fc30*/  LDL.LU R5, [R1+0x3f8] ;  /* 0x0003f80001057983 */ /* 0x0085620000300800 */
[----:B------:R-:W-:-:S03]  /*fc40*/  LOP3.LUT P4, RZ, R17, 0x2, RZ, 0xc0, !PT ;  /* 0x0000000211ff7812 */ /* 0x000fc6000788c0ff */
[----:B------:R2:W5:Y:S04]  /*fc50*/  LDL.LU R4, [R1+0x3f4] ;  /* 0x0003f40001047983 */ /* 0x0005680000300800 */
[----:B------:R3:W-:Y:S04]  /*fc60*/  STL.S16 [R1+0x300], R3 ;  /* 0x0003000301007387 */ /* 0x0007e80000100600 */
[----:B---3--:R2:W5:Y:S01]  /*fc70*/  LDL.LU R3, [R1+0x3f0] ;  /* 0x0003f00001037983 */ /* 0x0085620000300800 */
[----:B------:R-:W-:Y:S01]  /*fc80*/  ISETP.GT.AND P4, PT, R0, 0x100, P4 ;  /* 0x000001000000780c */ /* 0x000fe20002784270 */
[----:B------:R-:W-:-:S12]  /*fc90*/  BSSY B1, `(.L_x_94) ;  /* 0x0000006000017945 */ /* 0x000fd80003800000 */
[----:B--2---:R-:W-:Y:S05]  /*fca0*/  @!P4 BRA `(.L_x_95) ;  /* 0x000000000010c947 */ /* 0x004fea0003800000 */
[----:B------:R2:W-:Y:S04]  /*fcb0*/  STL [R1+0x3f0], R0 ;  /* 0x0003f00001007387 */ /* 0x0005e80000100800 */
[----:B--2---:R-:W2:Y:S04]  /*fcc0*/  LDG.E.LTC128B.U16 R0, desc[UR52][R18.64+0x10] ;  /* 0x0000103412007981 */ /* 0x004ea8000c1e1520 */
[----:B--2---:R2:W-:Y:S04]  /*fcd0*/  STL [R1+0x300], R0 ;  /* 0x0003000001007387 */ /* 0x0045e80000100800 */
[----:B--2---:R2:W5:Y:S02]  /*fce0*/  LDL.LU R0, [R1+0x3f0] ;  /* 0x0003f00001007983 */ /* 0x0045640000300800 */
.L_x_95:
[----:B------:R-:W-:Y:S05]  /*fcf0*/  BSYNC B1 ;  /* 0x0000000000017941 */ /* 0x000fea0003800000 */
.L_x_94:
[----:B-----5:R-:W-:Y:S04]  /*fd00*/  STL [R1+0x40c], R9 ;  /* 0x00040c0901007387 */ /* 0x020fe80000100800 */
[----:B------:R3:W-:Y:S04]  /*fd10*/  STL [R1+0x408], R8 ;  /* 0x0004080801007387 */ /* 0x0007e80000100800 */
[----:B---3--:R-:W3:Y:S04]  /*fd20*/  LDL.LU R8, [R1+0x310] ;  /* 0x0003100001087983 */ /* 0x008ee80000300800 */
[----:B------:R-:W-:Y:S04]  /*fd30*/  STL.64 [R1+0x400], R6 ;  /* 0x0004000601007387 */ /* 0x000fe80000100a00 */
[----:B------:R-:W-:Y:S04]  /*fd40*/  STL [R1+0x3f8], R5 ;  /* 0x0003f80501007387 */ /* 0x000fe80000100800 */
[----:B------:R4:W-:Y:S04]  /*fd50*/  STL [R1+0x3f4], R4 ;  /* 0x0003f40401007387 */ /* 0x0009e80000100800 */
[----:B----4-:R-:W4:Y:S04]  /*fd60*/  LDL.LU R4, [R1+0x300] ;  /* 0x0003000001047983 */ /* 0x010f280000300800 */
[----:B------:R0:W-:Y:S01]  /*fd70*/  STL [R1+0x3f0], R3 ;  /* 0x0003f00301007387 */ /* 0x0001e20000100800 */
[----:B----4-:R-:W-:-:S04]  /*fd80*/  IMAD.U32 R9, R4, 0x10000, RZ ;  /* 0x0001000004097824 */ /* 0x010fc800078e00ff */
[----:B------:R-:W-:-:S04]  /*fd90*/  FMUL R9, R9, R16 ;  /* 0x0000001009097220 */ /* 0x000fc80000400000 */
[----:B---3--:R-:W-:Y:S01]  /*fda0*/  FFMA R8, R8, R2, R9 ;  /* 0x0000000208087223 */ /* 0x008fe20000000009 */
[----:B0-----:R-:W-:Y:S01]  /*fdb0*/  PRMT R3, R4, 0x7610, R3 ;  /* 0x0000761004037816 */ /* 0x001fe20000000003 */
[----:B------:R0:W5:Y:S03]  /*fdc0*/  LDL.LU R9, [R1+0x40c] ;  /* 0x00040c0001097983 */ /* 0x0001660000300800 */
[----:B------:R-:W-:Y:S02]  /*fdd0*/  F2FP.BF16.F32.PACK_AB R7, RZ, R8 ;  /* 0x00000008ff07723e */ /* 0x000fe400000010ff */
[----:B------:R0:W5:Y:S02]  /*fde0*/  LDL.LU R8, [R1+0x408] ;  /* 0x0004080001087983 */ /* 0x0001640000300800 */
[----:B------:R-:W-:Y:S01]  /*fdf0*/  PRMT R6, R7, 0x7610, R6 ;  /* 0x0000761007067816 */ /* 0x000fe20000000006 */
[----:B------:R-:W-:-:S03]  /*fe00*/  @P4 IMAD.MOV.U32 R7, RZ, RZ, R235 ;  /* 0x000000ffff074224 */ /* 0x000fc600078e00eb */
[----:B------:R-:W-:Y:S01]  /*fe10*/  PRMT R5, R6, 0x7610, R5 ;  /* 0x0000761006057816 */ /* 0x000fe20000000005 */
[----:B------:R-:W-:-:S05]  /*fe20*/  @P4 IMAD.MOV.U32 R6, RZ, RZ, R234 ;  /* 0x000000ffff064224 */ /* 0x000fca00078e00ea */
[----:B------:R3:W-:Y:S04]  /*fe30*/  @P4 STG.E.U16 desc[UR52][R6.64+0x10], R5 ;  /* 0x0000100506004986 */ /* 0x0007e8000c101534 */
[----:B---3--:R0:W5:Y:S04]  /*fe40*/  LDL.LU.64 R6, [R1+0x400] ;  /* 0x0004000001067983 */ /* 0x0081680000300a00 */
[----:B------:R0:W5:Y:S04]  /*fe50*/  LDL.LU R5, [R1+0x3f8] ;  /* 0x0003f80001057983 */ /* 0x0001680000300800 */
[----:B------:R0:W5:Y:S04]  /*fe60*/  LDL.LU R4, [R1+0x3f4] ;  /* 0x0003f40001047983 */ /* 0x0001680000300800 */
[----:B------:R3:W-:Y:S04]  /*fe70*/  STL.S16 [R1+0x300], R3 ;  /* 0x0003000301007387 */ /* 0x0007e80000100600 */
[----:B---3--:R0:W5:Y:S01]  /*fe80*/  LDL.LU R3, [R1+0x3f0] ;  /* 0x0003f00001037983 */ /* 0x0081620000300800 */
[----:B------:R-:W-:Y:S01]  /*fe90*/  ISETP.GT.AND P4, PT, R0, 0x100, P6 ;  /* 0x000001000000780c */ /* 0x000fe20003784270 */
[----:B------:R-:W-:-:S12]  /*fea0*/  BSSY B1, `(.L_x_96) ;  /* 0x0000006000017945 */ /* 0x000fd80003800000 */
[----:B0-----:R-:W-:Y:S05]  /*feb0*/  @!P4 BRA `(.L_x_97) ;  /* 0x000000000010c947 */ /* 0x001fea0003800000 */
[----:B------:R0:W-:Y:S04]  /*fec0*/  STL [R1+0x3f0], R0 ;  /* 0x0003f00001007387 */ /* 0x0001e80000100800 */
[----:B0-----:R-:W3:Y:S04]  /*fed0*/  LDG.E.LTC128B.U16 R0, desc[UR52][R18.64+0x12] ;  /* 0x0000123412007981 */ /* 0x001ee8000c1e1520 */
[----:B---3--:R0:W-:Y:S04]  /*fee0*/  STL [R1+0x300], R0 ;  /* 0x0003000001007387 */ /* 0x0081e80000100800 */
[----:B0-----:R0:W5:Y:S02]  /*fef0*/  LDL.LU R0, [R1+0x3f0] ;  /* 0x0003f00001007983 */ /* 0x0011640000300800 */
.L_x_97:
[----:B------:R-:W-:Y:S05]  /*ff00*/  BSYNC B1 ;  /* 0x0000000000017941 */ /* 0x000fea0003800000 */
.L_x_96:
[----:B-----5:R-:W-:Y:S04]  /*ff10*/  STL [R1+0x408], R9 ;  /* 0x0004080901007387 */ /* 0x020fe80000100800 */
[----:B------:R3:W-:Y:S04]  /*ff20*/  STL [R1+0x404], R8 ;  /* 0x0004040801007387 */ /* 0x0007e80000100800 */
[----:B---3--:R-:W3:Y:S04]  /*ff30*/  LDL.LU R8, [R1+0x314] ;  /* 0x0003140001087983 */ /* 0x008ee80000300800 */
[----:B------:R-:W-:Y:S04]  /*ff40*/  STL [R1+0x400], R7 ;  /* 0x0004000701007387 */ /* 0x000fe80000100800 */
[----:B------:R-:W-:Y:S04]  /*ff50*/  STL [R1+0x3fc], R6 ;  /* 0x0003fc0601007387 */ /* 0x000fe80000100800 */
[----:B------:R-:W-:Y:S04]  /*ff60*/  STL [R1+0x3f8], R5 ;  /* 0x0003f80501007387 */ /* 0x000fe80000100800 */
[----:B------:R4:W-:Y:S04]  /*ff70*/  STL [R1+0x3f4], R4 ;  /* 0x0003f40401007387 */ /* 0x0009e80000100800 */
[----:B----4-:R-:W4:Y:S04]  /*ff80*/  LDL.LU R4, [R1+0x300] ;  /* 0x0003000001047983 */ /* 0x010f280000300800 */
[----:B------:R1:W-:Y:S01]  /*ff90*/  STL [R1+0x3f0], R3 ;  /* 0x0003f00301007387 */ /* 0x0003e20000100800 */
[----:B----4-:R-:W-:-:S04]  /*ffa0*/  IMAD.U32 R9, R4, 0x10000, RZ ;  /* 0x0001000004097824 */ /* 0x010fc800078e00ff */
[----:B------:R-:W-:-:S04]  /*ffb0*/  FMUL R9, R9, R16 ;  /* 0x0000001009097220 */ /* 0x000fc80000400000 */
[----:B---3--:R-:W-:Y:S01]  /*ffc0*/  FFMA R8, R8, R2, R9 ;  /* 0x0000000208087223 */ /* 0x008fe20000000009 */
[----:B-1----:R-:W-:Y:S01]  /*ffd0*/  PRMT R3, R4, 0x7610, R3 ;  /* 0x0000761004037816 */ /* 0x002fe20000000003 */
        /* <DEDUP_REMOVED lines=15> */
[----:B-1----:R-:W-:Y:S05]  /*100d0*/  @!P4 BRA `(.L_x_99) ;  /* 0x000000000010c947 */ /* 0x002fea0003800000 */
[----:B------:R1:W-:Y:S04]  /*100e0*/  STL [R1+0x3f0], R0 ;  /* 0x0003f00001007387 */ /* 0x0003e80000100800 */
[----:B-1----:R-:W3:Y:S04]  /*100f0*/  LDG.E.LTC128B.U16 R0, desc[UR52][R14.64+0x10] ;  /* 0x000010340e007981 */ /* 0x002ee8000c1e1520 */
[----:B---3--:R1:W-:Y:S04]  /*10100*/  STL [R1+0x300], R0 ;  /* 0x0003000001007387 */ /* 0x0083e80000100800 */
[----:B-1----:R1:W5:Y:S02]  /*10110*/  LDL.LU R0, [R1+0x3f0] ;  /* 0x0003f00001007983 */ /* 0x0023640000300800 */
.L_x_99:
[----:B------:R-:W-:Y:S05]  /*10120*/  BSYNC B1 ;  /* 0x0000000000017941 */ /* 0x000fea0003800000 */
.L_x_98:
[----:B------:R-:W-:Y:S04]  /*10130*/  STL [R1+0x414], R11 ;  /* 0x0004140b01007387 */ /* 0x000fe80000100800 */
[----:B------:R3:W-:Y:S04]  /*10140*/  STL [R1+0x410], R10 ;  /* 0x0004100a01007387 */ /* 0x0007e80000100800 */
[----:B---3--:R-:W3:Y:S04]  /*10150*/  LDL.LU R10, [R1+0x318] ;  /* 0x00031800010a7983 */ /* 0x008ee80000300800 */
[----:B-----5:R-:W-:Y:S04]  /*10160*/  STL [R1+0x40c], R9 ;  /* 0x00040c0901007387 */ /* 0x020fe80000100800 */
[----:B------:R-:W-:Y:S04]  /*10170*/  STL [R1+0x408], R8 ;  /* 0x0004080801007387 */ /* 0x000fe80000100800 */
[----:B------:R4:W-:Y:S04]  /*10180*/  STL.64 [R1+0x400], R6 ;  /* 0x0004000601007387 */ /* 0x0009e80000100a00 */
[----:B----4-:R-:W4:Y:S04]  /*10190*/  LDL.64 R6, [R1+0x350] ;  /* 0x0003500001067983 */ /* 0x010f280000100a00 */
[----:B------:R-:W-:Y:S04]  /*101a0*/  STL [R1+0x3f8], R5 ;  /* 0x0003f80501007387 */ /* 0x000fe80000100800 */
[----:B------:R0:W-:Y:S04]  /*101b0*/  STL [R1+0x3f4], R4 ;  /* 0x0003f40401007387 */ /* 0x0001e80000100800 */
[----:B0-----:R-:W2:Y:S04]  /*101c0*/  LDL.LU R4, [R1+0x300] ;  /* 0x0003000001047983 */ /* 0x001ea80000300800 */
[----:B------:R0:W-:Y:S01]  /*101d0*/  STL [R1+0x3f0], R3 ;  /* 0x0003f00301007387 */ /* 0x0001e20000100800 */
[----:B--2---:R-:W-:-:S04]  /*101e0*/  IMAD.U32 R11, R4, 0x10000, RZ ;  /* 0x00010000040b7824 */ /* 0x004fc800078e00ff */
[----:B------:R-:W-:-:S04]  /*101f0*/  FMUL R11, R11, R16 ;  /* 0x000000100b0b7220 */ /* 0x000fc80000400000 */
[----:B---3--:R-:W-:Y:S02]  /*10200*/  FFMA R10, R10, R2, R11 ;  /* 0x000000020a0a7223 */ /* 0x008fe4000000000b */
[----:B------:R2:W5:Y:S03]  /*10210*/  LDL.LU R11, [R1+0x414] ;  /* 0x00041400010b7983 */ /* 0x0005660000300800 */
[----:B------:R-:W-:Y:S02]  /*10220*/  F2FP.BF16.F32.PACK_AB R9, RZ, R10 ;  /* 0x0000000aff09723e */ /* 0x000fe400000010ff */
[----:B------:R2:W5:Y:S02]  /*10230*/  LDL.LU R10, [R1+0x410] ;  /* 0x00041000010a7983 */ /* 0x0005640000300800 */
[----:B------:R-:W-:Y:S02]  /*10240*/  PRMT R8, R9, 0x7610, R8 ;  /* 0x0000761009087816 */ /* 0x000fe40000000008 */
[----:B------:R2:W5:Y:S02]  /*10250*/  LDL.LU R9, [R1+0x40c] ;  /* 0x00040c0001097983 */ /* 0x0005640000300800 */
[----:B------:R-:W-:-:S02]  /*10260*/  PRMT R5, R8, 0x7610, R5 ;  /* 0x0000761008057816 */ /* 0x000fc40000000005 */
[----:B0-----:R-:W-:Y:S01]  /*10270*/  PRMT R3, R4, 0x7610, R3 ;  /* 0x0000761004037816 */ /* 0x001fe20000000003 */
[----:B------:R2:W5:Y:S04]  /*10280*/  LDL.LU R8, [R1+0x408] ;  /* 0x0004080001087983 */ /* 0x0005680000300800 */
[----:B----4-:R0:W-:Y:S04]  /*10290*/  @P4 STG.E.U16 desc[UR52][R6.64+0x10], R5 ;  /* 0x0000100506004986 */ /* 0x0101e8000c101534 */
[----:B0-----:R2:W5:Y:S04]  /*102a0*/  LDL.LU.64 R6, [R1+0x400] ;  /* 0x0004000001067983 */ /* 0x0015680000300a00 */
[----:B------:R2:W5:Y:S04]  /*102b0*/  LDL.LU R5, [R1+0x3f8] ;  /* 0x0003f80001057983 */ /* 0x0005680000300800 */
[----:B------:R2:W5:Y:S04]  /*102c0*/  LDL.LU R4, [R1+0x3f4] ;  /* 0x0003f40001047983 */ /* 0x0005680000300800 */
[----:B------:R0:W-:Y:S04]  /*102d0*/  STL.S16 [R1+0x308], R3 ;  /* 0x0003080301007387 */ /* 0x0001e80000100600 */
[----:B0-----:R2:W5:Y:S01]  /*102e0*/  LDL.LU R3, [R1+0x3f0] ;  /* 0x0003f00001037983 */ /* 0x0015620000300800 */
[----:B------:R-:W-:Y:S01]  /*102f0*/  ISETP.GT.AND P4, PT, R0, 0x108, P6 ;  /* 0x000001080000780c */ /* 0x000fe20003784270 */
[----:B------:R-:W-:-:S12]  /*10300*/  BSSY B1, `(.L_x_100) ;  /* 0x0000006000017945 */ /* 0x000fd80003800000 */
[----:B--2---:R-:W-:Y:S05]  /*10310*/  @!P4 BRA `(.L_x_101) ;  /* 0x000000000010c947 */ /* 0x004fea0003800000 */
[----:B------:R0:W-:Y:S04]  /*10320*/  STL [R1+0x3f0], R0 ;  /* 0x0003f00001007387 */ /* 0x0001e80000100800 */
[----:B0-----:R-:W2:Y:S04]  /*10330*/  LDG.E.LTC128B.U16 R0, desc[UR52][R14.64+0x12] ;  /* 0x000012340e007981 */ /* 0x001ea8000c1e1520 */
[----:B--2---:R0:W-:Y:S04]  /*10340*/  STL [R1+0x308], R0 ;  /* 0x0003080001007387 */ /* 0x0041e80000100800 */
[----:B0-----:R0:W5:Y:S02]  /*10350*/  LDL.LU R0, [R1+0x3f0] ;  /* 0x0003f00001007983 */ /* 0x0011640000300800 */
.L_x_101:
[----:B------:R-:W-:Y:S05]  /*10360*/  BSYNC B1 ;  /* 0x0000000000017941 */ /* 0x000fea0003800000 */
.L_x_100:
[----:B-----5:R2:W-:Y:S04]  /*10370*/  STL [R1+0x404], R7 ;  /* 0x0004040701007387 */ /* 0x0205e80000100800 */
[----:B--2---:R-:W2:Y:S04]  /*10380*/  LDL R7, [R1+0x308] ;  /* 0x0003080001077983 */ /* 0x004ea80000100800 */
[----:B------:R3:W-:Y:S04]  /*10390*/  STL [R1+0x400], R6 ;  /* 0x0004000601007387 */ /* 0x0007e80000100800 */
[----:B---3--:R-:W3:Y:S04]  /*103a0*/  LDL.LU R6, [R1+0x31c] ;  /* 0x00031c0001067983 */ /* 0x008ee80000300800 */
[----:B------:R4:W-:Y:S04]  /*103b0*/  STL.64 [R1+0x3f8], R4 ;  /* 0x0003f80401007387 */ /* 0x0009e80000100a00 */
[----:B------:R1:W-:Y:S01]  /*103c0*/  STL [R1+0x3f0], R3 ;  /* 0x0003f00301007387 */ /* 0x0003e20000100800 */
[----:B--2---:R-:W-:-:S04]  /*103d0*/  IMAD.U32 R7, R7, 0x10000, RZ ;  /* 0x0001000007077824 */ /* 0x004fc800078e00ff */
[----:B------:R-:W-:-:S04]  /*103e0*/  FMUL R7, R7, R16 ;  /* 0x0000001007077220 */ /* 0x000fc80000400000 */
[----:B---3--:R-:W-:Y:S02]  /*103f0*/  FFMA R6, R6, R2, R7 ;  /* 0x0000000206067223 */ /* 0x008fe40000000007 */
[----:B------:R2:W5:Y:S03]  /*10400*/  LDL.LU R7, [R1+0x404] ;  /* 0x0004040001077983 */ /* 0x0005660000300800 */
[----:B----4-:R-:W-:Y:S02]  /*10410*/  F2FP.BF16.F32.PACK_AB R5, RZ, R6 ;  /* 0x00000006ff05723e */ /* 0x010fe400000010ff */
[----:B------:R2:W5:Y:S02]  /*10420*/  LDL.LU R6, [R1+0x400] ;  /* 0x0004000001067983 */ /* 0x0005640000300800 */
[----:B------:R-:W-:Y:S01]  /*10430*/  PRMT R4, R5, 0x7610, R4 ;  /* 0x0000761005047816 */ /* 0x000fe20000000004 */
[----:B------:R-:W-:-:S02]  /*10440*/  IMAD.MOV.U32 R5, RZ, RZ, R13 ;  /* 0x000000ffff057224 */ /* 0x000fc400078e000d */
[----:B------:R-:W3:Y:S01]  /*10450*/  LDL.LU R13, [R1+0x308] ;  /* 0x00030800010d7983 */ /* 0x000ee20000300800 */
[----:B-1----:R-:W-:Y:S01]  /*10460*/  PRMT R3, R4, 0x7610, R3 ;  /* 0x0000761004037816 */ /* 0x002fe20000000003 */
[----:B------:R-:W-:-:S05]  /*10470*/  IMAD.MOV.U32 R4, RZ, RZ, R12 ;  /* 0x000000ffff047224 */ /* 0x000fca00078e000c */
[----:B------:R-:W-:Y:S04]  /*10480*/  STL.64 [R1+0x300], R4 ;  /* 0x0003000401007387 */ /* 0x000fe80000100a00 */
[----:B------:R1:W-:Y:S01]  /*10490*/  @P4 STG.E.U16 desc[UR52][R4.64+0x12], R3 ;  /* 0x0000120304004986 */ /* 0x0003e2000c101534 */
[----:B------:R-:W-:-:S03]  /*104a0*/  ISETP.GT.AND P4, PT, R0, 0x100, P3 ;  /* 0x000001000000780c */ /* 0x000fc60001f84270 */
[----:B-1----:R2:W5:Y:S04]  /*104b0*/  LDL.LU.64 R4, [R1+0x3f8] ;  /* 0x0003f80001047983 */ /* 0x0025680000300a00 */
[----:B------:R2:W5:Y:S01]  /*104c0*/  LDL.LU R3, [R1+0x3f0] ;  /* 0x0003f00001037983 */ /* 0x0005620000300800 */
[----:B------:R-:W-:Y:S01]  /*104d0*/  BSSY B1, `(.L_x_102) ;  /* 0x0000006000017945 */ /* 0x000fe20003800000 */
[----:B---3--:R-:W-:-:S05]  /*104e0*/  PRMT R12, R13, 0x7610, R12 ;  /* 0x000076100d0c7816 */ /* 0x008fca000000000c */
[----:B------:R2:W-:Y:S01]  /*104f0*/  STL.S16 [R1+0x314], R12 ;  /* 0x0003140c01007387 */ /* 0x0005e20000100600 */
[----:B------:R-:W-:Y:S05]  /*10500*/  @!P4 BRA `(.L_x_103) ;  /* 0x000000000008c947 */ /* 0x000fea0003800000 */
[----:B--2---:R-:W2:Y:S04]  /*10510*/  LDG.E.LTC128B.U16 R12, desc[UR52][R18.64+0x20] ;  /* 0x00002034120c7981 */ /* 0x004ea8000c1e1520 */
[----:B--2---:R1:W-:Y:S02]  /*10520*/  STL [R1+0x314], R12 ;  /* 0x0003140c01007387 */ /* 0x0043e40000100800 */
.L_x_103:
[----:B------:R-:W-:Y:S05]  /*10530*/  BSYNC B1 ;  /* 0x0000000000017941 */ /* 0x000fea0003800000 */
.L_x_102:
[----:B------:R-:W3:Y:S04]  /*10540*/  LDL.LU R13, [R1+0x320] ;  /* 0x00032000010d7983 */ /* 0x000ee80000300800 */
[----:B------:R4:W-:Y:S04]  /*10550*/  STL [R1+0x414], R17 ;  /* 0x0004141101007387 */ /* 0x0009e80000100800 */
[----:B----4-:R-:W4:Y:S04]  /*10560*/  LDL.LU R17, [R1+0x3e0] ;  /* 0x0003e00001117983 */ /* 0x010f280000300800 */
[----:B-----5:R-:W-:Y:S04]  /*10570*/  STL [R1+0x410], R3 ;  /* 0x0004100301007387 */ /* 0x020fe80000100800 */
[----:B------:R0:W-:Y:S04]  /*10580*/  STL.64 [R1+0x408], R20 ;  /* 0x0004081401007387 */ /* 0x0001e80000100a00 */
[----:B0-----:R-:W4:Y:S04]  /*10590*/  LDL.LU.64 R20, [R1+0x380] ;  /* 0x0003800001147983 */ /* 0x001f280000300a00 */
[----:B------:R-:W-:Y:S04]  /*105a0*/  STL.64 [R1+0x400], R18 ;  /* 0x0004001201007387 */ /* 0x000fe80000100a00 */
[----:B------:R0:W-:Y:S04]  /*105b0*/  STL.64 [R1+0x3f8], R14 ;  /* 0x0003f80e01007387 */ /* 0x0001e80000100a00 */
[----:B0-----:R-:W4:Y:S01]  /*105c0*/  LDL.LU.64 R14, [R1+0x3c8] ;  /* 0x0003c800010e7983 */ /* 0x001f220000300a00 */
[----:B-12---:R-:W-:-:S03]  /*105d0*/  IMAD.U32 R12, R12, 0x10000, RZ ;  /* 0x000100000c0c7824 */ /* 0x006fc600078e00ff */
[----:B------:R0:W-:Y:S01]  /*105e0*/  STL.64 [R1+0x3f0], R4 ;  /* 0x0003f00401007387 */ /* 0x0001e20000100a00 */
[----:B------:R-:W-:-:S03]  /*105f0*/  FMUL R12, R12, R16 ;  /* 0x000000100c0c7220 */ /* 0x000fc60000400000 */
[----:B0-----:R-:W2:Y:S01]  /*10600*/  LDL.LU R5, [R1+0x3d4] ;  /* 0x0003d40001057983 */ /* 0x001ea20000300800 */
[----:B---3--:R-:W-:Y:S01]  /*10610*/  FFMA R12, R13, R2, R12 ;  /* 0x000000020d0c7223 */ /* 0x008fe2000000000c */
[----:B------:R-:W-:-:S04]  /*10620*/  @P4 IMAD.MOV.U32 R13, RZ, RZ, R235 ;  /* 0x000000ffff0d4224 */ /* 0x000fc800078e00eb */
[----:B------:R-:W-:-:S04]  /*10630*/  F2FP.BF16.F32.PACK_AB R12, RZ, R12 ;  /* 0x0000000cff0c723e */ /* 0x000fc800000010ff */
[----:B------:R-:W-:Y:S01]  /*10640*/  PRMT R3, R12, 0x7610, R3 ;  /* 0x000076100c037816 */ /* 0x000fe20000000003 */
[----:B------:R-:W-:-:S05]  /*10650*/  @P4 IMAD.MOV.U32 R12, RZ, RZ, R234 ;  /* 0x000000ffff0c4224 */ /* 0x000fca00078e00ea */
[----:B------:R0:W-:Y:S01]  /*10660*/  @P4 STG.E.U16 desc[UR52][R12.64+0x20], R3 ;  /* 0x000020030c004986 */ /* 0x0001e2000c101534 */
[----:B----4-:R-:W-:-:S05]  /*10670*/  IADD3 R17, P4, R17, 0x180, RZ ;  /* 0x0000018011117810 */ /* 0x010fca0007f9e0ff */
[----:B0-----:R-:W-:-:S04]  /*10680*/  IMAD.X R12, RZ, RZ, UR7, P4 ;  /* 0x00000007ff0c7e24 */ /* 0x001fc8000a0e06ff */
[----:B------:R-:W-:-:S04]  /*10690*/  IMAD R12, R12, R8, RZ ;  /* 0x000000080c0c7224 */ /* 0x000fc800078e02ff */
[C---:B------:R-:W-:Y:S02]  /*106a0*/  IMAD R3, R17.reuse, R9, R12 ;  /* 0x0000000911037224 */ /* 0x040fe400078e020c */
[----:B------:R-:W-:-:S04]  /*106b0*/  IMAD.WIDE.U32 R12, R17, R8, R14 ;  /* 0x00000008110c7225 */ /* 0x000fc800078e000e */
[----:B------:R-:W-:Y:S01]  /*106c0*/  IMAD.IADD R9, R13, 0x1, R3 ;  /* 0x000000010d097824 */ /* 0x000fe200078e0203 */
[----:B------:R-:W-:-:S04]  /*106d0*/  LEA R18, P4, R12, R6, 0x1 ;  /* 0x000000060c127211 */ /* 0x000fc800078808ff */
[----:B------:R-:W-:-:S05]  /*106e0*/  LEA.HI.X R19, R12, R7, R9, 0x1, P4 ;  /* 0x000000070c137211 */ /* 0x000fca00020f0c09 */
[----:B------:R0:W-:Y:S02]  /*106f0*/  STL.64 [R1+0x358], R18 ;  /* 0x0003581201007387 */ /* 0x0001e40000100a00 */
[----:B0-----:R-:W-:-:S04]  /*10700*/  IMAD.WIDE.U32 R18, R17, R8, R20 ;  /* 0x0000000811127225 */ /* 0x001fc800078e0014 */
[----:B------:R-:W-:Y:S01]  /*10710*/  IMAD.IADD R4, R3, 0x1, R19 ;  /* 0x0000000103047824 */ /* 0x000fe200078e0213 */
[----:B------:R-:W-:Y:S01]  /*10720*/  IADD3 R20, P4, R10, R18, RZ ;  /* 0x000000120a147210 */ /* 0x000fe20007f9e0ff */
[----:B------:R-:W-:Y:S02]  /*10730*/  IMAD.WIDE.U32 R8, R17, R8, R10 ;  /* 0x0000000811087225 */ /* 0x000fe400078e000a */
[----:B------:R0:W5:Y:S02]  /*10740*/  LDL.LU R17, [R1+0x414] ;  /* 0x0004140001117983 */ /* 0x0001640000300800 */
[----:B------:R-:W-:Y:S02]  /*10750*/  IMAD.X R21, R11, 0x1, R4, P4 ;  /* 0x000000010b157824 */ /* 0x000fe400020e0604 */
[----:B------:R-:W3:Y:S01]  /*10760*/  LDL.LU R11, [R1+0x3d0] ;  /* 0x0003d000010b7983 */ /* 0x000ee20000300800 */
[----:B------:R-:W-:-:S03]  /*10770*/  IMAD.IADD R9, R3, 0x1, R9 ;  /* 0x0000000103097824 */ /* 0x000fc600078e0209 */
[----:B------:R0:W5:Y:S01]  /*10780*/  LDL.LU R3, [R1+0x410] ;  /* 0x0004100001037983 */ /* 0x0001620000300800 */
[----:B---3--:R-:W-:-:S04]  /*10790*/  IMAD.WIDE.U32 R8, R11, UR42, R8 ;  /* 0x0000002a0b087c25 */ /* 0x008fc8000f8e0008 */
[----:B--2---:R-:W-:Y:S01]  /*107a0*/  IMAD.IADD R9, R5, 0x1, R9 ;  /* 0x0000000105097824 */ /* 0x004fe200078e0209 */
[----:B------:R-:W-:-:S04]  /*107b0*/  LEA R12, P4, R8, R6, 0x1 ;  /* 0x00000006080c7211 */ /* 0x000fc800078808ff */
[----:B------:R-:W-:Y:S01]  /*107c0*/  LEA.HI.X R13, R8, R7, R9, 0x1, P4 ;  /* 0x00000007080d7211 */ /* 0x000fe200020f0c09 */
[----:B------:R-:W-:Y:S02]  /*107d0*/  IMAD.WIDE.U32 R8, R11, UR42, R20 ;  /* 0x0000002a0b087c25 */ /* 0x000fe4000f8e0014 */
[----:B------:R0:W5:Y:S02]  /*107e0*/  LDL.LU.64 R20, [R1+0x408] ;  /* 0x0004080001147983 */ /* 0x0001640000300a00 */
[----:B------:R-:W-:Y:S01]  /*107f0*/  IMAD.IADD R9, R5, 0x1, R9 ;  /* 0x0000000105097824 */ /* 0x000fe200078e0209 */
[----:B------:R-:W-:-:S04]  /*10800*/  LEA R10, P4, R8, R6, 0x1 ;  /* 0x00000006080a7211 */ /* 0x000fc800078808ff */
[-C--:B------:R-:W-:Y:S02]  /*10810*/  LEA.HI.X R11, R8, R7.reuse, R9, 0x1, P4 ;  /* 0x00000007080b7211 */ /* 0x080fe400020f0c09 */
[----:B------:R-:W2:Y:S02]  /*10820*/  LDL.LU.64 R8, [R1+0x3d8] ;  /* 0x0003d80001087983 */ /* 0x000ea40000300a00 */
[----:B--2---:R-:W-:Y:S02]  /*10830*/  IADD3 R8, P4, R8, R18, RZ ;  /* 0x0000001208087210 */ /* 0x004fe40007f9e0ff */
[----:B------:R0:W5:Y:S03]  /*10840*/  LDL.LU.64 R18, [R1+0x400] ;  /* 0x0004000001127983 */ /* 0x0001660000300a00 */
[----:B------:R-:W-:Y:S01]  /*10850*/  IMAD.X R9, R4, 0x1, R15, P4 ;  /* 0x0000000104097824 */ /* 0x000fe200020e060f */
[C---:B------:R-:W-:Y:S01]  /*10860*/  LEA R4, P4, R8.reuse, R6, 0x1 ;  /* 0x0000000608047211 */ /* 0x040fe200078808ff */
[----:B------:R0:W5:Y:S03]  /*10870*/  LDL.LU.64 R14, [R1+0x3f8] ;  /* 0x0003f800010e7983 */ /* 0x0001660000300a00 */
[----:B------:R-:W-:-:S05]  /*10880*/  LEA.HI.X R5, R8, R7, R9, 0x1, P4 ;  /* 0x0000000708057211 */ /* 0x000fca00020f0c09 */
[----:B------:R1:W-:Y:S04]  /*10890*/  STL.64 [R1+0x318], R4 ;  /* 0x0003180401007387 */ /* 0x0003e80000100a00 */
[----:B-1----:R0:W5:Y:S04]  /*108a0*/  LDL.LU.64 R4, [R1+0x3f0] ;  /* 0x0003f00001047983 */ /* 0x0021680000300a00 */
[----:B------:R-:W2:Y:S01]  /*108b0*/  LDL.LU R9, [R1+0x314] ;  /* 0x0003140001097983 */ /* 0x000ea20000300800 */
[----:B------:R-:W-:Y:S01]  /*108c0*/  ISETP.GT.AND P4, PT, R0, 0x100, P2 ;  /* 0x000001000000780c */ /* 0x000fe20001784270 */
[----:B------:R-:W-:Y:S01]  /*108d0*/  BSSY B1, `(.L_x_104) ;  /* 0x0000004000017945 */ /* 0x000fe20003800000 */
[----:B--2---:R-:W-:-:S11]  /*108e0*/  PRMT R6, R9, 0x7610, R6 ;  /* 0x0000761009067816 */ /* 0x004fd60000000006 */
[----:B0-----:R-:W-:Y:S05]  /*108f0*/  @!P4 BRA `(.L_x_105) ;  /* 0x000000000004c947 */ /* 0x001fea0003800000 */
[----:B-----5:R0:W5:Y:S02]  /*10900*/  LDG.E.LTC128B.U16 R6, desc[UR52][R18.64+0x22] ;  /* 0x0000223412067981 */ /* 0x020164000c1e1520 */
.L_x_105:
[----:B------:R-:W-:Y:S05]  /*10910*/  BSYNC B1 ;  /* 0x0000000000017941 */ /* 0x000fea0003800000 */
.L_x_104:
        /* <DEDUP_REMOVED lines=8> */
[----:B-1----:R-:W-:Y:S05]  /*109a0*/  @!P4 BRA `(.L_x_107) ;  /* 0x000000000004c947 */ /* 0x002fea0003800000 */
[----:B------:R1:W5:Y:S02]  /*109b0*/  LDG.E.LTC128B.U16 R6, desc[UR52][R14.64+0x20] ;  /* 0x000020340e067981 */ /* 0x000364000c1e1520 */
.L_x_107:
[----:B------:R-:W-:Y:S05]  /*109c0*/  BSYNC B1 ;  /* 0x0000000000017941 */ /* 0x000fea0003800000 */
.L_x_106:
[----:B------:R2:W-:Y:S04]  /*109d0*/  STL [R1+0x3f0], R3 ;  /* 0x0003f00301007387 */ /* 0x0005e80000100800 */
[----:B--2---:R-:W2:Y:S04]  /*109e0*/  LDL.LU R3, [R1+0x328] ;  /* 0x0003280001037983 */ /* 0x004ea80000300800 */
[----:B------:R-:W3:Y:S01]  /*109f0*/  LDL.64 R8, [R1+0x350] ;  /* 0x0003500001087983 */ /* 0x000ee20000100a00 */
[----:B-----5:R-:W-:-:S04]  /*10a00*/  IMAD.U32 R7, R6, 0x10000, RZ ;  /* 0x0001000006077824 */ /* 0x020fc800078e00ff */
[----:B------:R-:W-:-:S04]  /*10a10*/  FMUL R7, R7, R16 ;  /* 0x0000001007077220 */ /* 0x000fc80000400000 */
[----:B--2---:R-:W-:Y:S02]  /*10a20*/  FFMA R7, R3, R2, R7 ;  /* 0x0000000203077223 */ /* 0x004fe40000000007 */
[----:B------:R2:W5:Y:S01]  /*10a30*/  LDL.LU R3, [R1+0x3f0] ;  /* 0x0003f00001037983 */ /* 0x0005620000300800 */
[----:B------:R-:W-:Y:S02]  /*10a40*/  BSSY B1, `(.L_x_108) ;  /* 0x0000006000017945 */ /* 0x000fe40003800000 */
[----:B------:R-:W-:-:S05]  /*10a50*/  F2FP.BF16.F32.PACK_AB R7, RZ, R7 ;  /* 0x00000007ff07723e */ /* 0x000fca00000010ff */
[----:B---3--:R2:W-:Y:S01]  /*10a60*/  @P4 STG.E.U16 desc[UR52][R8.64+0x20], R7 ;  /* 0x0000200708004986 */ /* 0x0085e2000c101534 */
[----:B------:R-:W-:-:S13]  /*10a70*/  ISETP.GT.AND P4, PT, R0, 0x108, P2 ;  /* 0x000001080000780c */ /* 0x000fda0001784270 */
[----:B--2---:R-:W-:Y:S05]  /*10a80*/  @!P4 BRA `(.L_x_109) ;  /* 0x000000000004c947 */ /* 0x004fea0003800000 */
[----:B------:R2:W5:Y:S02]  /*10a90*/  LDG.E.LTC128B.U16 R6, desc[UR52][R14.64+0x22] ;  /* 0x000022340e067981 */ /* 0x000564000c1e1520 */
.L_x_109:
[----:B------:R-:W-:Y:S05]  /*10aa0*/  BSYNC B1 ;  /* 0x0000000000017941 */ /* 0x000fea0003800000 */
.L_x_108:
[----:B-----5:R3:W-:Y:S04]  /*10ab0*/  STL [R1+0x3f0], R3 ;  /* 0x0003f00301007387 */ /* 0x0207e80000100800 */
[----:B---3--:R-:W3:Y:S04]  /*10ac0*/  LDL.LU R3, [R1+0x32c] ;  /* 0x00032c0001037983 */ /* 0x008ee80000300800 */
[----:B------:R-:W4:Y:S01]  /*10ad0*/  LDL.64 R8, [R1+0x300] ;  /* 0x0003000001087983 */ /* 0x000f220000100a00 */
[----:B------:R-:W-:-:S04]  /*10ae0*/  IMAD.U32 R7, R6, 0x10000, RZ ;  /* 0x0001000006077824 */ /* 0x000fc800078e00ff */
[----:B------:R-:W-:-:S04]  /*10af0*/  FMUL R7, R7, R16 ;  /* 0x0000001007077220 */ /* 0x000fc80000400000 */
[----:B---3--:R-:W-:Y:S02]  /*10b00*/  FFMA R7, R3, R2, R7 ;  /* 0x0000000203077223 */ /* 0x008fe40000000007 */
[----:B------:R3:W5:Y:S01]  /*10b10*/  LDL.LU R3, [R1+0x3f0] ;  /* 0x0003f00001037983 */ /* 0x0007620000300800 */
[----:B------:R-:W-:Y:S02]  /*10b20*/  BSSY B1, `(.L_x_110) ;  /* 0x0000006000017945 */ /* 0x000fe40003800000 */
[----:B------:R-:W-:-:S05]  /*10b30*/  F2FP.BF16.F32.PACK_AB R7, RZ, R7 ;  /* 0x00000007ff07723e */ /* 0x000fca00000010ff */
[----:B----4-:R3:W-:Y:S01]  /*10b40*/  @P4 STG.E.U16 desc[UR52][R8.64+0x22], R7 ;  /* 0x0000220708004986 */ /* 0x0107e2000c101534 */
[----:B------:R-:W-:-:S13]  /*10b50*/  ISETP.GT.AND P4, PT, R0, 0x100, P1 ;  /* 0x000001000000780c */ /* 0x000fda0000f84270 */
[----:B---3--:R-:W-:Y:S05]  /*10b60*/  @!P4 BRA `(.L_x_111) ;  /* 0x000000000004c947 */ /* 0x008fea0003800000 */
[----:B------:R3:W5:Y:S02]  /*10b70*/  LDG.E.LTC128B.U16 R6, desc[UR52][R18.64+0x30] ;  /* 0x0000303412067981 */ /* 0x000764000c1e1520 */
.L_x_111:
[----:B------:R-:W-:Y:S05]  /*10b80*/  BSYNC B1 ;  /* 0x0000000000017941 */ /* 0x000fea0003800000 */
.L_x_110:
[----:B------:R-:W4:Y:S01]  /*10b90*/  LDL.LU R8, [R1+0x330] ;  /* 0x0003300001087983 */ /* 0x000f220000300800 */
[----:B-----5:R-:W-:Y:S01]  /*10ba0*/  IMAD.U32 R7, R6, 0x10000, RZ ;  /* 0x0001000006077824 */ /* 0x020fe200078e00ff */
[----:B------:R-:W-:Y:S01]  /*10bb0*/  BSSY B1, `(.L_x_112) ;  /* 0x000000a000017945 */ /* 0x000fe20003800000 */
[----:B------:R-:W-:Y:S02]  /*10bc0*/  @P4 IMAD.MOV.U32 R9, RZ, RZ, R235 ;  /* 0x000000ffff094224 */ /* 0x000fe400078e00eb */
[----:B------:R-:W-:-:S04]  /*10bd0*/  FMUL R7, R7, R16 ;  /* 0x0000001007077220 */ /* 0x000fc80000400000 */
[----:B----4-:R-:W-:Y:S01]  /*10be0*/  FFMA R7, R8, R2, R7 ;  /* 0x0000000208077223 */ /* 0x010fe20000000007 */
[----:B------:R-:W-:-:S04]  /*10bf0*/  @P4 IMAD.MOV.U32 R8, RZ, RZ, R234 ;  /* 0x000000ffff084224 */ /* 0x000fc800078e00ea */
[----:B------:R-:W-:-:S05]  /*10c00*/  F2FP.BF16.F32.PACK_AB R7, RZ, R7 ;  /* 0x00000007ff07723e */ /* 0x000fca00000010ff */
[----:B------:R4:W-:Y:S01]  /*10c10*/  @P4 STG.E.U16 desc[UR52][R8.64+0x30], R7 ;  /* 0x0000300708004986 */ /* 0x0009e2000c101534 */
[----:B------:R-:W-:-:S13]  /*10c20*/  ISETP.GT.AND P4, PT, R0, 0x100, P0 ;  /* 0x000001000000780c */ /* 0x000fda0000784270 */
[----:B----4-:R-:W-:Y:S05]  /*10c30*/  @!P4 BRA `(.L_x_113) ;  /* 0x000000000004c947 */ /* 0x010fea0003800000 */
[----:B------:R4:W5:Y:S02]  /*10c40*/  LDG.E.LTC128B.U16 R6, desc[UR52][R18.64+0x32] ;  /* 0x0000323412067981 */ /* 0x000964000c1e1520 */
.L_x_113:
[----:B------:R-:W-:Y:S05]  /*10c50*/  BSYNC B1 ;  /* 0x0000000000017941 */ /* 0x000fea0003800000 */
.L_x_112:
        /* <DEDUP_REMOVED lines=10> */
.L_x_115:
[----:B------:R-:W-:Y:S05]  /*10d00*/  BSYNC B1 ;  /* 0x0000000000017941 */ /* 0x000fea0003800000 */
.L_x_114:
[----:B------:R0:W-:Y:S04]  /*10d10*/  STL [R1+0x3f0], R3 ;  /* 0x0003f00301007387 */ /* 0x0001e80000100800 */
[----:B0-----:R-:W3:Y:S04]  /*10d20*/  LDL.LU R3, [R1+0x338] ;  /* 0x0003380001037983 */ /* 0x001ee80000300800 */
[----:B------:R-:W4:Y:S01]  /*10d30*/  LDL.LU.64 R8, [R1+0x350] ;  /* 0x0003500001087983 */ /* 0x000f220000300a00 */
        /* <DEDUP_REMOVED lines=10> */
.L_x_117:
[----:B------:R-:W-:Y:S05]  /*10de0*/  BSYNC B1 ;  /* 0x0000000000017941 */ /* 0x000fea0003800000 */
.L_x_116:
[----:B------:R-:W3:Y:S04]  /*10df0*/  LDL.LU R9, [R1+0x33c] ;  /* 0x00033c0001097983 */ /* 0x000ee80000300800 */
[----:B------:R4:W-:Y:S04]  /*10e00*/  STL.64 [R1+0x400], R10 ;  /* 0x0004000a01007387 */ /* 0x0009e80000100a00 */
[----:B----4-:R-:W4:Y:S04]  /*10e10*/  LDL.64 R10, [R1+0x300] ;  /* 0x00030000010a7983 */ /* 0x010f280000100a00 */
[----:B------:R1:W-:Y:S04]  /*10e20*/  STL.64 [R1+0x3f8], R4 ;  /* 0x0003f80401007387 */ /* 0x0003e80000100a00 */
[----:B-1----:R-:W2:Y:S01]  /*10e30*/  LDL.LU.64 R4, [R1+0x358] ;  /* 0x0003580001047983 */ /* 0x002ea20000300a00 */
[----:B-----5:R-:W-:-:S03]  /*10e40*/  IMAD.U32 R7, R6, 0x10000, RZ ;  /* 0x0001000006077824 */ /* 0x020fc600078e00ff */
[----:B------:R-:W2:Y:S01]  /*10e50*/  LDL.LU R8, [R1+0x2c0] ;  /* 0x0002c00001087983 */ /* 0x000ea20000300800 */
[----:B------:R-:W-:-:S03]  /*10e60*/  FMUL R7, R7, R16 ;  /* 0x0000001007077220 */ /* 0x000fc60000400000 */
[----:B------:R-:W-:Y:S01]  /*10e70*/  STL [R1+0x3f0], R3 ;  /* 0x0003f00301007387 */ /* 0x000fe20000100800 */
[----:B---3--:R-:W-:-:S05]  /*10e80*/  FFMA R7, R9, R2, R7 ;  /* 0x0000000209077223 */ /* 0x008fca0000000007 */
[----:B------:R-:W-:-:S05]  /*10e90*/  F2FP.BF16.F32.PACK_AB R7, RZ, R7 ;  /* 0x00000007ff07723e */ /* 0x000fca00000010ff */
[----:B----4-:R1:W-:Y:S01]  /*10ea0*/  @P4 STG.E.U16 desc[UR52][R10.64+0x32], R7 ;  /* 0x000032070a004986 */ /* 0x0103e2000c101534 */
[----:B------:R-:W-:-:S03]  /*10eb0*/  ISETP.GT.AND P4, PT, R0, 0x180, P5 ;  /* 0x000001800000780c */ /* 0x000fc60002f84270 */
[----:B-1----:R1:W5:Y:S10]  /*10ec0*/  LDL.LU.64 R10, [R1+0x400] ;  /* 0x00040000010a7983 */ /* 0x0023740000300a00 */
[----:B--2---:R-:W2:Y:S01]  /*10ed0*/  @P4 LDG.E.LTC128B.U16 R6, desc[UR52][R4.64] ;  /* 0x0000003404064981 */ /* 0x004ea2000c1e1520 */
[----:B------:R-:W-:-:S03]  /*10ee0*/  IMAD.U32 R7, RZ, RZ, UR9 ;  /* 0x00000009ff077e24 */ /* 0x000fc6000f8e00ff */
[----:B------:R1:W5:Y:S01]  /*10ef0*/  LDL.LU.64 R4, [R1+0x3f8] ;  /* 0x0003f80001047983 */ /* 0x0003620000300a00 */
[----:B------:R-:W-:Y:S02]  /*10f00*/  IMAD R7, R7, 0x300, RZ ;  /* 0x0000030007077824 */ /* 0x000fe400078e02ff */
[----:B------:R-:W-:Y:S01]  /*10f10*/  IMAD.U32 R9, RZ, RZ, UR8 ;  /* 0x00000008ff097e24 */ /* 0x000fe2000f8e00ff */
[----:B--2---:R2:W-:Y:S02]  /*10f20*/  STL [R1+0x310], R6 ;  /* 0x0003100601007387 */ /* 0x0045e40000100800 */
[----:B--2---:R-:W-:-:S04]  /*10f30*/  IMAD.U32 R6, R6, 0x10000, RZ ;  /* 0x0001000006067824 */ /* 0x004fc800078e00ff */
[----:B------:R-:W-:-:S04]  /*10f40*/  FMUL R6, R6, R16 ;  /* 0x0000001006067220 */ /* 0x000fc80000400000 */
[----:B------:R-:W-:Y:S02]  /*10f50*/  FFMA R8, R8, R2, R6 ;  /* 0x0000000208087223 */ /* 0x000fe40000000006 */
[----:B------:R-:W2:Y:S03]  /*10f60*/  LDL.LU.64 R6, [R1+0x3c0] ;  /* 0x0003c00001067983 */ /* 0x000ea60000300a00 */
[----:B------:R-:W-:-:S04]  /*10f70*/  F2FP.BF16.F32.PACK_AB R8, RZ, R8 ;  /* 0x00000008ff08723e */ /* 0x000fc800000010ff */
[----:B------:R-:W-:Y:S01]  /*10f80*/  PRMT R3, R8, 0x7610, R3 ;  /* 0x0000761008037816 */ /* 0x000fe20000000003 */
[----:B--2---:R2:W-:Y:S02]  /*10f90*/  STL.64 [R1+0x308], R6 ;  /* 0x0003080601007387 */ /* 0x0045e40000100a00 */
[----:B--2---:R-:W-:-:S04]  /*10fa0*/  IMAD.WIDE.U32 R6, R9, 0x300, R6 ;  /* 0x0000030009067825 */ /* 0x004fc800078e0006 */
[----:B------:R-:W-:Y:S02]  /*10fb0*/  IMAD.U32 R9, RZ, RZ, UR9 ;  /* 0x00000009ff097e24 */ /* 0x000fe4000f8e00ff */
[----:B------:R-:W-:Y:S02]  /*10fc0*/  @P4 IMAD.MOV.U32 R8, RZ, RZ, R6 ;  /* 0x000000ffff084224 */ /* 0x000fe400078e0006 */
[----:B------:R-:W-:-:S04]  /*10fd0*/  IMAD R9, R9, 0x300, RZ ;  /* 0x0000030009097824 */ /* 0x000fc800078e02ff */
[----:B------:R-:W-:-:S05]  /*10fe0*/  IMAD.IADD R9, R7, 0x1, R9 ;  /* 0x0000000107097824 */ /* 0x000fca00078e0209 */
[----:B------:R2:W-:Y:S04]  /*10ff0*/  @P4 STG.E.U16 desc[UR52][R8.64], R3 ;  /* 0x0000000308004986 */ /* 0x0005e8000c101534 */
[----:B--2---:R1:W5:Y:S01]  /*11000*/  LDL.LU R3, [R1+0x3f0] ;  /* 0x0003f00001037983 */ /* 0x0043620000300800 */
[----:B------:R-:W-:Y:S01]  /*11010*/  LOP3.LUT P4, RZ, R17, 0x4, RZ, 0xc0, !PT ;  /* 0x0000000411ff7812 */ /* 0x000fe2000788c0ff */
[----:B------:R-:W-:Y:S03]  /*11020*/  BSSY B1, `(.L_x_118) ;  /* 0x0000007000017945 */ /* 0x000fe60003800000 */
[----:B------:R-:W-:-:S13]  /*11030*/  ISETP.GT.AND P4, PT, R0, 0x180, P4 ;  /* 0x000001800000780c */ /* 0x000fda0002784270 */
[----:B-1----:R-:W-:Y:S05]  /*11040*/  @!P4 BRA `(.L_x_119) ;  /* 0x000000000010c947 */ /* 0x002fea0003800000 */
[----:B------:R1:W-:Y:S04]  /*11050*/  STL [R1+0x3f0], R0 ;  /* 0x0003f00001007387 */ /* 0x0003e80000100800 */
[----:B-1----:R-:W2:Y:S04]  /*11060*/  LDG.E.LTC128B.U16 R0, desc[UR52][R12.64+0x2] ;  /* 0x000002340c007981 */ /* 0x002ea8000c1e1520 */
[----:B--2---:R1:W-:Y:S04]  /*11070*/  STL [R1+0x310], R0 ;  /* 0x0003100001007387 */ /* 0x0043e80000100800 */
[----:B-1----:R1:W5:Y:S02]  /*11080*/  LDL.LU R0, [R1+0x3f0] ;  /* 0x0003f00001007983 */ /* 0x0023640000300800 */
.L_x_119:
[----:B------:R-:W-:Y:S05]  /*11090*/  BSYNC B1 ;  /* 0x0000000000017941 */ /* 0x000fea0003800000 */
.L_x_118:
[----:B-----5:R-:W-:Y:S04]  /*110a0*/  STL [R1+0x408], R5 ;  /* 0x0004080501007387 */ /* 0x020fe80000100800 */
[----:B------:R2:W-:Y:S04]  /*110b0*/  STL.64 [R1+0x400], R12 ;  /* 0x0004000c01007387 */ /* 0x0005e80000100a00 */
[----:B--2---:R-:W2:Y:S04]  /*110c0*/  LDL.LU R13, [R1+0x2c4] ;  /* 0x0002c400010d7983 */ /* 0x004ea80000300800 */
[----:B------:R-:W-:Y:S04]  /*110d0*/  STL.64 [R1+0x3f8], R10 ;  /* 0x0003f80a01007387 */ /* 0x000fe80000100a00 */
[----:B------:R3:W-:Y:S04]  /*110e0*/  STL [R1+0x3f4], R4 ;  /* 0x0003f40401007387 */ /* 0x0007e80000100800 */
[----:B---3--:R-:W3:Y:S04]  /*110f0*/  LDL.LU R4, [R1+0x310] ;  /* 0x0003100001047983 */ /* 0x008ee80000300800 */
[----:B------:R-:W-:Y:S01]  /*11100*/  STL [R1+0x3f0], R3 ;  /* 0x0003f00301007387 */ /* 0x000fe20000100800 */
[----:B---3--:R-:W-:-:S04]  /*11110*/  IMAD.U32 R5, R4, 0x10000, RZ ;  /* 0x0001000004057824 */ /* 0x008fc800078e00ff */
[----:B------:R-:W-:-:S04]  /*11120*/  FMUL R5, R5, R16 ;  /* 0x0000001005057220 */ /* 0x000fc80000400000 */
[----:B--2---:R-:W-:Y:S02]  /*11130*/  FFMA R13, R13, R2, R5 ;  /* 0x000000020d0d7223 */ /* 0x004fe40000000005 */
[----:B------:R2:W5:Y:S03]  /*11140*/  LDL.LU R5, [R1+0x408] ;  /* 0x0004080001057983 */ /* 0x0005660000300800 */
[----:B------:R-:W-:Y:S01]  /*11150*/  F2FP.BF16.F32.PACK_AB R11, RZ, R13 ;  /* 0x0000000dff0b723e */ /* 0x000fe200000010ff */
[----:B------:R-:W-:-:S03]  /*11160*/  @P4 IMAD.MOV.U32 R13, RZ, RZ, R9 ;  /* 0x000000ffff0d4224 */ /* 0x000fc600078e0009 */
[----:B------:R-:W-:Y:S01]  /*11170*/  PRMT R12, R11, 0x7610, R12 ;  /* 0x000076100b0c7816 */ /* 0x000fe2000000000c */
[----:B------:R-:W-:-:S03]  /*11180*/  IMAD.U32 R11, RZ, RZ, UR8 ;  /* 0x00000008ff0b7e24 */ /* 0x000fc6000f8e00ff */
[----:B------:R-:W-:Y:S01]  /*11190*/  PRMT R10, R12, 0x7610, R10 ;  /* 0x000076100c0a7816 */ /* 0x000fe2000000000a */
[----:B------:R-:W-:Y:S02]  /*111a0*/  @P4 IMAD.MOV.U32 R12, RZ, RZ, R6 ;  /* 0x000000ffff0c4224 */ /* 0x000fe400078e0006 */
[----:B------:R-:W-:-:S03]  /*111b0*/  IMAD.SHL.U32 R11, R11, 0x10, RZ ;  /* 0x000000100b0b7824 */ /* 0x000fc600078e00ff */
[----:B------:R3:W-:Y:S04]  /*111c0*/  @P4 STG.E.U16 desc[UR52][R12.64+0x2], R10 ;  /* 0x0000020a0c004986 */ /* 0x0007e8000c101534 */
[----:B---3--:R2:W5:Y:S01]  /*111d0*/  LDL.LU.64 R12, [R1+0x400] ;  /* 0x00040000010c7983 */ /* 0x0085620000300a00 */
[----:B------:R-:W-:-:S03]  /*111e0*/  IADD3 R10, P4, R11, R6, RZ ;  /* 0x000000060b0a7210 */ /* 0x000fc60007f9e0ff */
[----:B------:R-:W3:Y:S01]  /*111f0*/  LDL R11, [R1+0x3e4] ;  /* 0x0003e400010b7983 */ /* 0x000ee20000100800 */
[----:B------:R-:W-:Y:S02]  /*11200*/  PRMT R3, R4, 0x7610, R3 ;  /* 0x0000761004037816 */ /* 0x000fe40000000003 */
[----:B------:R-:W-:Y:S01]  /*11210*/  ISETP.GT.AND P5, PT, R0, 0x188, P5 ;  /* 0x000001880000780c */ /* 0x000fe20002fa4270 */
[----:B---3--:R-:W-:-:S05]  /*11220*/  IMAD.X R11, R9, 0x1, R11, P4 ;  /* 0x00000001090b7824 */ /* 0x008fca00020e060b */
[----:B------:R3:W-:Y:S04]  /*11230*/  STL.64 [R1+0x2c0], R10 ;  /* 0x0002c00a01007387 */ /* 0x0007e80000100a00 */
[----:B---3--:R2:W5:Y:S04]  /*11240*/  LDL.LU.64 R10, [R1+0x3f8] ;  /* 0x0003f800010a7983 */ /* 0x0085680000300a00 */
[----:B------:R2:W5:Y:S04]  /*11250*/  LDL.LU R4, [R1+0x3f4] ;  /* 0x0003f40001047983 */ /* 0x0005680000300800 */
[----:B------:R3:W-:Y:S04]  /*11260*/  STL.S16 [R1+0x310], R3 ;  /* 0x0003100301007387 */ /* 0x0007e80000100600 */
[----:B---3--:R2:W5:Y:S01]  /*11270*/  LDL.LU R3, [R1+0x3f0] ;  /* 0x0003f00001037983 */ /* 0x0085620000300800 */
[----:B------:R-:W-:Y:S04]  /*11280*/  BSSY B1, `(.L_x_120) ;  /* 0x0000009000017945 */ /* 0x000fe80003800000 */
[----:B------:R-:W-:Y:S05]  /*11290*/  @!P5 BRA `(.L_x_121) ;  /* 0x00000000001cd947 */ /* 0x000fea0003800000 */
[----:B-----5:R3:W-:Y:S04]  /*112a0*/  STL.64 [R1+0x3f8], R2 ;  /* 0x0003f80201007387 */ /* 0x0207e80000100a00 */
[----:B---3--:R-:W3:Y:S04]  /*112b0*/  LDL.LU.64 R2, [R1+0x318] ;  /* 0x0003180001027983 */ /* 0x008ee80000300a00 */
[----:B------:R3:W-:Y:S04]  /*112c0*/  STL [R1+0x3f0], R0 ;  /* 0x0003f00001007387 */ /* 0x0007e80000100800 */
[----:B---3--:R-:W3:Y:S04]  /*112d0*/  LDG.E.LTC128B.U16 R0, desc[UR52][R2.64] ;  /* 0x0000003402007981 */ /* 0x008ee8000c1e1520 */
[----:B------:R4:W5:Y:S04]  /*112e0*/  LDL.LU.64 R2, [R1+0x3f8] ;  /* 0x0003f80001027983 */ /* 0x0009680000300a00 */
[----:B---3--:R3:W-:Y:S04]  /*112f0*/  STL [R1+0x310], R0 ;  /* 0x0003100001007387 */ /* 0x0087e80000100800 */
[----:B---3--:R4:W5:Y:S02]  /*11300*/  LDL.LU R0, [R1+0x3f0] ;  /* 0x0003f00001007983 */ /* 0x0089640000300800 */
.L_x_121:
[----:B------:R-:W-:Y:S05]  /*11310*/  BSYNC B1 ;  /* 0x0000000000017941 */ /* 0x000fea0003800000 */
.L_x_120:
[----:B-----5:R-:W-:Y:S04]  /*11320*/  STL [R1+0x414], R11 ;  /* 0x0004140b01007387 */ /* 0x020fe80000100800 */
[----:B------:R3:W-:Y:S04]  /*11330*/  STL [R1+0x410], R10 ;  /* 0x0004100a01007387 */ /* 0x0007e80000100800 */
[----:B---3--:R-:W3:Y:S04]  /*11340*/  LDL.LU R10, [R1+0x2c8] ;  /* 0x0002c800010a7983 */ /* 0x008ee80000300800 */
[----:B------:R-:W-:Y:S04]  /*11350*/  STL [R1+0x40c], R9 ;  /* 0x00040c0901007387 */ /* 0x000fe80000100800 */
[----:B------:R-:W-:Y:S04]  /*11360*/  STL [R1+0x408], R8 ;  /* 0x0004080801007387 */ /* 0x000fe80000100800 */
[----:B------:R0:W-:Y:S04]  /*11370*/  STL.64 [R1+0x400], R6 ;  /* 0x0004000601007387 */ /* 0x0001e80000100a00 */
[----:B0-----:R-:W2:Y:S04]  /*11380*/  LDL.64 R6, [R1+0x2c0] ;  /* 0x0002c00001067983 */ /* 0x001ea80000100a00 */
[----:B------:R-:W-:Y:S04]  /*11390*/  STL [R1+0x3f8], R5 ;  /* 0x0003f80501007387 */ /* 0x000fe80000100800 */
[----:B------:R0:W-:Y:S04]  /*113a0*/  STL [R1+0x3f4], R4 ;  /* 0x0003f40401007387 */ /* 0x0001e80000100800 */
[----:B0-----:R-:W4:Y:S01]  /*113b0*/  LDL.LU R4, [R1+0x310] ;  /* 0x0003100001047983 */ /* 0x001f220000300800 */
[----:B------:R-:W-:-:S03]  /*113c0*/  LOP3.LUT P4, RZ, R17, 0x4, RZ, 0xc0, !PT ;  /* 0x0000000411ff7812 */ /* 0x000fc6000788c0ff */
[----:B------:R0:W-:Y:S01]  /*113d0*/  STL [R1+0x3f0], R3 ;  /* 0x0003f00301007387 */ /* 0x0001e20000100800 */
[----:B----4-:R-:W-:-:S04]  /*113e0*/  IMAD.U32 R11, R4, 0x10000, RZ ;  /* 0x00010000040b7824 */ /* 0x010fc800078e00ff */
        /* <DEDUP_REMOVED lines=10> */
[----:B--2---:R0:W-:Y:S04]  /*11490*/  @P5 STG.E.U16 desc[UR52][R6.64], R5 ;  /* 0x0000000506005986 */ /* 0x0041e8000c101534 */
[----:B0-----:R3:W5:Y:S04]  /*114a0*/  LDL.LU.64 R6, [R1+0x400] ;  /* 0x0004000001067983 */ /* 0x0017680000300a00 */
[----:B------:R3:W5:Y:S01]  /*114b0*/  LDL.LU R5, [R1+0x3f8] ;  /* 0x0003f80001057983 */ /* 0x0007620000300800 */
[----:B------:R-:W-:-:S03]  /*114c0*/  ISETP.GT.AND P4, PT, R0, 0x188, P4 ;  /* 0x000001880000780c */ /* 0x000fc60002784270 */
[----:B------:R3:W5:Y:S04]  /*114d0*/  LDL.LU R4, [R1+0x3f4] ;  /* 0x0003f40001047983 */ /* 0x0007680000300800 */
[----:B------:R0:W-:Y:S04]  /*114e0*/  STL.S16 [R1+0x2c8], R3 ;  /* 0x0002c80301007387 */ /* 0x0001e80000100600 */
[----:B0-----:R3:W5:Y:S01]  /*114f0*/  LDL.LU R3, [R1+0x3f0] ;  /* 0x0003f00001037983 */ /* 0x0017620000300800 */
[----:B------:R-:W-:Y:S04]  /*11500*/  BSSY B1, `(.L_x_122) ;  /* 0x0000006000017945 */ /* 0x000fe80003800000 */
[----:B------:R-:W-:Y:S05]  /*11510*/  @!P4 BRA `(.L_x_123) ;  /* 0x000000000010c947 */ /* 0x000fea0003800000 */
[----:B------:R0:W-:Y:S04]  /*11520*/  STL [R1+0x3f0], R0 ;  /* 0x0003f00001007387 */ /* 0x0001e80000100800 */
[----:B0----5:R-:W2:Y:S04]  /*11530*/  LDG.E.LTC128B.U16 R0, desc[UR52][R10.64+0x2] ;  /* 0x000002340a007981 */ /* 0x021ea8000c1e1520 */
[----:B--2---:R0:W-:Y:S04]  /*11540*/  STL [R1+0x2c8], R0 ;  /* 0x0002c80001007387 */ /* 0x0041e80000100800 */
[----:B0-----:R0:W5:Y:S02]  /*11550*/  LDL.LU R0, [R1+0x3f0] ;  /* 0x0003f00001007983 */ /* 0x0011640000300800 */
.L_x_123:
[----:B------:R-:W-:Y:S05]  /*11560*/  BSYNC B1 ;  /* 0x0000000000017941 */ /* 0x000fea0003800000 */
.L_x_122:
[----:B-----5:R-:W-:Y:S04]  /*11570*/  STL [R1+0x414], R11 ;  /* 0x0004140b01007387 */ /* 0x020fe80000100800 */
[----:B------:R2:W-:Y:S04]  /*11580*/  STL [R1+0x410], R10 ;  /* 0x0004100a01007387 */ /* 0x0005e80000100800 */
[----:B--2---:R-:W2:Y:S04]  /*11590*/  LDL.LU R10, [R1+0x2cc] ;  /* 0x0002cc00010a7983 */ /* 0x004ea80000300800 */
[----:B------:R-:W-:Y:S04]  /*115a0*/  STL [R1+0x40c], R9 ;  /* 0x00040c0901007387 */ /* 0x000fe80000100800 */
[----:B------:R-:W-:Y:S04]  /*115b0*/  STL [R1+0x408], R8 ;  /* 0x0004080801007387 */ /* 0x000fe80000100800 */
[----:B------:R4:W-:Y:S04]  /*115c0*/  STL.64 [R1+0x400], R6 ;  /* 0x0004000601007387 */ /* 0x0009e80000100a00 */
[----:B----4-:R-:W4:Y:S04]  /*115d0*/  LDL.64 R6, [R1+0x2c0] ;  /* 0x0002c00001067983 */ /* 0x010f280000100a00 */
[----:B------:R-:W-:Y:S04]  /*115e0*/  STL [R1+0x3f8], R5 ;  /* 0x0003f80501007387 */ /* 0x000fe80000100800 */
[----:B------:R1:W-:Y:S04]  /*115f0*/  STL [R1+0x3f4], R4 ;  /* 0x0003f40401007387 */ /* 0x0003e80000100800 */
[----:B-1----:R-:W3:Y:S01]  /*11600*/  LDL.LU R4, [R1+0x2c8] ;  /* 0x0002c80001047983 */ /* 0x002ee20000300800 */
[----:B------:R-:W-:-:S03]  /*11610*/  LOP3.LUT P5, RZ, R17, 0x2, RZ, 0xc0, !PT ;  /* 0x0000000211ff7812 */ /* 0x000fc600078ac0ff */
[----:B------:R1:W-:Y:S01]  /*11620*/  STL [R1+0x3f0], R3 ;  /* 0x0003f00301007387 */ /* 0x0003e20000100800 */
[----:B---3--:R-:W-:-:S04]  /*11630*/  IMAD.U32 R11, R4, 0x10000, RZ ;  /* 0x00010000040b7824 */ /* 0x008fc800078e00ff */
[----:B------:R-:W-:-:S04]  /*11640*/  FMUL R11, R11, R16 ;  /* 0x000000100b0b7220 */ /* 0x000fc80000400000 */
[----:B--2---:R-:W-:Y:S02]  /*11650*/  FFMA R10, R10, R2, R11 ;  /* 0x000000020a0a7223 */ /* 0x004fe4000000000b */
[----:B------:R2:W5:Y:S03]  /*11660*/  LDL.LU R11, [R1+0x414] ;  /* 0x00041400010b7983 */ /* 0x0005660000300800 */
[----:B------:R-:W-:Y:S02]  /*11670*/  F2FP.BF16.F32.PACK_AB R9, RZ, R10 ;  /* 0x0000000aff09723e */ /* 0x000fe400000010ff */
[----:B------:R2:W5:Y:S02]  /*11680*/  LDL.LU R10, [R1+0x410] ;  /* 0x00041000010a7983 */ /* 0x0005640000300800 */
[----:B------:R-:W-:Y:S02]  /*11690*/  PRMT R8, R9, 0x7610, R8 ;  /* 0x0000761009087816 */ /* 0x000fe40000000008 */
[----:B------:R2:W5:Y:S02]  /*116a0*/  LDL.LU R9, [R1+0x40c] ;  /* 0x00040c0001097983 */ /* 0x0005640000300800 */
[----:B------:R-:W-:-:S02]  /*116b0*/  PRMT R5, R8, 0x7610, R5 ;  /* 0x0000761008057816 */ /* 0x000fc40000000005 */
[----:B-1----:R-:W-:Y:S01]  /*116c0*/  PRMT R3, R4, 0x7610, R3 ;  /* 0x0000761004037816 */ /* 0x002fe20000000003 */
[----:B------:R2:W5:Y:S04]  /*116d0*/  LDL.LU R8, [R1+0x408] ;  /* 0x0004080001087983 */ /* 0x0005680000300800 */
[----:B----4-:R1:W-:Y:S04]  /*116e0*/  @P4 STG.E.U16 desc[UR52][R6.64+0x2], R5 ;  /* 0x0000020506004986 */ /* 0x0103e8000c101534 */
[----:B-1----:R2:W5:Y:S04]  /*116f0*/  LDL.LU.64 R6, [R1+0x400] ;  /* 0x0004000001067983 */ /* 0x0025680000300a00 */
[----:B------:R2:W5:Y:S01]  /*11700*/  LDL.LU R5, [R1+0x3f8] ;  /* 0x0003f80001057983 */ /* 0x0005620000300800 */
[----:B------:R-:W-:-:S03]  /*11710*/  ISETP.GT.AND P4, PT, R0, 0x180, P5 ;  /* 0x000001800000780c */ /* 0x000fc60002f84270 */
[----:B------:R2:W5:Y:S04]  /*11720*/  LDL.LU R4, [R1+0x3f4] ;  /* 0x0003f40001047983 */ /* 0x0005680000300800 */
[----:B------:R1:W-:Y:S04]  /*11730*/  STL.S16 [R1+0x2c8], R3 ;  /* 0x0002c80301007387 */ /* 0x0003e80000100600 */
[----:B-1----:R2:W5:Y:S01]  /*11740*/  LDL.LU R3, [R1+0x3f0] ;  /* 0x0003f00001037983 */ /* 0x0025620000300800 */
[----:B------:R-:W-:Y:S04]  /*11750*/  BSSY B1, `(.L_x_124) ;  /* 0x0000006000017945 */ /* 0x000fe80003800000 */
[----:B------:R-:W-:Y:S05]  /*11760*/  @!P4 BRA `(.L_x_125) ;  /* 0x000000000010c947 */ /* 0x000fea0003800000 */
[----:B------:R1:W-:Y:S04]  /*11770*/  STL [R1+0x3f0], R0 ;  /* 0x0003f00001007387 */ /* 0x0003e80000100800 */
[----:B-1----:R-:W3:Y:S04]  /*11780*/  LDG.E.LTC128B.U16 R0, desc[UR52][R12.64+0x10] ;  /* 0x000010340c007981 */ /* 0x002ee8000c1e1520 */
[----:B---3--:R1:W-:Y:S04]  /*11790*/  STL [R1+0x2c8], R0 ;  /* 0x0002c80001007387 */ /* 0x0083e80000100800 */
[----:B-1----:R1:W5:Y:S02]  /*117a0*/  LDL.LU R0, [R1+0x3f0] ;  /* 0x0003f00001007983 */ /* 0x0023640000300800 */
.L_x_125:
[----:B------:R-:W-:Y:S05]  /*117b0*/  BSYNC B1 ;  /* 0x0000000000017941 */ /* 0x000fea0003800000 */
.L_x_124:
[----:B------:R-:W-:Y:S04]  /*117c0*/  STL [R1+0x40c], R13 ;  /* 0x00040c0d01007387 */ /* 0x000fe80000100800 */
[----:B------:R3:W-:Y:S04]  /*117d0*/  STL [R1+0x408], R12 ;  /* 0x0004080c01007387 */ /* 0x0007e80000100800 */
[----:B---3--:R-:W3:Y:S04]  /*117e0*/  LDL.LU R12, [R1+0x2d0] ;  /* 0x0002d000010c7983 */ /* 0x008ee80000300800 */
[----:B-----5:R-:W-:Y:S04]  /*117f0*/  STL.64 [R1+0x400], R10 ;  /* 0x0004000a01007387 */ /* 0x020fe80000100a00 */
        /* <DEDUP_REMOVED lines=17> */
[----:B------:R0:W5:Y:S01]  /*11910*/  LDL.LU R5, [R1+0x3f8] ;  /* 0x0003f80001057983 */ /* 0x0001620000300800 */
[----:B------:R-:W-:-:S03]  /*11920*/  ISETP.GT.AND P4, PT, R0, 0x180, P6 ;  /* 0x000001800000780c */ /* 0x000fc60003784270 */
[----:B------:R0:W5:Y:S04]  /*11930*/  LDL.LU R4, [R1+0x3f4] ;  /* 0x0003f40001047983 */ /* 0x0001680000300800 */
[----:B------:R3:W-:Y:S04]  /*11940*/  STL.S16 [R1+0x2c8], R3 ;  /* 0x0002c80301007387 */ /* 0x0007e80000100600 */
[----:B---3--:R0:W5:Y:S01]  /*11950*/  LDL.LU R3, [R1+0x3f0] ;  /* 0x0003f00001037983 */ /* 0x0081620000300800 */
[----:B------:R-:W-:Y:S04]  /*11960*/  BSSY B1, `(.L_x_126) ;  /* 0x0000006000017945 */ /* 0x000fe80003800000 */
[----:B------:R-:W-:Y:S05]  /*11970*/  @!P4 BRA `(.L_x_127) ;  /* 0x000000000010c947 */ /* 0x000fea0003800000 */
[----:B------:R3:W-:Y:S04]  /*11980*/  STL [R1+0x3f0], R0 ;  /* 0x0003f00001007387 */ /* 0x0007e80000100800 */
[----:B---3-5:R-:W3:Y:S04]  /*11990*/  LDG.E.LTC128B.U16 R0, desc[UR52][R12.64+0x12] ;  /* 0x000012340c007981 */ /* 0x028ee8000c1e1520 */
[----:B---3--:R3:W-:Y:S04]  /*119a0*/  STL [R1+0x2c8], R0 ;  /* 0x0002c80001007387 */ /* 0x0087e80000100800 */
[----:B---3--:R3:W5:Y:S02]  /*119b0*/  LDL.LU R0, [R1+0x3f0] ;  /* 0x0003f00001007983 */ /* 0x0087640000300800 */
.L_x_127:
[----:B------:R-:W-:Y:S05]  /*119c0*/  BSYNC B1 ;  /* 0x0000000000017941 */ /* 0x000fea0003800000 */
.L_x_126:
[----:B-----5:R-:W-:Y:S04]  /*119d0*/  STL [R1+0x40c], R13 ;  /* 0x00040c0d01007387 */ /* 0x020fe80000100800 */
[----:B------:R4:W-:Y:S04]  /*119e0*/  STL [R1+0x408], R12 ;  /* 0x0004080c01007387 */ /* 0x0009e80000100800 */
[----:B----4-:R-:W4:Y:S04]  /*119f0*/  LDL.LU R12, [R1+0x2d4] ;  /* 0x0002d400010c7983 */ /* 0x010f280000300800 */
[----:B------:R0:W-:Y:S04]  /*11a00*/  STL [R1+0x404], R11 ;  /* 0x0004040b01007387 */ /* 0x0001e80000100800 */
[----:B0-----:R-:W2:Y:S04]  /*11a10*/  LDL.LU R11, [R1+0x2c8] ;  /* 0x0002c800010b7983 */ /* 0x001ea80000300800 */
[----:B------:R0:W-:Y:S04]  /*11a20*/  STL [R1+0x400], R10 ;  /* 0x0004000a01007387 */ /* 0x0001e80000100800 */
[----:B------:R1:W-:Y:S04]  /*11a30*/  STL.64 [R1+0x3f8], R4 ;  /* 0x0003f80401007387 */ /* 0x0003e80000100a00 */
[----:B------:R3:W-:Y:S01]  /*11a40*/  STL [R1+0x3f0], R3 ;  /* 0x0003f00301007387 */ /* 0x0007e20000100800 */
[----:B--2---:R-:W-:-:S04]  /*11a50*/  IMAD.U32 R13, R11, 0x10000, RZ ;  /* 0x000100000b0d7824 */ /* 0x004fc800078e00ff */
[----:B------:R-:W-:-:S04]  /*11a60*/  FMUL R13, R13, R16 ;  /* 0x000000100d0d7220 */ /* 0x000fc80000400000 */
[----:B----4-:R-:W-:Y:S01]  /*11a70*/  FFMA R12, R12, R2, R13 ;  /* 0x000000020c0c7223 */ /* 0x010fe2000000000d */
[----:B0-----:R-:W-:Y:S01]  /*11a80*/  PRMT R10, R11, 0x7610, R10 ;  /* 0x000076100b0a7816 */ /* 0x001fe2000000000a */
[----:B------:R0:W5:Y:S03]  /*11a90*/  LDL.LU R13, [R1+0x40c] ;  /* 0x00040c00010d7983 */ /* 0x0001660000300800 */
[----:B-1----:R-:W-:Y:S02]  /*11aa0*/  F2FP.BF16.F32.PACK_AB R5, RZ, R12 ;  /* 0x0000000cff05723e */ /* 0x002fe400000010ff */
[----:B------:R0:W5:Y:S01]  /*11ab0*/  LDL.LU R12, [R1+0x408] ;  /* 0x00040800010c7983 */ /* 0x0001620000300800 */
[----:B------:R-:W-:Y:S02]  /*11ac0*/  ISETP.GT.AND P5, PT, R0, 0x188, P5 ;  /* 0x000001880000780c */ /* 0x000fe40002fa4270 */
[----:B------:R-:W-:Y:S01]  /*11ad0*/  PRMT R4, R5, 0x7610, R4 ;  /* 0x0000761005047816 */ /* 0x000fe20000000004 */
[----:B------:R-:W-:Y:S01]  /*11ae0*/  @P4 IMAD.MOV.U32 R5, RZ, RZ, R9 ;  /* 0x000000ffff054224 */ /* 0x000fe200078e0009 */
[----:B------:R0:W5:Y:S02]  /*11af0*/  LDL.LU R11, [R1+0x404] ;  /* 0x00040400010b7983 */ /* 0x0001640000300800 */
[----:B---3--:R-:W-:Y:S01]  /*11b00*/  PRMT R3, R4, 0x7610, R3 ;  /* 0x0000761004037816 */ /* 0x008fe20000000003 */
[----:B------:R-:W-:Y:S01]  /*11b10*/  @P4 IMAD.MOV.U32 R4, RZ, RZ, R6 ;  /* 0x000000ffff044224 */ /* 0x000fe200078e0006 */
[----:B------:R1:W-:Y:S04]  /*11b20*/  STL.S16 [R1+0x2c8], R10 ;  /* 0x0002c80a01007387 */ /* 0x0003e80000100600 */
[----:B------:R2:W-:Y:S04]  /*11b30*/  @P4 STG.E.U16 desc[UR52][R4.64+0x12], R3 ;  /* 0x0000120304004986 */ /* 0x0005e8000c101534 */
[----:B-1----:R0:W5:Y:S04]  /*11b40*/  LDL.LU R10, [R1+0x400] ;  /* 0x00040000010a7983 */ /* 0x0021680000300800 */
[----:B--2---:R0:W5:Y:S04]  /*11b50*/  LDL.LU.64 R4, [R1+0x3f8] ;  /* 0x0003f80001047983 */ /* 0x0041680000300a00 */
[----:B------:R0:W5:Y:S01]  /*11b60*/  LDL.LU R3, [R1+0x3f0] ;  /* 0x0003f00001037983 */ /* 0x0001620000300800 */
[----:B------:R-:W-:Y:S04]  /*11b70*/  BSSY B1, `(.L_x_128) ;  /* 0x0000006000017945 */ /* 0x000fe80003800000 */
[----:B------:R-:W-:Y:S05]  /*11b80*/  @!P5 BRA `(.L_x_129) ;  /* 0x000000000010d947 */ /* 0x000fea0003800000 */
[----:B------:R1:W-:Y:S04]  /*11b90*/  STL [R1+0x3f0], R0 ;  /* 0x0003f00001007387 */ /* 0x0003e80000100800 */
[----:B-1---5:R-:W2:Y:S04]  /*11ba0*/  LDG.E.LTC128B.U16 R0, desc[UR52][R10.64+0x10] ;  /* 0x000010340a007981 */ /* 0x022ea8000c1e1520 */
[----:B--2---:R1:W-:Y:S04]  /*11bb0*/  STL [R1+0x2c8], R0 ;  /* 0x0002c80001007387 */ /* 0x0043e80000100800 */
[----:B-1----:R1:W5:Y:S02]  /*11bc0*/  LDL.LU R0, [R1+0x3f0] ;  /* 0x0003f00001007983 */ /* 0x0023640000300800 */
.L_x_129:
[----:B------:R-:W-:Y:S05]  /*11bd0*/  BSYNC B1 ;  /* 0x0000000000017941 */ /* 0x000fea0003800000 */
.L_x_128:
[----:B-----5:R-:W-:Y:S04]  /*11be0*/  STL [R1+0x414], R11 ;  /* 0x0004140b01007387 */ /* 0x020fe80000100800 */
[----:B------:R2:W-:Y:S04]  /*11bf0*/  STL [R1+0x410], R10 ;  /* 0x0004100a01007387 */ /* 0x0005e80000100800 */
[----:B--2---:R-:W2:Y:S04]  /*11c00*/  LDL.LU R10, [R1+0x2d8] ;  /* 0x0002d800010a7983 */ /* 0x004ea80000300800 */
[----:B------:R-:W-:Y:S04]  /*11c10*/  STL [R1+0x40c], R9 ;  /* 0x00040c0901007387 */ /* 0x000fe80000100800 */
[----:B------:R-:W-:Y:S04]  /*11c20*/  STL [R1+0x408], R8 ;  /* 0x0004080801007387 */ /* 0x000fe80000100800 */
[----:B------:R3:W-:Y:S04]  /*11c30*/  STL [R1+0x404], R7 ;  /* 0x0004040701007387 */ /* 0x0007e80000100800 */
[----:B---3--:R-:W3:Y:S04]  /*11c40*/  LDL.LU R7, [R1+0x2c8] ;  /* 0x0002c80001077983 */ /* 0x008ee80000300800 */
[----:B------:R-:W-:Y:S04]  /*11c50*/  STL [R1+0x400], R6 ;  /* 0x0004000601007387 */ /* 0x000fe80000100800 */
[----:B------:R4:W-:Y:S04]  /*11c60*/  STL.64 [R1+0x3f8], R4 ;  /* 0x0003f80401007387 */ /* 0x0009e80000100a00 */
[----:B----4-:R-:W4:Y:S04]  /*11c70*/  LDL.64 R4, [R1+0x2c0] ;  /* 0x0002c00001047983 */ /* 0x010f280000100a00 */
[----:B------:R0:W-:Y:S01]  /*11c80*/  STL [R1+0x3f0], R3 ;  /* 0x0003f00301007387 */ /* 0x0001e20000100800 */
[----:B---3--:R-:W-:-:S04]  /*11c90*/  IMAD.U32 R11, R7, 0x10000, RZ ;  /* 0x00010000070b7824 */ /* 0x008fc800078e00ff */
[----:B------:R-:W-:-:S04]  /*11ca0*/  FMUL R11, R11, R16 ;  /* 0x000000100b0b7220 */ /* 0x000fc80000400000 */
[----:B--2---:R-:W-:Y:S01]  /*11cb0*/  FFMA R10, R10, R2, R11 ;  /* 0x000000020a0a7223 */ /* 0x004fe2000000000b */
[----:B------:R-:W-:Y:S01]  /*11cc0*/  PRMT R6, R7, 0x7610, R6 ;  /* 0x0000761007067816 */ /* 0x000fe20000000006 */
[----:B------:R2:W5:Y:S03]  /*11cd0*/  LDL.LU R11, [R1+0x414] ;  /* 0x00041400010b7983 */ /* 0x0005660000300800 */
[----:B------:R-:W-:Y:S02]  /*11ce0*/  F2FP.BF16.F32.PACK_AB R9, RZ, R10 ;  /* 0x0000000aff09723e */ /* 0x000fe400000010ff */
[----:B------:R2:W5:Y:S02]  /*11cf0*/  LDL.LU R10, [R1+0x410] ;  /* 0x00041000010a7983 */ /* 0x0005640000300800 */
[----:B------:R-:W-:Y:S02]  /*11d00*/  PRMT R8, R9, 0x7610, R8 ;  /* 0x0000761009087816 */ /* 0x000fe40000000008 */
[----:B------:R2:W5:Y:S01]  /*11d10*/  LDL.LU R9, [R1+0x40c] ;  /* 0x00040c0001097983 */ /* 0x0005620000300800 */
[----:B------:R-:W-:-:S02]  /*11d20*/  ISETP.GT.AND P4, PT, R0, 0x188, P6 ;  /* 0x000001880000780c */ /* 0x000fc40003784270 */
[----:B0-----:R-:W-:Y:S02]  /*11d30*/  PRMT R3, R8, 0x7610, R3 ;  /* 0x0000761008037816 */ /* 0x001fe40000000003 */
[----:B------:R2:W5:Y:S04]  /*11d40*/  LDL.LU R8, [R1+0x408] ;  /* 0x0004080001087983 */ /* 0x0005680000300800 */
[----:B------:R2:W5:Y:S04]  /*11d50*/  LDL.LU R7, [R1+0x404] ;  /* 0x0004040001077983 */ /* 0x0005680000300800 */
[----:B------:R0:W-:Y:S04]  /*11d60*/  STL.S16 [R1+0x2c8], R6 ;  /* 0x0002c80601007387 */ /* 0x0001e80000100600 */
[----:B----4-:R3:W-:Y:S04]  /*11d70*/  @P5 STG.E.U16 desc[UR52][R4.64+0x10], R3 ;  /* 0x0000100304005986 */ /* 0x0107e8000c101534 */
[----:B0-----:R2:W5:Y:S04]  /*11d80*/  LDL.LU R6, [R1+0x400] ;  /* 0x0004000001067983 */ /* 0x0015680000300800 */
[----:B---3--:R2:W5:Y:S04]  /*11d90*/  LDL.LU.64 R4, [R1+0x3f8] ;  /* 0x0003f80001047983 */ /* 0x0085680000300a00 */
[----:B------:R2:W5:Y:S01]  /*11da0*/  LDL.LU R3, [R1+0x3f0] ;  /* 0x0003f00001037983 */ /* 0x0005620000300800 */
[----:B------:R-:W-:Y:S04]  /*11db0*/  BSSY B1, `(.L_x_130) ;  /* 0x0000006000017945 */ /* 0x000fe80003800000 */
[----:B------:R-:W-:Y:S05]  /*11dc0*/  @!P4 BRA `(.L_x_131) ;  /* 0x000000000010c947 */ /* 0x000fea0003800000 */
[----:B------:R0:W-:Y:S04]  /*11dd0*/  STL [R1+0x3f0], R0 ;  /* 0x0003f00001007387 */ /* 0x0001e80000100800 */
[----:B0----5:R-:W3:Y:S04]  /*11de0*/  LDG.E.LTC128B.U16 R0, desc[UR52][R10.64+0x12] ;  /* 0x000012340a007981 */ /* 0x021ee8000c1e1520 */
[----:B---3--:R0:W-:Y:S04]  /*11df0*/  STL [R1+0x2c8], R0 ;  /* 0x0002c80001007387 */ /* 0x0081e80000100800 */
[----:B0-----:R0:W5:Y:S02]  /*11e00*/  LDL.LU R0, [R1+0x3f0] ;  /* 0x0003f00001007983 */ /* 0x0011640000300800 */
.L_x_131:
[----:B------:R-:W-:Y:S05]  /*11e10*/  BSYNC B1 ;  /* 0x0000000000017941 */ /* 0x000fea0003800000 */
.L_x_130:
[----:B-----5:R-:W-:Y:S04]  /*11e20*/  STL [R1+0x414], R11 ;  /* 0x0004140b01007387 */ /* 0x020fe80000100800 */
[----:B------:R3:W-:Y:S04]  /*11e30*/  STL [R1+0x410], R10 ;  /* 0x0004100a01007387 */ /* 0x0007e80000100800 */
[----:B---3--:R-:W3:Y:S04]  /*11e40*/  LDL.LU R10, [R1+0x2dc] ;  /* 0x0002dc00010a7983 */ /* 0x008ee80000300800 */
[----:B------:R-:W-:Y:S04]  /*11e50*/  STL [R1+0x40c], R9 ;  /* 0x00040c0901007387 */ /* 0x000fe80000100800 */
[----:B------:R-:W-:Y:S04]  /*11e60*/  STL [R1+0x408], R8 ;  /* 0x0004080801007387 */ /* 0x000fe80000100800 */
[----:B------:R4:W-:Y:S04]  /*11e70*/  STL [R1+0x404], R7 ;  /* 0x0004040701007387 */ /* 0x0009e80000100800 */
[----:B----4-:R-:W4:Y:S04]  /*11e80*/  LDL.LU R7, [R1+0x2c8] ;  /* 0x0002c80001077983 */ /* 0x010f280000300800 */
[----:B------:R-:W-:Y:S04]  /*11e90*/  STL [R1+0x400], R6 ;  /* 0x0004000601007387 */ /* 0x000fe80000100800 */
[----:B------:R1:W-:Y:S04]  /*11ea0*/  STL.64 [R1+0x3f8], R4 ;  /* 0x0003f80401007387 */ /* 0x0003e80000100a00 */
[----:B-1----:R-:W2:Y:S04]  /*11eb0*/  LDL.64 R4, [R1+0x2c0] ;  /* 0x0002c00001047983 */ /* 0x002ea80000100a00 */
[----:B------:R1:W-:Y:S01]  /*11ec0*/  STL [R1+0x3f0], R3 ;  /* 0x0003f00301007387 */ /* 0x0003e20000100800 */
[----:B----4-:R-:W-:-:S04]  /*11ed0*/  IMAD.U32 R11, R7, 0x10000, RZ ;  /* 0x00010000070b7824 */ /* 0x010fc800078e00ff */
[----:B------:R-:W-:-:S04]  /*11ee0*/  FMUL R11, R11, R16 ;  /* 0x000000100b0b7220 */ /* 0x000fc80000400000 */
[----:B---3--:R-:W-:Y:S01]  /*11ef0*/  FFMA R10, R10, R2, R11 ;  /* 0x000000020a0a7223 */ /* 0x008fe2000000000b */
[----:B------:R-:W-:Y:S01]  /*11f00*/  PRMT R6, R7, 0x7610, R6 ;  /* 0x0000761007067816 */ /* 0x000fe20000000006 */
[----:B------:R3:W5:Y:S03]  /*11f10*/  LDL.LU R11, [R1+0x414] ;  /* 0x00041400010b7983 */ /* 0x0007660000300800 */
[----:B------:R-:W-:Y:S02]  /*11f20*/  F2FP.BF16.F32.PACK_AB R9, RZ, R10 ;  /* 0x0000000aff09723e */ /* 0x000fe400000010ff */
[----:B------:R3:W5:Y:S02]  /*11f30*/  LDL.LU R10, [R1+0x410] ;  /* 0x00041000010a7983 */ /* 0x0007640000300800 */
[----:B------:R-:W-:Y:S02]  /*11f40*/  PRMT R8, R9, 0x7610, R8 ;  /* 0x0000761009087816 */ /* 0x000fe40000000008 */
[----:B------:R3:W5:Y:S01]  /*11f50*/  LDL.LU R9, [R1+0x40c] ;  /* 0x00040c0001097983 */ /* 0x0007620000300800 */
[----:B------:R-:W-:-:S02]  /*11f60*/  ISETP.GT.AND P5, PT, R0, 0x180, P3 ;  /* 0x000001800000780c */ /* 0x000fc40001fa4270 */
[----:B-1----:R-:W-:Y:S02]  /*11f70*/  PRMT R3, R8, 0x7610, R3 ;  /* 0x0000761008037816 */ /* 0x002fe40000000003 */
[----:B------:R3:W5:Y:S04]  /*11f80*/  LDL.LU R8, [R1+0x408] ;  /* 0x0004080001087983 */ /* 0x0007680000300800 */
[----:B------:R3:W5:Y:S04]  /*11f90*/  LDL.LU R7, [R1+0x404] ;  /* 0x0004040001077983 */ /* 0x0007680000300800 */
[----:B------:R1:W-:Y:S04]  /*11fa0*/  STL.S16 [R1+0x2c8], R6 ;  /* 0x0002c80601007387 */ /* 0x0003e80000100600 */
[----:B--2---:R2:W-:Y:S04]  /*11fb0*/  @P4 STG.E.U16 desc[UR52][R4.64+0x12], R3 ;  /* 0x0000120304004986 */ /* 0x0045e8000c101534 */
[----:B-1----:R3:W5:Y:S04]  /*11fc0*/  LDL.LU R6, [R1+0x400] ;  /* 0x0004000001067983 */ /* 0x0027680000300800 */
[----:B--2---:R3:W5:Y:S04]  /*11fd0*/  LDL.LU.64 R4, [R1+0x3f8] ;  /* 0x0003f80001047983 */ /* 0x0047680000300a00 */
[----:B------:R3:W5:Y:S01]  /*11fe0*/  LDL.LU R3, [R1+0x3f0] ;  /* 0x0003f00001037983 */ /* 0x0007620000300800 */
[----:B------:R-:W-:Y:S04]  /*11ff0*/  BSSY B1, `(.L_x_132) ;  /* 0x0000006000017945 */ /* 0x000fe80003800000 */
[----:B------:R-:W-:Y:S05]  /*12000*/  @!P5 BRA `(.L_x_133) ;  /* 0x000000000010d947 */ /* 0x000fea0003800000 */
[----:B------:R1:W-:Y:S04]  /*12010*/  STL [R1+0x3f0], R0 ;  /* 0x0003f00001007387 */ /* 0x0003e80000100800 */
[----:B-1----:R-:W2:Y:S04]  /*12020*/  LDG.E.LTC128B.U16 R0, desc[UR52][R12.64+0x20] ;  /* 0x000020340c007981 */ /* 0x002ea8000c1e1520 */
[----:B--2---:R1:W-:Y:S04]  /*12030*/  STL [R1+0x2c8], R0 ;  /* 0x0002c80001007387 */ /* 0x0043e80000100800 */
[----:B-1----:R1:W5:Y:S02]  /*12040*/  LDL.LU R0, [R1+0x3f0] ;  /* 0x0003f00001007983 */ /* 0x0023640000300800 */
.L_x_133:
[----:B------:R-:W-:Y:S05]  /*12050*/  BSYNC B1 ;  /* 0x0000000000017941 */ /* 0x000fea0003800000 */
.L_x_132:
[----:B------:R-:W-:Y:S04]  /*12060*/  STL [R1+0x40c], R13 ;  /* 0x00040c0d01007387 */ /* 0x000fe80000100800 */
[----:B------:R2:W-:Y:S04]  /*12070*/  STL [R1+0x408], R12 ;  /* 0x0004080c01007387 */ /* 0x0005e80000100800 */
[----:B--2---:R-:W2:Y:S04]  /*12080*/  LDL.LU R12, [R1+0x2e0] ;  /* 0x0002e000010c7983 */ /* 0x004ea80000300800 */
[----:B-----5:R4:W-:Y:S04]  /*12090*/  STL [R1+0x404], R11 ;  /* 0x0004040b01007387 */ /* 0x0209e80000100800 */
[----:B----4-:R-:W4:Y:S04]  /*120a0*/  LDL.LU R11, [R1+0x2c8] ;  /* 0x0002c800010b7983 */ /* 0x010f280000300800 */
[----:B------:R0:W-:Y:S04]  /*120b0*/  STL [R1+0x400], R10 ;  /* 0x0004000a01007387 */ /* 0x0001e80000100800 */
[----:B------:R3:W-:Y:S04]  /*120c0*/  STL.64 [R1+0x3f8], R4 ;  /* 0x0003f80401007387 */ /* 0x0007e80000100a00 */
[----:B------:R1:W-:Y:S01]  /*120d0*/  STL [R1+0x3f0], R3 ;  /* 0x0003f00301007387 */ /* 0x0003e20000100800 */
[----:B----4-:R-:W-:-:S04]  /*120e0*/  IMAD.U32 R13, R11, 0x10000, RZ ;  /* 0x000100000b0d7824 */ /* 0x010fc800078e00ff */
[----:B------:R-:W-:-:S04]  /*120f0*/  FMUL R13, R13, R16 ;  /* 0x000000100d0d7220 */ /* 0x000fc80000400000 */
[----:B--2---:R-:W-:Y:S01]  /*12100*/  FFMA R12, R12, R2, R13 ;  /* 0x000000020c0c7223 */ /* 0x004fe2000000000d */
[----:B0-----:R-:W-:Y:S01]  /*12110*/  PRMT R10, R11, 0x7610, R10 ;  /* 0x000076100b0a7816 */ /* 0x001fe2000000000a */
[----:B------:R0:W5:Y:S03]  /*12120*/  LDL.LU R13, [R1+0x40c] ;  /* 0x00040c00010d7983 */ /* 0x0001660000300800 */
[----:B---3--:R-:W-:Y:S02]  /*12130*/  F2FP.BF16.F32.PACK_AB R5, RZ, R12 ;  /* 0x0000000cff05723e */ /* 0x008fe400000010ff */
[----:B------:R0:W5:Y:S01]  /*12140*/  LDL.LU R12, [R1+0x408] ;  /* 0x00040800010c7983 */ /* 0x0001620000300800 */
[----:B------:R-:W-:Y:S02]  /*12150*/  ISETP.GT.AND P4, PT, R0, 0x180, P2 ;  /* 0x000001800000780c */ /* 0x000fe40001784270 */
[----:B------:R-:W-:Y:S01]  /*12160*/  PRMT R4, R5, 0x7610, R4 ;  /* 0x0000761005047816 */ /* 0x000fe20000000004 */
[----:B------:R-:W-:Y:S01]  /*12170*/  @P5 IMAD.MOV.U32 R5, RZ, RZ, R9 ;  /* 0x000000ffff055224 */ /* 0x000fe200078e0009 */
[----:B------:R0:W5:Y:S02]  /*12180*/  LDL.LU R11, [R1+0x404] ;  /* 0x00040400010b7983 */ /* 0x0001640000300800 */
[----:B-1----:R-:W-:Y:S01]  /*12190*/  PRMT R3, R4, 0x7610, R3 ;  /* 0x0000761004037816 */ /* 0x002fe20000000003 */
        /* <DEDUP_REMOVED lines=12> */
.L_x_135:
[----:B------:R-:W-:Y:S05]  /*12260*/  BSYNC B1 ;  /* 0x0000000000017941 */ /* 0x000fea0003800000 */
.L_x_134:
[----:B-----5:R-:W-:Y:S04]  /*12270*/  STL [R1+0x40c], R13 ;  /* 0x00040c0d01007387 */ /* 0x020fe80000100800 */
[----:B------:R2:W-:Y:S04]  /*12280*/  STL [R1+0x408], R12 ;  /* 0x0004080c01007387 */ /* 0x0005e80000100800 */
[----:B--2---:R-:W2:Y:S04]  /*12290*/  LDL.LU R12, [R1+0x2e4] ;  /* 0x0002e400010c7983 */ /* 0x004ea80000300800 */
[----:B------:R3:W-:Y:S04]  /*122a0*/  STL [R1+0x404], R11 ;  /* 0x0004040b01007387 */ /* 0x0007e80000100800 */
[----:B---3--:R-:W3:Y:S04]  /*122b0*/  LDL.LU R11, [R1+0x2c8] ;  /* 0x0002c800010b7983 */ /* 0x008ee80000300800 */
[----:B------:R4:W-:Y:S04]  /*122c0*/  STL [R1+0x400], R10 ;  /* 0x0004000a01007387 */ /* 0x0009e80000100800 */
[----:B------:R0:W-:Y:S04]  /*122d0*/  STL.64 [R1+0x3f8], R4 ;  /* 0x0003f80401007387 */ /* 0x0001e80000100a00 */
[----:B------:R1:W-:Y:S01]  /*122e0*/  STL [R1+0x3f0], R3 ;  /* 0x0003f00301007387 */ /* 0x0003e20000100800 */
[----:B---3--:R-:W-:-:S04]  /*122f0*/  IMAD.U32 R13, R11, 0x10000, RZ ;  /* 0x000100000b0d7824 */ /* 0x008fc800078e00ff */
[----:B------:R-:W-:-:S04]  /*12300*/  FMUL R13, R13, R16 ;  /* 0x000000100d0d7220 */ /* 0x000fc80000400000 */
[----:B--2---:R-:W-:Y:S01]  /*12310*/  FFMA R12, R12, R2, R13 ;  /* 0x000000020c0c7223 */ /* 0x004fe2000000000d */
[----:B----4-:R-:W-:Y:S01]  /*12320*/  PRMT R10, R11, 0x7610, R10 ;  /* 0x000076100b0a7816 */ /* 0x010fe2000000000a */
[----:B------:R2:W5:Y:S03]  /*12330*/  LDL.LU R13, [R1+0x40c] ;  /* 0x00040c00010d7983 */ /* 0x0005660000300800 */
[----:B0-----:R-:W-:Y:S02]  /*12340*/  F2FP.BF16.F32.PACK_AB R5, RZ, R12 ;  /* 0x0000000cff05723e */ /* 0x001fe400000010ff */
        /* <DEDUP_REMOVED lines=9> */
[----:B0-----:R2:W5:Y:S04]  /*123e0*/  LDL.LU R10, [R1+0x400] ;  /* 0x00040000010a7983 */ /* 0x0015680000300800 */
[----:B-1----:R2:W5:Y:S04]  /*123f0*/  LDL.LU.64 R4, [R1+0x3f8] ;  /* 0x0003f80001047983 */ /* 0x0025680000300a00 */
[----:B------:R2:W5:Y:S01]  /*12400*/  LDL.LU R3, [R1+0x3f0] ;  /* 0x0003f00001037983 */ /* 0x0005620000300800 */
[----:B------:R-:W-:Y:S04]  /*12410*/  BSSY B1, `(.L_x_136) ;  /* 0x0000006000017945 */ /* 0x000fe80003800000 */
[----:B------:R-:W-:Y:S05]  /*12420*/  @!P3 BRA `(.L_x_137) ;  /* 0x000000000010b947 */ /* 0x000fea0003800000 */
[----:B------:R0:W-:Y:S04]  /*12430*/  STL [R1+0x3f0], R0 ;  /* 0x0003f00001007387 */ /* 0x0001e80000100800 */
[----:B0----5:R-:W3:Y:S04]  /*12440*/  LDG.E.LTC128B.U16 R0, desc[UR52][R10.64+0x20] ;  /* 0x000020340a007981 */ /* 0x021ee8000c1e1520 */
[----:B---3--:R0:W-:Y:S04]  /*12450*/  STL [R1+0x2c8], R0 ;  /* 0x0002c80001007387 */ /* 0x0081e80000100800 */
[----:B0-----:R0:W5:Y:S02]  /*12460*/  LDL.LU R0, [R1+0x3f0] ;  /* 0x0003f00001007983 */ /* 0x0011640000300800 */
.L_x_137:
[----:B------:R-:W-:Y:S05]  /*12470*/  BSYNC B1 ;  /* 0x0000000000017941 */ /* 0x000fea0003800000 */
.L_x_136:
[----:B-----5:R-:W-:Y:S04]  /*12480*/  STL [R1+0x414], R11 ;  /* 0x0004140b01007387 */ /* 0x020fe80000100800 */
[----:B------:R1:W-:Y:S04]  /*12490*/  STL [R1+0x410], R10 ;  /* 0x0004100a01007387 */ /* 0x0003e80000100800 */
[----:B-1----:R-:W3:Y:S04]  /*124a0*/  LDL.LU R10, [R1+0x2e8] ;  /* 0x0002e800010a7983 */ /* 0x002ee80000300800 */
[----:B------:R-:W-:Y:S04]  /*124b0*/  STL [R1+0x40c], R9 ;  /* 0x00040c0901007387 */ /* 0x000fe80000100800 */
[----:B------:R-:W-:Y:S04]  /*124c0*/  STL [R1+0x408], R8 ;  /* 0x0004080801007387 */ /* 0x000fe80000100800 */
[----:B------:R1:W-:Y:S04]  /*124d0*/  STL [R1+0x404], R7 ;  /* 0x0004040701007387 */ /* 0x0003e80000100800 */
[----:B-1----:R-:W4:Y:S04]  /*124e0*/  LDL.LU R7, [R1+0x2c8] ;  /* 0x0002c80001077983 */ /* 0x002f280000300800 */
        /* <DEDUP_REMOVED lines=28> */
.L_x_139:
[----:B------:R-:W-:Y:S05]  /*126b0*/  BSYNC B1 ;  /* 0x0000000000017941 */ /* 0x000fea0003800000 */
.L_x_138:
[----:B-----5:R-:W-:Y:S04]  /*126c0*/  STL [R1+0x414], R11 ;  /* 0x0004140b01007387 */ /* 0x020fe80000100800 */
[----:B------:R2:W-:Y:S04]  /*126d0*/  STL [R1+0x410], R10 ;  /* 0x0004100a01007387 */ /* 0x0005e80000100800 */
[----:B--2---:R-:W2:Y:S04]  /*126e0*/  LDL.LU R10, [R1+0x2ec] ;  /* 0x0002ec00010a7983 */ /* 0x004ea80000300800 */
[----:B------:R-:W-:Y:S04]  /*126f0*/  STL [R1+0x40c], R9 ;  /* 0x00040c0901007387 */ /* 0x000fe80000100800 */
[----:B------:R-:W-:Y:S04]  /*12700*/  STL [R1+0x408], R8 ;  /* 0x0004080801007387 */ /* 0x000fe80000100800 */
[----:B------:R4:W-:Y:S04]  /*12710*/  STL [R1+0x404], R7 ;  /* 0x0004040701007387 */ /* 0x0009e80000100800 */
[----:B----4-:R-:W4:Y:S04]  /*12720*/  LDL.LU R7, [R1+0x2c8] ;  /* 0x0002c80001077983 */ /* 0x010f280000300800 */
[----:B------:R-:W-:Y:S04]  /*12730*/  STL [R1+0x400], R6 ;  /* 0x0004000601007387 */ /* 0x000fe80000100800 */
[----:B------:R0:W-:Y:S04]  /*12740*/  STL.64 [R1+0x3f8], R4 ;  /* 0x0003f80401007387 */ /* 0x0001e80000100a00 */
[----:B0-----:R-:W3:Y:S04]  /*12750*/  LDL.64 R4, [R1+0x2c0] ;  /* 0x0002c00001047983 */ /* 0x001ee80000100a00 */
[----:B------:R0:W-:Y:S01]  /*12760*/  STL [R1+0x3f0], R3 ;  /* 0x0003f00301007387 */ /* 0x0001e20000100800 */
[----:B----4-:R-:W-:-:S04]  /*12770*/  IMAD.U32 R11, R7, 0x10000, RZ ;  /* 0x00010000070b7824 */ /* 0x010fc800078e00ff */
        /* <DEDUP_REMOVED lines=13> */
[----:B---3--:R3:W-:Y:S04]  /*12850*/  @P2 STG.E.U16 desc[UR52][R4.64+0x22], R3 ;  /* 0x0000220304002986 */ /* 0x0087e8000c101534 */
[----:B0-----:R2:W5:Y:S04]  /*12860*/  LDL.LU R6, [R1+0x400] ;  /* 0x0004000001067983 */ /* 0x0015680000300800 */
[----:B---3--:R2:W5:Y:S04]  /*12870*/  LDL.LU.64 R4, [R1+0x3f8] ;  /* 0x0003f80001047983 */ /* 0x0085680000300a00 */
[----:B------:R2:W5:Y:S01]  /*12880*/  LDL.LU R3, [R1+0x3f0] ;  /* 0x0003f00001037983 */ /* 0x0005620000300800 */
[----:B------:R-:W-:Y:S04]  /*12890*/  BSSY B1, `(.L_x_140) ;  /* 0x0000006000017945 */ /* 0x000fe80003800000 */
[----:B------:R-:W-:Y:S05]  /*128a0*/  @!P3 BRA `(.L_x_141) ;  /* 0x000000000010b947 */ /* 0x000fea0003800000 */
[----:B------:R0:W-:Y:S04]  /*128b0*/  STL [R1+0x3f0], R0 ;  /* 0x0003f00001007387 */ /* 0x0001e80000100800 */
[----:B0-----:R-:W3:Y:S04]  /*128c0*/  LDG.E.LTC128B.U16 R0, desc[UR52][R12.64+0x30] ;  /* 0x000030340c007981 */ /* 0x001ee8000c1e1520 */
[----:B---3--:R0:W-:Y:S04]  /*128d0*/  STL [R1+0x2c8], R0 ;  /* 0x0002c80001007387 */ /* 0x0081e80000100800 */
[----:B0-----:R0:W5:Y:S02]  /*128e0*/  LDL.LU R0, [R1+0x3f0] ;  /* 0x0003f00001007983 */ /* 0x0011640000300800 */
.L_x_141:
[----:B------:R-:W-:Y:S05]  /*128f0*/  BSYNC B1 ;  /* 0x0000000000017941 */ /* 0x000fea0003800000 */
.L_x_140:
[----:B------:R-:W-:Y:S04]  /*12900*/  STL [R1+0x40c], R13 ;  /* 0x00040c0d01007387 */ /* 0x000fe80000100800 */
[----:B------:R3:W-:Y:S04]  /*12910*/  STL [R1+0x408], R12 ;  /* 0x0004080c01007387 */ /* 0x0007e80000100800 */
[----:B---3--:R-:W3:Y:S04]  /*12920*/  LDL.LU R12, [R1+0x2f0] ;  /* 0x0002f000010c7983 */ /* 0x008ee80000300800 */
[----:B-----5:R4:W-:Y:S04]  /*12930*/  STL [R1+0x404], R11 ;  /* 0x0004040b01007387 */ /* 0x0209e80000100800 */
[----:B----4-:R-:W4:Y:S04]  /*12940*/  LDL.LU R11, [R1+0x2c8] ;  /* 0x0002c800010b7983 */ /* 0x010f280000300800 */
[----:B------:R1:W-:Y:S04]  /*12950*/  STL [R1+0x400], R10 ;  /* 0x0004000a01007387 */ /* 0x0003e80000100800 */
[----:B------:R2:W-:Y:S04]  /*12960*/  STL.64 [R1+0x3f8], R4 ;  /* 0x0003f80401007387 */ /* 0x0005e80000100a00 */
[----:B------:R0:W-:Y:S01]  /*12970*/  STL [R1+0x3f0], R3 ;  /* 0x0003f00301007387 */ /* 0x0001e20000100800 */
[----:B----4-:R-:W-:-:S04]  /*12980*/  IMAD.U32 R13, R11, 0x10000, RZ ;  /* 0x000100000b0d7824 */ /* 0x010fc800078e00ff */
[----:B------:R-:W-:-:S04]  /*12990*/  FMUL R13, R13, R16 ;  /* 0x000000100d0d7220 */ /* 0x000fc80000400000 */
[----:B---3--:R-:W-:Y:S01]  /*129a0*/  FFMA R12, R12, R2, R13 ;  /* 0x000000020c0c7223 */ /* 0x008fe2000000000d */
[----:B-1----:R-:W-:Y:S01]  /*129b0*/  PRMT R10, R11, 0x7610, R10 ;  /* 0x000076100b0a7816 */ /* 0x002fe2000000000a */
[----:B------:R1:W5:Y:S03]  /*129c0*/  LDL.LU R13, [R1+0x40c] ;  /* 0x00040c00010d7983 */ /* 0x0003660000300800 */
[----:B--2---:R-:W-:Y:S02]  /*129d0*/  F2FP.BF16.F32.PACK_AB R5, RZ, R12 ;  /* 0x0000000cff05723e */ /* 0x004fe400000010ff */
[----:B------:R1:W5:Y:S01]  /*129e0*/  LDL.LU R12, [R1+0x408] ;  /* 0x00040800010c7983 */ /* 0x0003620000300800 */
[----:B------:R-:W-:Y:S02]  /*129f0*/  ISETP.GT.AND P2, PT, R0, 0x180, P0 ;  /* 0x000001800000780c */ /* 0x000fe40000744270 */
[----:B------:R-:W-:Y:S01]  /*12a00*/  PRMT R4, R5, 0x7610, R4 ;  /* 0x0000761005047816 */ /* 0x000fe20000000004 */
[----:B------:R-:W-:Y:S01]  /*12a10*/  @P3 IMAD.MOV.U32 R5, RZ, RZ, R9 ;  /* 0x000000ffff053224 */ /* 0x000fe200078e0009 */
[----:B------:R1:W5:Y:S02]  /*12a20*/  LDL.LU R11, [R1+0x404] ;  /* 0x00040400010b7983 */ /* 0x0003640000300800 */
[----:B0-----:R-:W-:Y:S01]  /*12a30*/  PRMT R3, R4, 0x7610, R3 ;  /* 0x0000761004037816 */ /* 0x001fe20000000003 */
[----:B------:R-:W-:Y:S01]  /*12a40*/  @P3 IMAD.MOV.U32 R4, RZ, RZ, R6 ;  /* 0x000000ffff043224 */ /* 0x000fe200078e0006 */
[----:B------:R0:W-:Y:S04]  /*12a50*/  STL.S16 [R1+0x2c8], R10 ;  /* 0x0002c80a01007387 */ /* 0x0001e80000100600 */
[----:B------:R2:W-:Y:S04]  /*12a60*/  @P3 STG.E.U16 desc[UR52][R4.64+0x30], R3 ;  /* 0x0000300304003986 */ /* 0x0005e8000c101534 */
[----:B0-----:R1:W5:Y:S04]  /*12a70*/  LDL.LU R10, [R1+0x400] ;  /* 0x00040000010a7983 */ /* 0x0013680000300800 */
[----:B--2---:R1:W5:Y:S04]  /*12a80*/  LDL.LU.64 R4, [R1+0x3f8] ;  /* 0x0003f80001047983 */ /* 0x0043680000300a00 */
[----:B------:R1:W5:Y:S01]  /*12a90*/  LDL.LU R3, [R1+0x3f0] ;  /* 0x0003f00001037983 */ /* 0x0003620000300800 */
[----:B------:R-:W-:Y:S04]  /*12aa0*/  BSSY B1, `(.L_x_142) ;  /* 0x0000006000017945 */ /* 0x000fe80003800000 */
[----:B------:R-:W-:Y:S05]  /*12ab0*/  @!P2 BRA `(.L_x_143) ;  /* 0x000000000010a947 */ /* 0x000fea0003800000 */
[----:B------:R0:W-:Y:S04]  /*12ac0*/  STL [R1+0x3f0], R0 ;  /* 0x0003f00001007387 */ /* 0x0001e80000100800 */
[----:B0----5:R-:W2:Y:S04]  /*12ad0*/  LDG.E.LTC128B.U16 R0, desc[UR52][R12.64+0x32] ;  /* 0x000032340c007981 */ /* 0x021ea8000c1e1520 */
[----:B--2---:R0:W-:Y:S04]  /*12ae0*/  STL [R1+0x2c8], R0 ;  /* 0x0002c80001007387 */ /* 0x0041e80000100800 */
[----:B0-----:R0:W5:Y:S02]  /*12af0*/  LDL.LU R0, [R1+0x3f0] ;  /* 0x0003f00001007983 */ /* 0x0011640000300800 */
.L_x_143:
[----:B------:R-:W-:Y:S05]  /*12b00*/  BSYNC B1 ;  /* 0x0000000000017941 */ /* 0x000fea0003800000 */
.L_x_142:
[----:B------:R-:W2:Y:S04]  /*12b10*/  LDL R8, [R1+0x2c8] ;  /* 0x0002c80001087983 */ /* 0x000ea80000100800 */
[----:B-----5:R3:W-:Y:S04]  /*12b20*/  STL.64 [R1+0x3f8], R4 ;  /* 0x0003f80401007387 */ /* 0x0207e80000100a00 */
[----:B---3--:R-:W3:Y:S01]  /*12b30*/  LDL.LU R5, [R1+0x2f4] ;  /* 0x0002f40001057983 */ /* 0x008ee20000300800 */
[----:B------:R-:W-:Y:S01]  /*12b40*/  @P2 IMAD.MOV.U32 R4, RZ, RZ, R6 ;  /* 0x000000ffff042224 */ /* 0x000fe200078e0006 */
[----:B------:R-:W-:-:S02]  /*12b50*/  ISETP.GT.AND P1, PT, R0, 0x188, P1 ;  /* 0x000001880000780c */ /* 0x000fc40000f24270 */
[----:B------:R4:W-:Y:S01]  /*12b60*/  STL [R1+0x3f0], R3 ;  /* 0x0003f00301007387 */ /* 0x0009e20000100800 */
[----:B--2---:R-:W-:-:S04]  /*12b70*/  IMAD.U32 R8, R8, 0x10000, RZ ;  /* 0x0001000008087824 */ /* 0x004fc800078e00ff */
[----:B------:R-:W-:-:S04]  /*12b80*/  FMUL R8, R8, R16 ;  /* 0x0000001008087220 */ /* 0x000fc80000400000 */
[----:B---3--:R-:W-:Y:S01]  /*12b90*/  FFMA R8, R5, R2, R8 ;  /* 0x0000000205087223 */ /* 0x008fe20000000008 */
[----:B------:R-:W-:Y:S02]  /*12ba0*/  @P2 IMAD.MOV.U32 R5, RZ, RZ, R9 ;  /* 0x000000ffff052224 */ /* 0x000fe400078e0009 */
[----:B------:R-:W2:Y:S02]  /*12bb0*/  LDL.LU R9, [R1+0x2c8] ;  /* 0x0002c80001097983 */ /* 0x000ea40000300800 */
[----:B------:R-:W-:-:S04]  /*12bc0*/  F2FP.BF16.F32.PACK_AB R8, RZ, R8 ;  /* 0x00000008ff08723e */ /* 0x000fc800000010ff */
[----:B----4-:R-:W-:-:S05]  /*12bd0*/  PRMT R3, R8, 0x7610, R3 ;  /* 0x0000761008037816 */ /* 0x010fca0000000003 */
[----:B------:R3:W-:Y:S04]  /*12be0*/  @P2 STG.E.U16 desc[UR52][R4.64+0x32], R3 ;  /* 0x0000320304002986 */ /* 0x0007e8000c101534 */
[----:B---3--:R3:W5:Y:S04]  /*12bf0*/  LDL.LU.64 R4, [R1+0x3f8] ;  /* 0x0003f80001047983 */ /* 0x0087680000300a00 */
[----:B------:R3:W5:Y:S01]  /*12c00*/  LDL.LU R3, [R1+0x3f0] ;  /* 0x0003f00001037983 */ /* 0x0007620000300800 */
[----:B------:R-:W-:Y:S01]  /*12c10*/  BSSY B1, `(.L_x_144) ;  /* 0x0000004000017945 */ /* 0x000fe20003800000 */
[----:B--2---:R-:W-:-:S03]  /*12c20*/  PRMT R8, R9, 0x7610, R8 ;  /* 0x0000761009087816 */ /* 0x004fc60000000008 */
[----:B---3--:R-:W-:Y:S05]  /*12c30*/  @!P1 BRA `(.L_x_145) ;  /* 0x0000000000049947 */ /* 0x008fea0003800000 */
[----:B------:R2:W5:Y:S02]  /*12c40*/  LDG.E.LTC128B.U16 R8, desc[UR52][R10.64+0x30] ;  /* 0x000030340a087981 */ /* 0x000564000c1e1520 */
.L_x_145:
[----:B------:R-:W-:Y:S05]  /*12c50*/  BSYNC B1 ;  /* 0x0000000000017941 */ /* 0x000fea0003800000 */
.L_x_144:
[----:B-----5:R3:W-:Y:S04]  /*12c60*/  STL [R1+0x3f8], R3 ;  /* 0x0003f80301007387 */ /* 0x0207e80000100800 */
[----:B---3--:R-:W3:Y:S04]  /*12c70*/  LDL.LU R3, [R1+0x2f8] ;  /* 0x0002f80001037983 */ /* 0x008ee80000300800 */
[----:B------:R4:W-:Y:S04]  /*12c80*/  STL.64 [R1+0x3f0], R4 ;  /* 0x0003f00401007387 */ /* 0x0009e80000100a00 */
[----:B----4-:R-:W4:Y:S01]  /*12c90*/  LDL.64 R4, [R1+0x2c0] ;  /* 0x0002c00001047983 */ /* 0x010f220000100a00 */
[----:B------:R-:W-:-:S04]  /*12ca0*/  IMAD.U32 R9, R8, 0x10000, RZ ;  /* 0x0001000008097824 */ /* 0x000fc800078e00ff */
[----:B------:R-:W-:-:S04]  /*12cb0*/  FMUL R9, R9, R16 ;  /* 0x0000001009097220 */ /* 0x000fc80000400000 */
[----:B---3--:R-:W-:Y:S02]  /*12cc0*/  FFMA R9, R3, R2, R9 ;  /* 0x0000000203097223 */ /* 0x008fe40000000009 */
[----:B------:R3:W5:Y:S01]  /*12cd0*/  LDL.LU R3, [R1+0x3f8] ;  /* 0x0003f80001037983 */ /* 0x0007620000300800 */
[----:B------:R-:W-:Y:S02]  /*12ce0*/  ISETP.GT.AND P0, PT, R0, 0x188, P0 ;  /* 0x000001880000780c */ /* 0x000fe40000704270 */
[----:B------:R-:W-:-:S05]  /*12cf0*/  F2FP.BF16.F32.PACK_AB R9, RZ, R9 ;  /* 0x00000009ff09723e */ /* 0x000fca00000010ff */
[----:B----4-:R4:W-:Y:S04]  /*12d00*/  @P1 STG.E.U16 desc[UR52][R4.64+0x30], R9 ;  /* 0x0000300904001986 */ /* 0x0109e8000c101534 */
[----:B----4-:R3:W5:Y:S01]  /*12d10*/  LDL.LU.64 R4, [R1+0x3f0] ;  /* 0x0003f00001047983 */ /* 0x0107620000300a00 */
[----:B------:R-:W-:Y:S04]  /*12d20*/  BSSY B1, `(.L_x_146) ;  /* 0x0000003000017945 */ /* 0x000fe80003800000 */
[----:B------:R-:W-:Y:S05]  /*12d30*/  @!P0 BRA `(.L_x_147) ;  /* 0x0000000000048947 */ /* 0x000fea0003800000 */
[----:B------:R4:W5:Y:S02]  /*12d40*/  LDG.E.LTC128B.U16 R8, desc[UR52][R10.64+0x32] ;  /* 0x000032340a087981 */ /* 0x000964000c1e1520 */
.L_x_147:
[----:B------:R-:W-:Y:S05]  /*12d50*/  BSYNC B1 ;  /* 0x0000000000017941 */ /* 0x000fea0003800000 */
.L_x_146:
[----:B------:R0:W-:Y:S04]  /*12d60*/  STL [R1+0x3f8], R6 ;  /* 0x0003f80601007387 */ /* 0x0001e80000100800 */
[----:B0-----:R-:W2:Y:S04]  /*12d70*/  LDL.LU R6, [R1+0x2fc] ;  /* 0x0002fc0001067983 */ /* 0x001ea80000300800 */
[----:B-----5:R0:W-:Y:S04]  /*12d80*/  STL.64 [R1+0x3f0], R4 ;  /* 0x0003f00401007387 */ /* 0x0201e80000100a00 */
[----:B0-----:R-:W3:Y:S01]  /*12d90*/  LDL.LU.64 R4, [R1+0x2c0] ;  /* 0x0002c00001047983 */ /* 0x001ee20000300a00 */
[----:B------:R-:W-:-:S04]  /*12da0*/  IMAD.U32 R9, R8, 0x10000, RZ ;  /* 0x0001000008097824 */ /* 0x000fc800078e00ff */
[----:B------:R-:W-:-:S04]  /*12db0*/  FMUL R9, R9, R16 ;  /* 0x0000001009097220 */ /* 0x000fc80000400000 */
[----:B--2---:R-:W-:Y:S02]  /*12dc0*/  FFMA R9, R6, R2, R9 ;  /* 0x0000000206097223 */ /* 0x004fe40000000009 */
[----:B------:R0:W5:Y:S01]  /*12dd0*/  LDL.LU R6, [R1+0x3f8] ;  /* 0x0003f80001067983 */ /* 0x0001620000300800 */
[----:B------:R-:W-:Y:S02]  /*12de0*/  ISETP.GT.AND P3, PT, R3, 0x20, PT ;  /* 0x000000200300780c */ /* 0x000fe40003f64270 */
[----:B------:R-:W-:Y:S02]  /*12df0*/  F2FP.BF16.F32.PACK_AB R9, RZ, R9 ;  /* 0x00000009ff09723e */ /* 0x000fe400000010ff */
[----:B------:R-:W-:Y:S02]  /*12e00*/  ISETP.GT.AND P1, PT, R0, RZ, P3 ;  /* 0x000000ff0000720c */ /* 0x000fe40001f24270 */
[----:B------:R-:W-:Y:S01]  /*12e10*/  LOP3.LUT R17, R17, 0xfffffffe, RZ, 0xc0, !PT ;  /* 0xfffffffe11117812 */ /* 0x000fe200078ec0ff */
[----:B---3--:R2:W-:Y:S01]  /*12e20*/  @P0 STG.E.U16 desc[UR52][R4.64+0x32], R9 ;  /* 0x0000320904000986 */ /* 0x0085e2000c101534 */
[----:B------:R-:W-:Y:S05]  /*12e30*/  BSSY B1, `(.L_x_148) ;  /* 0x0000005000017945 */ /* 0x000fea0003800000 */
[----:B------:R-:W-:Y:S01]  /*12e40*/  @P3 LOP3.LUT R17, R17, 0x1, RZ, 0xfc, !PT ;  /* 0x0000000111113812 */ /* 0x000fe200078efcff */
[----:B--2---:R0:W5:Y:S03]  /*12e50*/  LDL.LU.64 R4, [R1+0x3f0] ;  /* 0x0003f00001047983 */ /* 0x0041660000300a00 */
[----:B------:R-:W-:Y:S05]  /*12e60*/  @!P1 BRA `(.L_x_149) ;  /* 0x0000000000049947 */ /* 0x000fea0003800000 */
[----:B------:R2:W5:Y:S02]  /*12e70*/  LDG.E.LTC128B.U16 R8, desc[UR52][R236.64+0x40] ;  /* 0x00004034ec087981 */ /* 0x000564000c1e1520 */
.L_x_149:
[----:B------:R-:W-:Y:S05]  /*12e80*/  BSYNC B1 ;  /* 0x0000000000017941 */ /* 0x000fea0003800000 */
.L_x_148:
[----:B-----5:R3:W-:Y:S04]  /*12e90*/  STL [R1+0x3f8], R6 ;  /* 0x0003f80601007387 */ /* 0x0207e80000100800 */
[----:B---3--:R-:W3:Y:S04]  /*12ea0*/  LDL.LU R6, [R1+0x280] ;  /* 0x0002800001067983 */ /* 0x008ee80000300800 */
[----:B------:R0:W-:Y:S04]  /*12eb0*/  STL.64 [R1+0x3f0], R4 ;  /* 0x0003f00401007387 */ /* 0x0001e80000100a00 */
[----:B0-----:R-:W4:Y:S01]  /*12ec0*/  LDL.64 R4, [R1+0x308] ;  /* 0x0003080001047983 */ /* 0x001f220000100a00 */
[----:B------:R-:W-:-:S04]  /*12ed0*/  IMAD.U32 R9, R8, 0x10000, RZ ;  /* 0x0001000008097824 */ /* 0x000fc800078e00ff */
[----:B------:R-:W-:-:S04]  /*12ee0*/  FMUL R9, R9, R16 ;  /* 0x0000001009097220 */ /* 0x000fc80000400000 */
[----:B---3--:R-:W-:Y:S02]  /*12ef0*/  FFMA R9, R6, R2, R9 ;  /* 0x0000000206097223 */ /* 0x008fe40000000009 */
[----:B------:R0:W5:Y:S01]  /*12f00*/  LDL.LU R6, [R1+0x3f8] ;  /* 0x0003f80001067983 */ /* 0x0001620000300800 */
[----:B------:R-:W-:Y:S02]  /*12f10*/  ISETP.GT.AND P2, PT, R3, 0x21, PT ;  /* 0x000000210300780c */ /* 0x000fe40003f44270 */
[----:B------:R-:W-:Y:S02]  /*12f20*/  F2FP.BF16.F32.PACK_AB R9, RZ, R9 ;  /* 0x00000009ff09723e */ /* 0x000fe400000010ff */
[----:B------:R-:W-:Y:S02]  /*12f30*/  ISETP.GT.AND P0, PT, R0, RZ, P2 ;  /* 0x000000ff0000720c */ /* 0x000fe40001704270 */
[----:B------:R-:W-:Y:S01]  /*12f40*/  LOP3.LUT R17, R17, 0xfffffffb, RZ, 0xc0, !PT ;  /* 0xfffffffb11117812 */ /* 0x000fe200078ec0ff */
[----:B----4-:R3:W-:Y:S01]  /*12f50*/  @P1 STG.E.U16 desc[UR52][R4.64+0x40], R9 ;  /* 0x0000400904001986 */ /* 0x0107e2000c101534 */
[----:B------:R-:W-:Y:S05]  /*12f60*/  BSSY B1, `(.L_x_150) ;  /* 0x0000005000017945 */ /* 0x000fea0003800000 */
[----:B------:R-:W-:Y:S01]  /*12f70*/  @P2 LOP3.LUT R17, R17, 0x4, RZ, 0xfc, !PT ;  /* 0x0000000411112812 */ /* 0x000fe200078efcff */
[----:B---3--:R0:W5:Y:S03]  /*12f80*/  LDL.LU.64 R4, [R1+0x3f0] ;  /* 0x0003f00001047983 */ /* 0x0081660000300a00 */
[----:B------:R-:W-:Y:S05]  /*12f90*/  @!P0 BRA `(.L_x_151) ;  /* 0x0000000000048947 */ /* 0x000fea0003800000 */
[----:B------:R3:W5:Y:S02]  /*12fa0*/  LDG.E.LTC128B.U16 R8, desc[UR52][R236.64+0x42] ;  /* 0x00004234ec087981 */ /* 0x000764000c1e1520 */
.L_x_151:
[----:B------:R-:W-:Y:S05]  /*12fb0*/  BSYNC B1 ;  /* 0x0000000000017941 */ /* 0x000fea0003800000 */
.L_x_150:
[----:B------:R4:W-:Y:S04]  /*12fc0*/  STL [R1+0x3f8], R3 ;  /* 0x0003f80301007387 */ /* 0x0009e80000100800 */
[----:B----4-:R-:W4:Y:S04]  /*12fd0*/  LDL.LU R3, [R1+0x284] ;  /* 0x0002840001037983 */ /* 0x010f280000300800 */
[----:B-----5:R0:W-:Y:S04]  /*12fe0*/  STL.64 [R1+0x3f0], R4 ;  /* 0x0003f00401007387 */ /* 0x0201e80000100a00 */
[----:B0-----:R-:W2:Y:S01]  /*12ff0*/  LDL.64 R4, [R1+0x308] ;  /* 0x0003080001047983 */ /* 0x001ea20000100a00 */
[----:B------:R-:W-:-:S04]  /*13000*/  IMAD.U32 R9, R8, 0x10000, RZ ;  /* 0x0001000008097824 */ /* 0x000fc800078e00ff */
[----:B------:R-:W-:-:S04]  /*13010*/  FMUL R9, R9, R16 ;  /* 0x0000001009097220 */ /* 0x000fc80000400000 */
[----:B----4-:R-:W-:Y:S02]  /*13020*/  FFMA R9, R3, R2, R9 ;  /* 0x0000000203097223 */ /* 0x010fe40000000009 */
[----:B------:R0:W5:Y:S01]  /*13030*/  LDL.LU R3, [R1+0x3f8] ;  /* 0x0003f80001037983 */ /* 0x0001620000300800 */
[----:B------:R-:W-:Y:S02]  /*13040*/  ISETP.GT.AND P1, PT, R0, 0x8, P3 ;  /* 0x000000080000780c */ /* 0x000fe40001f24270 */
[----:B------:R-:W-:-:S05]  /*13050*/  F2FP.BF16.F32.PACK_AB R9, RZ, R9 ;  /* 0x00000009ff09723e */ /* 0x000fca00000010ff */
[----:B--2---:R2:W-:Y:S04]  /*13060*/  @P0 STG.E.U16 desc[UR52][R4.64+0x42], R9 ;  /* 0x0000420904000986 */ /* 0x0045e8000c101534 */
[----:B--2---:R0:W5:Y:S01]  /*13070*/  LDL.LU.64 R4, [R1+0x3f0] ;  /* 0x0003f00001047983 */ /* 0x0041620000300a00 */
[----:B------:R-:W-:Y:S04]  /*13080*/  BSSY B1, `(.L_x_152) ;  /* 0x0000003000017945 */ /* 0x000fe80003800000 */
[----:B------:R-:W-:Y:S05]  /*13090*/  @!P1 BRA `(.L_x_153) ;  /* 0x0000000000049947 */ /* 0x000fea0003800000 */
[----:B------:R2:W5:Y:S02]  /*130a0*/  LDG.E.LTC128B.U16 R8, desc[UR52][R232.64+0x40] ;  /* 0x00004034e8087981 */ /* 0x000564000c1e1520 */
.L_x_153:
[----:B------:R-:W-:Y:S05]  /*130b0*/  BSYNC B1 ;  /* 0x0000000000017941 */ /* 0x000fea0003800000 */
.L_x_152:
[----:B-----5:R4:W-:Y:S04]  /*130c0*/  STL [R1+0x3f0], R3 ;  /* 0x0003f00301007387 */ /* 0x0209e80000100800 */
[----:B----4-:R-:W4:Y:S01]  /*130d0*/  LDL.LU R3, [R1+0x288] ;  /* 0x0002880001037983 */ /* 0x010f220000300800 */
[----:B------:R-:W-:-:S04]  /*130e0*/  IMAD.U32 R9, R8, 0x10000, RZ ;  /* 0x0001000008097824 */ /* 0x000fc800078e00ff */
[----:B------:R-:W-:Y:S01]  /*130f0*/  FMUL R9, R9, R16 ;  /* 0x0000001009097220 */ /* 0x000fe20000400000 */
[----:B------:R-:W-:-:S03]  /*13100*/  ISETP.GT.AND P0, PT, R0, 0x8, P2 ;  /* 0x000000080000780c */ /* 0x000fc60001704270 */
[----:B----4-:R-:W-:Y:S02]  /*13110*/  FFMA R9, R3, R2, R9 ;  /* 0x0000000203097223 */ /* 0x010fe40000000009 */
[----:B------:R4:W5:Y:S01]  /*13120*/  LDL.LU R3, [R1+0x3f0] ;  /* 0x0003f00001037983 */ /* 0x0009620000300800 */
[----:B------:R-:W-:Y:S02]  /*13130*/  BSSY B1, `(.L_x_154) ;  /* 0x0000005000017945 */ /* 0x000fe40003800000 */
[----:B------:R-:W-:-:S05]  /*13140*/  F2FP.BF16.F32.PACK_AB R9, RZ, R9 ;  /* 0x00000009ff09723e */ /* 0x000fca00000010ff */
[----:B------:R4:W-:Y:S01]  /*13150*/  @P1 STG.E.U16 desc[UR52][R4.64+0x40], R9 ;  /* 0x0000400904001986 */ /* 0x0009e2000c101534 */
[----:B------:R-:W-:Y:S05]  /*13160*/  @!P0 BRA `(.L_x_155) ;  /* 0x0000000000048947 */ /* 0x000fea0003800000 */
[----:B------:R0:W5:Y:S02]  /*13170*/  LDG.E.LTC128B.U16 R8, desc[UR52][R232.64+0x42] ;  /* 0x00004234e8087981 */ /* 0x000164000c1e1520 */
.L_x_155:
[----:B------:R-:W-:Y:S05]  /*13180*/  BSYNC B1 ;  /* 0x0000000000017941 */ /* 0x000fea0003800000 */
.L_x_154:
[----:B------:R1:W-:Y:S04]  /*13190*/  STL [R1+0x3f0], R6 ;  /* 0x0003f00601007387 */ /* 0x0003e80000100800 */
[----:B-1----:R-:W2:Y:S01]  /*131a0*/  LDL.LU R6, [R1+0x28c] ;  /* 0x00028c0001067983 */ /* 0x002ea20000300800 */
[----:B----45:R-:W-:-:S04]  /*131b0*/  IMAD.U32 R9, R8, 0x10000, RZ ;  /* 0x0001000008097824 */ /* 0x030fc800078e00ff */
[----:B------:R-:W-:Y:S01]  /*131c0*/  FMUL R9, R9, R16 ;  /* 0x0000001009097220 */ /* 0x000fe20000400000 */
[----:B------:R-:W-:-:S04]  /*131d0*/  ISETP.GT.AND P6, PT, R3, 0x28, PT ;  /* 0x000000280300780c */ /* 0x000fc80003fc4270 */
[----:B------:R-:W-:Y:S01]  /*131e0*/  ISETP.GT.AND P1, PT, R0, RZ, P6 ;  /* 0x000000ff0000720c */ /* 0x000fe20003724270 */
[----:B--2---:R-:W-:Y:S02]  /*131f0*/  FFMA R9, R6, R2, R9 ;  /* 0x0000000206097223 */ /* 0x004fe40000000009 */
[----:B------:R1:W5:Y:S01]  /*13200*/  LDL.LU R6, [R1+0x3f0] ;  /* 0x0003f00001067983 */ /* 0x0003620000300800 */
[----:B------:R-:W-:Y:S01]  /*13210*/  LOP3.LUT R17, R17, 0xfffffffd, RZ, 0xc0, !PT ;  /* 0xfffffffd11117812 */ /* 0x000fe200078ec0ff */
[----:B------:R-:W-:Y:S01]  /*13220*/  BSSY B1, `(.L_x_156) ;  /* 0x0000006000017945 */ /* 0x000fe20003800000 */
[----:B------:R-:W-:-:S03]  /*13230*/  F2FP.BF16.F32.PACK_AB R9, RZ, R9 ;  /* 0x00000009ff09723e */ /* 0x000fc600000010ff */
[----:B------:R-:W-:Y:S02]  /*13240*/  @P6 LOP3.LUT R17, R17, 0x2, RZ, 0xfc, !PT ;  /* 0x0000000211116812 */ /* 0x000fe400078efcff */
[----:B------:R1:W-:Y:S02]  /*13250*/  @P0 STG.E.U16 desc[UR52][R4.64+0x42], R9 ;  /* 0x0000420904000986 */ /* 0x0003e4000c101534 */
[----:B------:R-:W-:Y:S05]  /*13260*/  @!P1 BRA `(.L_x_157) ;  /* 0x0000000000049947 */ /* 0x000fea0003800000 */
[----:B------:R2:W5:Y:S02]  /*13270*/  LDG.E.LTC128B.U16 R8, desc[UR52][R236.64+0x50] ;  /* 0x00005034ec087981 */ /* 0x000564000c1e1520 */
.L_x_157:
[----:B------:R-:W-:Y:S05]  /*13280*/  BSYNC B1 ;  /* 0x0000000000017941 */ /* 0x000fea0003800000 */
.L_x_156:
[----:B-----5:R4:W-:Y:S04]  /*13290*/  STL [R1+0x3f8], R6 ;  /* 0x0003f80601007387 */ /* 0x0209e80000100800 */
[----:B----4-:R-:W4:Y:S04]  /*132a0*/  LDL.LU R6, [R1+0x290] ;  /* 0x0002900001067983 */ /* 0x010f280000300800 */
[----:B------:R1:W-:Y:S04]  /*132b0*/  STL.64 [R1+0x3f0], R4 ;  /* 0x0003f00401007387 */ /* 0x0003e80000100a00 */
[----:B-1----:R-:W3:Y:S01]  /*132c0*/  LDL.64 R4, [R1+0x308] ;  /* 0x0003080001047983 */ /* 0x002ee20000100a00 */
[----:B------:R-:W-:-:S04]  /*132d0*/  IMAD.U32 R9, R8, 0x10000, RZ ;  /* 0x0001000008097824 */ /* 0x000fc800078e00ff */
[----:B------:R-:W-:-:S04]  /*132e0*/  FMUL R9, R9, R16 ;  /* 0x0000001009097220 */ /* 0x000fc80000400000 */
[----:B----4-:R-:W-:Y:S02]  /*132f0*/  FFMA R9, R6, R2, R9 ;  /* 0x0000000206097223 */ /* 0x010fe40000000009 */
[----:B------:R1:W5:Y:S01]  /*13300*/  LDL.LU R6, [R1+0x3f8] ;  /* 0x0003f80001067983 */ /* 0x0003620000300800 */
[----:B------:R-:W-:Y:S02]  /*13310*/  ISETP.GT.AND P4, PT, R3, 0x29, PT ;  /* 0x000000290300780c */ /* 0x000fe40003f84270 */
[----:B------:R-:W-:Y:S02]  /*13320*/  F2FP.BF16.F32.PACK_AB R9, RZ, R9 ;  /* 0x00000009ff09723e */ /* 0x000fe400000010ff */
[----:B------:R-:W-:-:S03]  /*13330*/  ISETP.GT.AND P0, PT, R0, RZ, P4 ;  /* 0x000000ff0000720c */ /* 0x000fc60002704270 */
[----:B---3--:R3:W-:Y:S04]  /*13340*/  @P1 STG.E.U16 desc[UR52][R4.64+0x50], R9 ;  /* 0x0000500904001986 */ /* 0x0087e8000c101534 */
[----:B---3--:R1:W5:Y:S01]  /*13350*/  LDL.LU.64 R4, [R1+0x3f0] ;  /* 0x0003f00001047983 */ /* 0x0083620000300a00 */
[----:B------:R-:W-:Y:S05]  /*13360*/  BSSY B1, `(.L_x_158) ;  /* 0x0000003000017945 */ /* 0x000fea0003800000 */
[----:B------:R-:W-:Y:S05]  /*13370*/  @!P0 BRA `(.L_x_159) ;  /* 0x0000000000048947 */ /* 0x000fea0003800000 */
[----:B------:R3:W5:Y:S02]  /*13380*/  LDG.E.LTC128B.U16 R8, desc[UR52][R236.64+0x52] ;  /* 0x00005234ec087981 */ /* 0x000764000c1e1520 */
.L_x_159:
[----:B------:R-:W-:Y:S05]  /*13390*/  BSYNC B1 ;  /* 0x0000000000017941 */ /* 0x000fea0003800000 */
.L_x_158:
        /* <DEDUP_REMOVED lines=15> */
.L_x_161:
[----:B------:R-:W-:Y:S05]  /*13490*/  BSYNC B1 ;  /* 0x0000000000017941 */ /* 0x000fea0003800000 */
.L_x_160:
        /* <DEDUP_REMOVED lines=12> */
.L_x_163:
[----:B------:R-:W-:Y:S05]  /*13560*/  BSYNC B1 ;  /* 0x0000000000017941 */ /* 0x000fea0003800000 */
.L_x_162:
        /* <DEDUP_REMOVED lines=8> */
[----:B------:R-:W-:Y:S02]  /*135f0*/  BSSY B1, `(.L_x_164) ;  /* 0x0000005000017945 */ /* 0x000fe40003800000 */
[----:B------:R-:W-:-:S05]  /*13600*/  F2FP.BF16.F32.PACK_AB R9, RZ, R9 ;  /* 0x00000009ff09723e */ /* 0x000fca00000010ff */
[----:B------:R1:W-:Y:S02]  /*13610*/  @P1 STG.E.U16 desc[UR52][R4.64+0x52], R9 ;  /* 0x0000520904001986 */ /* 0x0003e4000c101534 */
[----:B------:R-:W-:Y:S05]  /*13620*/  @!P0 BRA `(.L_x_165) ;  /* 0x0000000000048947 */ /* 0x000fea0003800000 */
[----:B------:R2:W5:Y:S02]  /*13630*/  LDG.E.LTC128B.U16 R8, desc[UR52][R236.64+0x60] ;  /* 0x00006034ec087981 */ /* 0x000564000c1e1520 */
.L_x_165:
[----:B------:R-:W-:Y:S05]  /*13640*/  BSYNC B1 ;  /* 0x0000000000017941 */ /* 0x000fea0003800000 */
.L_x_164:
        /* <DEDUP_REMOVED lines=9> */
[----:B------:R-:W-:-:S05]  /*136e0*/  F2FP.BF16.F32.PACK_AB R9, RZ, R9 ;  /* 0x00000009ff09723e */ /* 0x000fca00000010ff */
[----:B---3--:R3:W-:Y:S04]  /*136f0*/  @P0 STG.E.U16 desc[UR52][R4.64+0x60], R9 ;  /* 0x0000600904000986 */ /* 0x0087e8000c101534 */
[----:B---3--:R1:W5:Y:S01]  /*13700*/  LDL.LU.64 R4, [R1+0x3f0] ;  /* 0x0003f00001047983 */ /* 0x0083620000300a00 */
[----:B------:R-:W-:Y:S01]  /*13710*/  ISETP.GT.AND P0, PT, R0, RZ, P2 ;  /* 0x000000ff0000720c */ /* 0x000fe20001704270 */
[----:B------:R-:W-:-:S12]  /*13720*/  BSSY B1, `(.L_x_166) ;  /* 0x0000003000017945 */ /* 0x000fd80003800000 */
[----:B-1----:R-:W-:Y:S05]  /*13730*/  @!P0 BRA `(.L_x_167) ;  /* 0x0000000000048947 */ /* 0x002fea0003800000 */
[----:B------:R1:W5:Y:S02]  /*13740*/  LDG.E.LTC128B.U16 R8, desc[UR52][R236.64+0x62] ;  /* 0x00006234ec087981 */ /* 0x000364000c1e1520 */
.L_x_167:
[----:B------:R-:W-:Y:S05]  /*13750*/  BSYNC B1 ;  /* 0x0000000000017941 */ /* 0x000fea0003800000 */
.L_x_166:
[----:B------:R3:W-:Y:S04]  /*13760*/  STL [R1+0x3f8], R3 ;  /* 0x0003f80301007387 */ /* 0x0007e80000100800 */
[----:B---3--:R-:W3:Y:S04]  /*13770*/  LDL.LU R3, [R1+0x2a4] ;  /* 0x0002a40001037983 */ /* 0x008ee80000300800 */
[----:B-----5:R4:W-:Y:S04]  /*13780*/  STL.64 [R1+0x3f0], R4 ;  /* 0x0003f00401007387 */ /* 0x0209e80000100a00 */
[----:B----4-:R-:W4:Y:S01]  /*13790*/  LDL.64 R4, [R1+0x308] ;  /* 0x0003080001047983 */ /* 0x010f220000100a00 */
[----:B------:R-:W-:-:S04]  /*137a0*/  IMAD.U32 R9, R8, 0x10000, RZ ;  /* 0x0001000008097824 */ /* 0x000fc800078e00ff */
[----:B------:R-:W-:-:S04]  /*137b0*/  FMUL R9, R9, R16 ;  /* 0x0000001009097220 */ /* 0x000fc80000400000 */
[----:B---3--:R-:W-:Y:S02]  /*137c0*/  FFMA R9, R3, R2, R9 ;  /* 0x0000000203097223 */ /* 0x008fe40000000009 */
[----:B------:R3:W5:Y:S03]  /*137d0*/  LDL.LU R3, [R1+0x3f8] ;  /* 0x0003f80001037983 */ /* 0x0007660000300800 */
[----:B------:R-:W-:-:S05]  /*137e0*/  F2FP.BF16.F32.PACK_AB R9, RZ, R9 ;  /* 0x00000009ff09723e */ /* 0x000fca00000010ff */
[----:B----4-:R4:W-:Y:S04]  /*137f0*/  @P0 STG.E.U16 desc[UR52][R4.64+0x62], R9 ;  /* 0x0000620904000986 */ /* 0x0109e8000c101534 */
[----:B----4-:R3:W5:Y:S01]  /*13800*/  LDL.LU.64 R4, [R1+0x3f0] ;  /* 0x0003f00001047983 */ /* 0x0107620000300a00 */
[----:B------:R-:W-:Y:S01]  /*13810*/  ISETP.GT.AND P0, PT, R0, 0x8, P3 ;  /* 0x000000080000780c */ /* 0x000fe20001f04270 */
[----:B------:R-:W-:-:S12]  /*13820*/  BSSY B1, `(.L_x_168) ;  /* 0x0000003000017945 */ /* 0x000fd80003800000 */
[----:B---3--:R-:W-:Y:S05]  /*13830*/  @!P0 BRA `(.L_x_169) ;  /* 0x0000000000048947 */ /* 0x008fea0003800000 */
[----:B------:R3:W5:Y:S02]  /*13840*/  LDG.E.LTC128B.U16 R8, desc[UR52][R232.64+0x60] ;  /* 0x00006034e8087981 */ /* 0x000764000c1e1520 */
.L_x_169:
[----:B------:R-:W-:Y:S05]  /*13850*/  BSYNC B1 ;  /* 0x0000000000017941 */ /* 0x000fea0003800000 */
.L_x_168:
[----:B-----5:R4:W-:Y:S04]  /*13860*/  STL [R1+0x3f0], R3 ;  /* 0x0003f00301007387 */ /* 0x0209e80000100800 */
[----:B----4-:R-:W4:Y:S01]  /*13870*/  LDL.LU R3, [R1+0x2a8] ;  /* 0x0002a80001037983 */ /* 0x010f220000300800 */
[----:B------:R-:W-:-:S04]  /*13880*/  IMAD.U32 R9, R8, 0x10000, RZ ;  /* 0x0001000008097824 */ /* 0x000fc800078e00ff */
[----:B------:R-:W-:Y:S01]  /*13890*/  FMUL R9, R9, R16 ;  /* 0x0000001009097220 */ /* 0x000fe20000400000 */
[----:B------:R-:W-:Y:S03]  /*138a0*/  BSSY B1, `(.L_x_170) ;  /* 0x000000a000017945 */ /* 0x000fe60003800000 */
[----:B----4-:R-:W-:Y:S02]  /*138b0*/  FFMA R9, R3, R2, R9 ;  /* 0x0000000203097223 */ /* 0x010fe40000000009 */
[----:B------:R4:W5:Y:S03]  /*138c0*/  LDL.LU R3, [R1+0x3f0] ;  /* 0x0003f00001037983 */ /* 0x0009660000300800 */
[----:B------:R-:W-:Y:S01]  /*138d0*/  F2FP.BF16.F32.PACK_AB R9, RZ, R9 ;  /* 0x00000009ff09723e */ /* 0x000fe200000010ff */
[----:B------:R4:W-:Y:S04]  /*138e0*/  STL.S16 [R1+0x280], R8 ;  /* 0x0002800801007387 */ /* 0x0009e80000100600 */
[----:B------:R4:W-:Y:S01]  /*138f0*/  @P0 STG.E.U16 desc[UR52][R4.64+0x60], R9 ;  /* 0x0000600904000986 */ /* 0x0009e2000c101534 */
[----:B------:R-:W-:-:S13]  /*13900*/  ISETP.GT.AND P0, PT, R0, 0x8, P2 ;  /* 0x000000080000780c */ /* 0x000fda0001704270 */
[----:B----4-:R-:W-:Y:S05]  /*13910*/  @!P0 BRA `(.L_x_171) ;  /* 0x0000000000088947 */ /* 0x010fea0003800000 */
[----:B------:R-:W4:Y:S04]  /*13920*/  LDG.E.LTC128B.U16 R8, desc[UR52][R232.64+0x62] ;  /* 0x00006234e8087981 */ /* 0x000f28000c1e1520 */
[----:B----4-:R4:W-:Y:S02]  /*13930*/  STL [R1+0x280], R8 ;  /* 0x0002800801007387 */ /* 0x0109e40000100800 */
.L_x_171:
[----:B------:R-:W-:Y:S05]  /*13940*/  BSYNC B1 ;  /* 0x0000000000017941 */ /* 0x000fea0003800000 */
.L_x_170:
[----:B------:R-:W2:Y:S04]  /*13950*/  LDL.LU R9, [R1+0x2ac] ;  /* 0x0002ac0001097983 */ /* 0x000ea80000300800 */
[----:B------:R-:W-:Y:S04]  /*13960*/  STL [R1+0x3f8], R12 ;  /* 0x0003f80c01007387 */ /* 0x000fe80000100800 */
[----:B------:R0:W-:Y:S04]  /*13970*/  STL [R1+0x3f4], R11 ;  /* 0x0003f40b01007387 */ /* 0x0001e80000100800 */
[----:B0-----:R-:W4:Y:S01]  /*13980*/  LDL.LU R11, [R1+0x280] ;  /* 0x00028000010b7983 */ /* 0x001f220000300800 */
[----:B------:R-:W-:-:S03]  /*13990*/  IMAD.U32 R12, RZ, RZ, UR9 ;  /* 0x00000009ff0c7e24 */ /* 0x000fc6000f8e00ff */
[----:B------:R-:W-:Y:S01]  /*139a0*/  STL [R1+0x3f0], R10 ;  /* 0x0003f00a01007387 */ /* 0x000fe20000100800 */
[----:B------:R-:W-:-:S04]  /*139b0*/  IMAD R12, R12, 0x300, RZ ;  /* 0x000003000c0c7824 */ /* 0x000fc800078e02ff */
[----:B------:R-:W-:Y:S02]  /*139c0*/  IMAD.IADD R12, R12, 0x1, R7 ;  /* 0x000000010c0c7824 */ /* 0x000fe400078e0207 */
[----:B----4-:R-:W-:-:S04]  /*139d0*/  IMAD.U32 R8, R11, 0x10000, RZ ;  /* 0x000100000b087824 */ /* 0x010fc800078e00ff */
[----:B------:R-:W-:-:S04]  /*139e0*/  FMUL R8, R8, R16 ;  /* 0x0000001008087220 */ /* 0x000fc80000400000 */
[----:B--2---:R-:W-:Y:S01]  /*139f0*/  FFMA R8, R9, R2, R8 ;  /* 0x0000000209087223 */ /* 0x004fe20000000008 */
[----:B------:R-:W-:-:S04]  /*13a00*/  IMAD.U32 R9, RZ, RZ, UR8 ;  /* 0x00000008ff097e24 */ /* 0x000fc8000f8e00ff */
[----:B------:R-:W-:Y:S01]  /*13a10*/  F2FP.BF16.F32.PACK_AB R8, RZ, R8 ;  /* 0x00000008ff08723e */ /* 0x000fe200000010ff */
[----:B------:R-:W-:-:S04]  /*13a20*/  IMAD.SHL.U32 R9, R9, 0x10, RZ ;  /* 0x0000001009097824 */ /* 0x000fc800078e00ff */
[----:B------:R0:W-:Y:S02]  /*13a30*/  @P0 STG.E.U16 desc[UR52][R4.64+0x62], R8 ;  /* 0x0000620804000986 */ /* 0x0001e4000c101534 */
[----:B0-----:R-:W-:Y:S02]  /*13a40*/  IADD3 R8, P0, R9, R6, RZ ;  /* 0x0000000609087210 */ /* 0x001fe40007f1e0ff */
[----:B------:R-:W2:Y:S01]  /*13a50*/  LDL.LU R9, [R1+0x3e4] ;  /* 0x0003e40001097983 */ /* 0x000ea20000300800 */
[----:B------:R-:W-:-:S03]  /*13a60*/  PRMT R10, R11, 0x7610, R10 ;  /* 0x000076100b0a7816 */ /* 0x000fc6000000000a */
[----:B------:R0:W-:Y:S01]  /*13a70*/  STL [R1+0x284], R12 ;  /* 0x0002840c01007387 */ /* 0x0001e20000100800 */
[----:B-----5:R-:W-:Y:S01]  /*13a80*/  ISETP.GT.AND P1, PT, R3, 0x38, PT ;  /* 0x000000380300780c */ /* 0x020fe20003f24270 */
[----:B--2---:R-:W-:Y:S02]  /*13a90*/  IMAD.X R9, R9, 0x1, R12, P0 ;  /* 0x0000000109097824 */ /* 0x004fe400000e060c */
[----:B0-----:R0:W5:Y:S04]  /*13aa0*/  LDL.LU R12, [R1+0x3f8] ;  /* 0x0003f800010c7983 */ /* 0x0011680000300800 */
[----:B------:R0:W5:Y:S04]  /*13ab0*/  LDL.LU R11, [R1+0x3f4] ;  /* 0x0003f400010b7983 */ /* 0x0001680000300800 */
[----:B------:R2:W-:Y:S04]  /*13ac0*/  STL.S16 [R1+0x280], R10 ;  /* 0x0002800a01007387 */ /* 0x0005e80000100600 */
[----:B--2---:R0:W5:Y:S01]  /*13ad0*/  LDL.LU R10, [R1+0x3f0] ;  /* 0x0003f000010a7983 */ /* 0x0041620000300800 */
[----:B------:R-:W-:Y:S01]  /*13ae0*/  ISETP.GT.AND P0, PT, R0, RZ, P1 ;  /* 0x000000ff0000720c */ /* 0x000fe20000f04270 */
[----:B------:R-:W-:-:S12]  /*13af0*/  BSSY B1, `(.L_x_172) ;  /* 0x0000006000017945 */ /* 0x000fd80003800000 */
[----:B0-----:R-:W-:Y:S05]  /*13b00*/  @!P0 BRA `(.L_x_173) ;  /* 0x0000000000108947 */ /* 0x001fea0003800000 */
[----:B------:R0:W-:Y:S04]  /*13b10*/  STL [R1+0x3f0], R0 ;  /* 0x0003f00001007387 */ /* 0x0001e80000100800 */
[----:B0-----:R-:W2:Y:S04]  /*13b20*/  LDG.E.LTC128B.U16 R0, desc[UR52][R236.64+0x70] ;  /* 0x00007034ec007981 */ /* 0x001ea8000c1e1520 */
[----:B--2---:R0:W-:Y:S04]  /*13b30*/  STL [R1+0x280], R0 ;  /* 0x0002800001007387 */ /* 0x0041e80000100800 */
[----:B0-----:R0:W5:Y:S02]  /*13b40*/  LDL.LU R0, [R1+0x3f0] ;  /* 0x0003f00001007983 */ /* 0x0011640000300800 */
.L_x_173:
[----:B------:R-:W-:Y:S05]  /*13b50*/  BSYNC B1 ;  /* 0x0000000000017941 */ /* 0x000fea0003800000 */
.L_x_172:
        /* <DEDUP_REMOVED lines=9> */
[----:B-1----:R-:W3:Y:S04]  /*13bf0*/  LDL.LU R5, [R1+0x280] ;  /* 0x0002800001057983 */ /* 0x002ee80000300800 */
        /* <DEDUP_REMOVED lines=14> */
[----:B------:R2:W5:Y:S04]  /*13ce0*/  LDL.LU R6, [R1+0x3f8] ;  /* 0x0003f80001067983 */ /* 0x0005680000300800 */
[----:B------:R2:W5:Y:S04]  /*13cf0*/  LDL.LU R5, [R1+0x3f4] ;  /* 0x0003f40001057983 */ /* 0x0005680000300800 */
[----:B------:R1:W-:Y:S04]  /*13d00*/  STL.S16 [R1+0x280], R4 ;  /* 0x0002800401007387 */ /* 0x0003e80000100600 */
[----:B-1----:R2:W5:Y:S01]  /*13d10*/  LDL.LU R4, [R1+0x3f0] ;  /* 0x0003f00001047983 */ /* 0x0025620000300800 */
[----:B------:R-:W-:Y:S01]  /*13d20*/  ISETP.GT.AND P0, PT, R3, 0x39, PT ;  /* 0x000000390300780c */ /* 0x000fe20003f04270 */
[----:B------:R-:W-:Y:S03]  /*13d30*/  BSSY B1, `(.L_x_174) ;  /* 0x0000007000017945 */ /* 0x000fe60003800000 */
[----:B------:R-:W-:-:S13]  /*13d40*/  ISETP.GT.AND P5, PT, R0, RZ, P0 ;  /* 0x000000ff0000720c */ /* 0x000fda00007a4270 */
[----:B--2---:R-:W-:Y:S05]  /*13d50*/  @!P5 BRA `(.L_x_175) ;  /* 0x000000000010d947 */ /* 0x004fea0003800000 */
[----:B------:R1:W-:Y:S04]  /*13d60*/  STL [R1+0x3f0], R0 ;  /* 0x0003f00001007387 */ /* 0x0003e80000100800 */
[----:B-1----:R-:W2:Y:S04]  /*13d70*/  LDG.E.LTC128B.U16 R0, desc[UR52][R236.64+0x72] ;  /* 0x00007234ec007981 */ /* 0x002ea8000c1e1520 */
[----:B--2---:R1:W-:Y:S04]  /*13d80*/  STL [R1+0x280], R0 ;  /* 0x0002800001007387 */ /* 0x0043e80000100800 */
[----:B-1----:R1:W5:Y:S02]  /*13d90*/  LDL.LU R0, [R1+0x3f0] ;  /* 0x0003f00001007983 */ /* 0x0023640000300800 */
.L_x_175:
[----:B------:R-:W-:Y:S05]  /*13da0*/  BSYNC B1 ;  /* 0x0000000000017941 */ /* 0x000fea0003800000 */
.L_x_174:
[----:B-----5:R-:W-:Y:S04]  /*13db0*/  STL [R1+0x414], R11 ;  /* 0x0004140b01007387 */ /* 0x020fe80000100800 */
[----:B------:R2:W-:Y:S04]  /*13dc0*/  STL [R1+0x410], R10 ;  /* 0x0004100a01007387 */ /* 0x0005e80000100800 */
[----:B--2---:R-:W2:Y:S04]  /*13dd0*/  LDL.LU R10, [R1+0x2b4] ;  /* 0x0002b400010a7983 */ /* 0x004ea80000300800 */
[----:B------:R-:W-:Y:S04]  /*13de0*/  STL [R1+0x40c], R9 ;  /* 0x00040c0901007387 */ /* 0x000fe80000100800 */
[----:B------:R-:W-:Y:S04]  /*13df0*/  STL [R1+0x408], R8 ;  /* 0x0004080801007387 */ /* 0x000fe80000100800 */
[----:B------:R3:W-:Y:S04]  /*13e00*/  STL.64 [R1+0x400], R6 ;  /* 0x0004000601007387 */ /* 0x0007e80000100a00 */
[----:B---3--:R-:W3:Y:S04]  /*13e10*/  LDL.64 R6, [R1+0x308] ;  /* 0x0003080001067983 */ /* 0x008ee80000100a00 */
[----:B------:R-:W-:Y:S04]  /*13e20*/  STL [R1+0x3f8], R5 ;  /* 0x0003f80501007387 */ /* 0x000fe80000100800 */
[----:B------:R4:W-:Y:S04]  /*13e30*/  STL [R1+0x3f4], R4 ;  /* 0x0003f40401007387 */ /* 0x0009e80000100800 */
[----:B----4-:R-:W4:Y:S04]  /*13e40*/  LDL.LU R4, [R1+0x280] ;  /* 0x0002800001047983 */ /* 0x010f280000300800 */
[----:B------:R0:W-:Y:S01]  /*13e50*/  STL [R1+0x3f0], R3 ;  /* 0x0003f00301007387 */ /* 0x0001e20000100800 */
[----:B----4-:R-:W-:-:S04]  /*13e60*/  IMAD.U32 R11, R4, 0x10000, RZ ;  /* 0x00010000040b7824 */ /* 0x010fc800078e00ff */
        /* <DEDUP_REMOVED lines=10> */
[----:B---3--:R0:W-:Y:S04]  /*13f10*/  @P5 STG.E.U16 desc[UR52][R6.64+0x72], R5 ;  /* 0x0000720506005986 */ /* 0x0081e8000c101534 */
        /* <DEDUP_REMOVED lines=12> */
.L_x_177:
[----:B------:R-:W-:Y:S05]  /*13fe0*/  BSYNC B1 ;  /* 0x0000000000017941 */ /* 0x000fea0003800000 */
.L_x_176:
        /* <DEDUP_REMOVED lines=21> */
[----:B---3--:R2:W5:Y:S04]  /*14140*/  LDL.LU R7, [R1+0x3f8] ;  /* 0x0003f80001077983 */ /* 0x0085680000300800 */
        /* <DEDUP_REMOVED lines=10> */
.L_x_179:
[----:B------:R-:W-:Y:S05]  /*141f0*/  BSYNC B1 ;  /* 0x0000000000017941 */ /* 0x000fea0003800000 */
.L_x_178:
        /* <DEDUP_REMOVED lines=33> */
.L_x_181:
[----:B------:R-:W-:Y:S05]  /*14410*/  BSYNC B1 ;  /* 0x0000000000017941 */ /* 0x000fea0003800000 */
.L_x_180:
[----:B-----5:R-:W-:Y:S04]  /*14420*/  STL [R1+0x414], R11 ;  /* 0x0004140b01007387 */ /* 0x020fe80000100800 */
[----:B------:R3:W-:Y:S04]  /*14430*/  STL [R1+0x410], R10 ;  /* 0x0004100a01007387 */ /* 0x0007e80000100800 */
[----:B---3--:R-:W3:Y:S04]  /*14440*/  LDL.LU R10, [R1+0x240] ;  /* 0x00024000010a7983 */ /* 0x008ee80000300800 */
[----:B------:R-:W-:Y:S04]  /*14450*/  STL [R1+0x40c], R9 ;  /* 0x00040c0901007387 */ /* 0x000fe80000100800 */
[----:B------:R-:W-:Y:S04]  /*14460*/  STL [R1+0x408], R8 ;  /* 0x0004080801007387 */ /* 0x000fe80000100800 */
[----:B------:R4:W-:Y:S04]  /*14470*/  STL.64 [R1+0x400], R6 ;  /* 0x0004000601007387 */ /* 0x0009e80000100a00 */
[----:B----4-:R-:W4:Y:S04]  /*14480*/  LDL.64 R6, [R1+0x340] ;  /* 0x0003400001067983 */ /* 0x010f280000100a00 */
[----:B------:R-:W-:Y:S04]  /*14490*/  STL [R1+0x3f8], R5 ;  /* 0x0003f80501007387 */ /* 0x000fe80000100800 */
[----:B------:R1:W-:Y:S04]  /*144a0*/  STL [R1+0x3f4], R4 ;  /* 0x0003f40401007387 */ /* 0x0003e80000100800 */
[----:B-1----:R-:W2:Y:S04]  /*144b0*/  LDL.LU R4, [R1+0x280] ;  /* 0x0002800001047983 */ /* 0x002ea80000300800 */
        /* <DEDUP_REMOVED lines=15> */
[----:B------:R-:W-:-:S03]  /*145b0*/  LOP3.LUT P5, RZ, R17, 0x4, RZ, 0xc0, !PT ;  /* 0x0000000411ff7812 */ /* 0x000fc600078ac0ff */
[----:B------:R2:W5:Y:S04]  /*145c0*/  LDL.LU R4, [R1+0x3f4] ;  /* 0x0003f40001047983 */ /* 0x0005680000300800 */
[----:B------:R1:W-:Y:S04]  /*145d0*/  STL.S16 [R1+0x240], R3 ;  /* 0x0002400301007387 */ /* 0x0003e80000100600 */
[----:B-1----:R2:W5:Y:S01]  /*145e0*/  LDL.LU R3, [R1+0x3f0] ;  /* 0x0003f00001037983 */ /* 0x0025620000300800 */
[----:B------:R-:W-:Y:S01]  /*145f0*/  ISETP.GT.AND P5, PT, R0, 0x80, P5 ;  /* 0x000000800000780c */ /* 0x000fe20002fa4270 */
[----:B------:R-:W-:-:S12]  /*14600*/  BSSY B1, `(.L_x_182) ;  /* 0x0000006000017945 */ /* 0x000fd80003800000 */
[----:B--2---:R-:W-:Y:S05]  /*14610*/  @!P5 BRA `(.L_x_183) ;  /* 0x000000000010d947 */ /* 0x004fea0003800000 */
[----:B------:R1:W-:Y:S04]  /*14620*/  STL [R1+0x3f0], R0 ;  /* 0x0003f00001007387 */ /* 0x0003e80000100800 */
[----:B-1----:R-:W2:Y:S04]  /*14630*/  LDG.E.LTC128B.U16 R0, desc[UR52][R22.64+0x42] ;  /* 0x0000423416007981 */ /* 0x002ea8000c1e1520 */
[----:B--2---:R1:W-:Y:S04]  /*14640*/  STL [R1+0x240], R0 ;  /* 0x0002400001007387 */ /* 0x0043e80000100800 */
[----:B-1----:R1:W5:Y:S02]  /*14650*/  LDL.LU R0, [R1+0x3f0] ;  /* 0x0003f00001007983 */ /* 0x0023640000300800 */
.L_x_183:
[----:B------:R-:W-:Y:S05]  /*14660*/  BSYNC B1 ;  /* 0x0000000000017941 */ /* 0x000fea0003800000 */
.L_x_182:
        /* <DEDUP_REMOVED lines=24> */
[----:B------:R2:W5:Y:S01]  /*147f0*/  LDL.LU R5, [R1+0x3f8] ;  /* 0x0003f80001057983 */ /* 0x0005620000300800 */
[----:B------:R-:W-:-:S03]  /*14800*/  LOP3.LUT P5, RZ, R17, 0x1, RZ, 0xc0, !PT ;  /* 0x0000000111ff7812 */ /* 0x000fc600078ac0ff */
        /* <DEDUP_REMOVED lines=10> */
.L_x_185:
[----:B------:R-:W-:Y:S05]  /*148b0*/  BSYNC B1 ;  /* 0x0000000000017941 */ /* 0x000fea0003800000 */
.L_x_184:
        /* <DEDUP_REMOVED lines=22> */
[----:B---3--:R1:W-:Y:S04]  /*14a20*/  @P5 STG.E.U16 desc[UR52][R6.64+0x40], R5 ;  /* 0x0000400506005986 */ /* 0x0083e8000c101534 */
        /* <DEDUP_REMOVED lines=13> */
.L_x_187:
[----:B------:R-:W-:Y:S05]  /*14b00*/  BSYNC B1 ;  /* 0x0000000000017941 */ /* 0x000fea0003800000 */
.L_x_186:
        /* <DEDUP_REMOVED lines=35> */
.L_x_189:
[----:B------:R-:W-:Y:S05]  /*14d40*/  BSYNC B1 ;  /* 0x0000000000017941 */ /* 0x000fea0003800000 */
.L_x_188:
        /* <DEDUP_REMOVED lines=24> */
[----:B------:R2:W5:Y:S04]  /*14ed0*/  LDL.LU R5, [R1+0x3f8] ;  /* 0x0003f80001057983 */ /* 0x0005680000300800 */
        /* <DEDUP_REMOVED lines=10> */
.L_x_191:
[----:B------:R-:W-:Y:S05]  /*14f80*/  BSYNC B1 ;  /* 0x0000000000017941 */ /* 0x000fea0003800000 */
.L_x_190:
        /* <DEDUP_REMOVED lines=35> */
.L_x_193:
[----:B------:R-:W-:Y:S05]  /*151c0*/  BSYNC B1 ;  /* 0x0000000000017941 */ /* 0x000fea0003800000 */
.L_x_192:
        /* <DEDUP_REMOVED lines=35> */
.L_x_195:
[----:B------:R-:W-:Y:S05]  /*15400*/  BSYNC B1 ;  /* 0x0000000000017941 */ /* 0x000fea0003800000 */
.L_x_194:
        /* <DEDUP_REMOVED lines=35> */
.L_x_197:
[----:B------:R-:W-:Y:S05]  /*15640*/  BSYNC B1 ;  /* 0x0000000000017941 */ /* 0x000fea0003800000 */
.L_x_196:
        /* <DEDUP_REMOVED lines=35> */
.L_x_199:
[----:B------:R-:W-:Y:S05]  /*15880*/  BSYNC B1 ;  /* 0x0000000000017941 */ /* 0x000fea0003800000 */
.L_x_198:
        /* <DEDUP_REMOVED lines=35> */
.L_x_201:
[----:B------:R-:W-:Y:S05]  /*15ac0*/  BSYNC B1 ;  /* 0x0000000000017941 */ /* 0x000fea0003800000 */
.L_x_200:
        /* <DEDUP_REMOVED lines=35> */
.L_x_203:
[----:B------:R-:W-:Y:S05]  /*15d00*/  BSYNC B1 ;  /* 0x0000000000017941 */ /* 0x000fea0003800000 */
.L_x_202:
        /* <DEDUP_REMOVED lines=35> */
.L_x_205:
[----:B------:R-:W-:Y:S05]  /*15f40*/  BSYNC B1 ;  /* 0x0000000000017941 */ /* 0x000fea0003800000 */
.L_x_204:
        /* <DEDUP_REMOVED lines=35> */
.L_x_207:
[----:B------:R-:W-:Y:S05]  /*16180*/  BSYNC B1 ;  /* 0x0000000000017941 */ /* 0x000fea0003800000 */
.L_x_206:
        /* <DEDUP_REMOVED lines=35> */
.L_x_209:
[----:B------:R-:W-:Y:S05]  /*163c0*/  BSYNC B1 ;  /* 0x0000000000017941 */ /* 0x000fea0003800000 */
.L_x_208:
        /* <DEDUP_REMOVED lines=35> */
.L_x_211:
[----:B------:R-:W-:Y:S05]  /*16600*/  BSYNC B1 ;  /* 0x0000000000017941 */ /* 0x000fea0003800000 */
.L_x_210:
        /* <DEDUP_REMOVED lines=36> */
.L_x_213:
[----:B------:R-:W-:Y:S05]  /*16850*/  BSYNC B1 ;  /* 0x0000000000017941 */ /* 0x000fea0003800000 */
.L_x_212:
        /* <DEDUP_REMOVED lines=33> */
.L_x_215:
[----:B------:R-:W-:Y:S05]  /*16a70*/  BSYNC B1 ;  /* 0x0000000000017941 */ /* 0x000fea0003800000 */
.L_x_214:
        /* <DEDUP_REMOVED lines=33> */
.L_x_217:
[----:B------:R-:W-:Y:S05]  /*16c90*/  BSYNC B1 ;  /* 0x0000000000017941 */ /* 0x000fea0003800000 */
.L_x_216:
        /* <DEDUP_REMOVED lines=9> */
[----:B-1----:R-:W2:Y:S04]  /*16d30*/  LDL.LU R4, [R1+0x200] ;  /* 0x0002000001047983 */ /* 0x002ea80000300800 */
[----:B------:R1:W-:Y:S01]  /*16d40*/  STL [R1+0x3f0], R3 ;  /* 0x0003f00301007387 */ /* 0x0003e20000100800 */
[----:B--2---:R-:W-:-:S05]  /*16d50*/  SHF.L.U32 R11, R4, 0x10, RZ ;  /* 0x00000010040b7819 */ /* 0x004fca00000006ff */
        /* <DEDUP_REMOVED lines=24> */
.L_x_219:
[----:B------:R-:W-:Y:S05]  /*16ee0*/  BSYNC B1 ;  /* 0x0000000000017941 */ /* 0x000fea0003800000 */
.L_x_218:
        /* <DEDUP_REMOVED lines=35> */
.L_x_221:
[----:B------:R-:W-:Y:S05]  /*17120*/  BSYNC B1 ;  /* 0x0000000000017941 */ /* 0x000fea0003800000 */
.L_x_220:
        /* <DEDUP_REMOVED lines=32> */
.L_x_223:
[----:B------:R-:W-:Y:S05]  /*17330*/  BSYNC B1 ;  /* 0x0000000000017941 */ /* 0x000fea0003800000 */
.L_x_222:
        /* <DEDUP_REMOVED lines=32> */
.L_x_225:
[----:B------:R-:W-:Y:S05]  /*17540*/  BSYNC B1 ;  /* 0x0000000000017941 */ /* 0x000fea0003800000 */
.L_x_224:
        /* <DEDUP_REMOVED lines=35> */
.L_x_227:
[----:B------:R-:W-:Y:S05]  /*17780*/  BSYNC B1 ;  /* 0x0000000000017941 */ /* 0x000fea0003800000 */
.L_x_226:
        /* <DEDUP_REMOVED lines=35> */
.L_x_229:
[----:B------:R-:W-:Y:S05]  /*179c0*/  BSYNC B1 ;  /* 0x0000000000017941 */ /* 0x000fea0003800000 */
.L_x_228:
        /* <DEDUP_REMOVED lines=32> */
.L_x_231:
[----:B------:R-:W-:Y:S05]  /*17bd0*/  BSYNC B1 ;  /* 0x0000000000017941 */ /* 0x000fea0003800000 */
.L_x_230:
        /* <DEDUP_REMOVED lines=32> */
.L_x_233:
[----:B------:R-:W-:Y:S05]  /*17de0*/  BSYNC B1 ;  /* 0x0000000000017941 */ /* 0x000fea0003800000 */
.L_x_232:
        /* <DEDUP_REMOVED lines=35> */
.L_x_235:
[----:B------:R-:W-:Y:S05]  /*18020*/  BSYNC B1 ;  /* 0x0000000000017941 */ /* 0x000fea0003800000 */
.L_x_234:
        /* <DEDUP_REMOVED lines=35> */
.L_x_237:
[----:B------:R-:W-:Y:S05]  /*18260*/  BSYNC B1 ;  /* 0x0000000000017941 */ /* 0x000fea0003800000 */
.L_x_236:
        /* <DEDUP_REMOVED lines=32> */
.L_x_239:
[----:B------:R-:W-:Y:S05]  /*18470*/  BSYNC B1 ;  /* 0x0000000000017941 */ /* 0x000fea0003800000 */
.L_x_238:
        /* <DEDUP_REMOVED lines=32> */
.L_x_241:
[----:B------:R-:W-:Y:S05]  /*18680*/  BSYNC B1 ;  /* 0x0000000000017941 */ /* 0x000fea0003800000 */
.L_x_240:
        /* <DEDUP_REMOVED lines=35> */
.L_x_243:
[----:B------:R-:W-:Y:S05]  /*188c0*/  BSYNC B1 ;  /* 0x0000000000017941 */ /* 0x000fea0003800000 */
.L_x_242:
        /* <DEDUP_REMOVED lines=36> */
.L_x_245:
[----:B------:R-:W-:Y:S05]  /*18b10*/  BSYNC B1 ;  /* 0x0000000000017941 */ /* 0x000fea0003800000 */
.L_x_244:
[----:B-----5:R2:W-:Y:S04]  /*18b20*/  STL [R1+0x400], R9 ;  /* 0x0004000901007387 */ /* 0x0205e80000100800 */
[----:B--2---:R-:W2:Y:S04]  /*18b30*/  LDL.LU R9, [R1+0x1c0] ;  /* 0x0001c00001097983 */ /* 0x004ea80000300800 */
[----:B------:R3:W-:Y:S04]  /*18b40*/  STL [R1+0x3fc], R8 ;  /* 0x0003fc0801007387 */ /* 0x0007e80000100800 */
[----:B---3--:R-:W3:Y:S04]  /*18b50*/  LDL.LU R8, [R1+0x284] ;  /* 0x0002840001087983 */ /* 0x008ee80000300800 */
[----:B------:R-:W-:Y:S04]  /*18b60*/  STL [R1+0x3f8], R5 ;  /* 0x0003f80501007387 */ /* 0x000fe80000100800 */
[----:B------:R4:W-:Y:S04]  /*18b70*/  STL [R1+0x3f4], R4 ;  /* 0x0003f40401007387 */ /* 0x0009e80000100800 */
[----:B----4-:R-:W4:Y:S04]  /*18b80*/  LDL.LU R4, [R1+0x200] ;  /* 0x0002000001047983 */ /* 0x010f280000300800 */
[----:B------:R1:W-:Y:S01]  /*18b90*/  STL [R1+0x3f0], R3 ;  /* 0x0003f00301007387 */ /* 0x0003e20000100800 */
[----:B----4-:R-:W-:-:S04]  /*18ba0*/  IMAD.U32 R7, R4, 0x10000, RZ ;  /* 0x0001000004077824 */ /* 0x010fc800078e00ff */
[----:B------:R-:W-:-:S04]  /*18bb0*/  FMUL R7, R7, R16 ;  /* 0x0000001007077220 */ /* 0x000fc80000400000 */
[----:B--2---:R-:W-:Y:S01]  /*18bc0*/  FFMA R7, R9, R2, R7 ;  /* 0x0000000209077223 */ /* 0x004fe20000000007 */
[----:B-1----:R-:W-:Y:S01]  /*18bd0*/  PRMT R3, R4, 0x7610, R3 ;  /* 0x0000761004037816 */ /* 0x002fe20000000003 */
[----:B------:R1:W5:Y:S03]  /*18be0*/  LDL.LU R9, [R1+0x400] ;  /* 0x0004000001097983 */ /* 0x0003660000300800 */
[----:B------:R-:W-:-:S04]  /*18bf0*/  F2FP.BF16.F32.PACK_AB R7, RZ, R7 ;  /* 0x00000007ff07723e */ /* 0x000fc800000010ff */
[----:B------:R-:W-:Y:S01]  /*18c00*/  PRMT R5, R7, 0x7610, R5 ;  /* 0x0000761007057816 */ /* 0x000fe20000000005 */
[----:B---3--:R-:W-:Y:S02]  /*18c10*/  IMAD.MOV.U32 R7, RZ, RZ, R8 ;  /* 0x000000ffff077224 */ /* 0x008fe400078e0008 */
[----:B------:R1:W5:Y:S04]  /*18c20*/  LDL.LU R8, [R1+0x3fc] ;  /* 0x0003fc0001087983 */ /* 0x0003680000300800 */
[----:B------:R2:W-:Y:S04]  /*18c30*/  @P5 STG.E.U16 desc[UR52][R6.64+0x40], R5 ;  /* 0x0000400506005986 */ /* 0x0005e8000c101534 */
[----:B--2---:R1:W5:Y:S01]  /*18c40*/  LDL.LU R5, [R1+0x3f8] ;  /* 0x0003f80001057983 */ /* 0x0043620000300800 */
[----:B------:R-:W-:-:S03]  /*18c50*/  LOP3.LUT P5, RZ, R17, 0x4, RZ, 0xc0, !PT ;  /* 0x0000000411ff7812 */ /* 0x000fc600078ac0ff */
[----:B------:R1:W5:Y:S04]  /*18c60*/  LDL.LU R4, [R1+0x3f4] ;  /* 0x0003f40001047983 */ /* 0x0003680000300800 */
[----:B------:R2:W-:Y:S04]  /*18c70*/  STL.S16 [R1+0x1c0], R3 ;  /* 0x0001c00301007387 */ /* 0x0005e80000100600 */
[----:B--2---:R1:W5:Y:S01]  /*18c80*/  LDL.LU R3, [R1+0x3f0] ;  /* 0x0003f00001037983 */ /* 0x0043620000300800 */
[----:B------:R-:W-:Y:S01]  /*18c90*/  ISETP.GT.AND P5, PT, R0, 0x180, P5 ;  /* 0x000001800000780c */ /* 0x000fe20002fa4270 */
[----:B------:R-:W-:-:S12]  /*18ca0*/  BSSY B1, `(.L_x_246) ;  /* 0x0000006000017945 */ /* 0x000fd80003800000 */
[----:B-1----:R-:W-:Y:S05]  /*18cb0*/  @!P5 BRA `(.L_x_247) ;  /* 0x000000000010d947 */ /* 0x002fea0003800000 */
[----:B------:R1:W-:Y:S04]  /*18cc0*/  STL [R1+0x3f0], R0 ;  /* 0x0003f00001007387 */ /* 0x0003e80000100800 */
[----:B-1----:R-:W2:Y:S04]  /*18cd0*/  LDG.E.LTC128B.U16 R0, desc[UR52][R12.64+0x42] ;  /* 0x000042340c007981 */ /* 0x002ea8000c1e1520 */
[----:B--2---:R1:W-:Y:S04]  /*18ce0*/  STL [R1+0x1c0], R0 ;  /* 0x0001c00001007387 */ /* 0x0043e80000100800 */
[----:B-1----:R1:W5:Y:S02]  /*18cf0*/  LDL.LU R0, [R1+0x3f0] ;  /* 0x0003f00001007983 */ /* 0x0023640000300800 */
.L_x_247:
[----:B------:R-:W-:Y:S05]  /*18d00*/  BSYNC B1 ;  /* 0x0000000000017941 */ /* 0x000fea0003800000 */
.L_x_246:
[----:B------:R-:W-:Y:S04]  /*18d10*/  STL [R1+0x408], R11 ;  /* 0x0004080b01007387 */ /* 0x000fe80000100800 */
[----:B------:R2:W-:Y:S04]  /*18d20*/  STL [R1+0x404], R10 ;  /* 0x0004040a01007387 */ /* 0x0005e80000100800 */
[----:B--2---:R-:W2:Y:S04]  /*18d30*/  LDL.LU R10, [R1+0x1c4] ;  /* 0x0001c400010a7983 */ /* 0x004ea80000300800 */
[----:B-----5:R-:W-:Y:S04]  /*18d40*/  STL [R1+0x400], R9 ;  /* 0x0004000901007387 */ /* 0x020fe80000100800 */
        /* <DEDUP_REMOVED lines=19> */
[----:B------:R2:W5:Y:S01]  /*18e80*/  LDL.LU R4, [R1+0x3f4] ;  /* 0x0003f40001047983 */ /* 0x0005620000300800 */
[----:B------:R-:W-:-:S03]  /*18e90*/  ISETP.GT.AND P5, PT, R0, 0x188, P5 ;  /* 0x000001880000780c */ /* 0x000fc60002fa4270 */
[----:B------:R3:W-:Y:S04]  /*18ea0*/  STL.S16 [R1+0x1c0], R3 ;  /* 0x0001c00301007387 */ /* 0x0007e80000100600 */
[----:B---3--:R2:W5:Y:S01]  /*18eb0*/  LDL.LU R3, [R1+0x3f0] ;  /* 0x0003f00001037983 */ /* 0x0085620000300800 */
[----:B------:R-:W-:Y:S05]  /*18ec0*/  BSSY B1, `(.L_x_248) ;  /* 0x0000006000017945 */ /* 0x000fea0003800000 */
[----:B------:R-:W-:Y:S05]  /*18ed0*/  @!P5 BRA `(.L_x_249) ;  /* 0x000000000010d947 */ /* 0x000fea0003800000 */
[----:B------:R3:W-:Y:S04]  /*18ee0*/  STL [R1+0x3f0], R0 ;  /* 0x0003f00001007387 */ /* 0x0007e80000100800 */
[----:B---3-5:R-:W3:Y:S04]  /*18ef0*/  LDG.E.LTC128B.U16 R0, desc[UR52][R10.64+0x40] ;  /* 0x000040340a007981 */ /* 0x028ee8000c1e1520 */
[----:B---3--:R3:W-:Y:S04]  /*18f00*/  STL [R1+0x1c0], R0 ;  /* 0x0001c00001007387 */ /* 0x0087e80000100800 */
[----:B---3--:R3:W5:Y:S02]  /*18f10*/  LDL.LU R0, [R1+0x3f0] ;  /* 0x0003f00001007983 */ /* 0x0087640000300800 */
.L_x_249:
[----:B------:R-:W-:Y:S05]  /*18f20*/  BSYNC B1 ;  /* 0x0000000000017941 */ /* 0x000fea0003800000 */
.L_x_248:
[----:B-----5:R-:W-:Y:S04]  /*18f30*/  STL [R1+0x408], R11 ;  /* 0x0004080b01007387 */ /* 0x020fe80000100800 */
[----:B------:R4:W-:Y:S04]  /*18f40*/  STL [R1+0x404], R10 ;  /* 0x0004040a01007387 */ /* 0x0009e80000100800 */
[----:B----4-:R-:W4:Y:S04]  /*18f50*/  LDL.LU R10, [R1+0x1c8] ;  /* 0x0001c800010a7983 */ /* 0x010f280000300800 */
[----:B------:R-:W-:Y:S04]  /*18f60*/  STL [R1+0x400], R7 ;  /* 0x0004000701007387 */ /* 0x000fe80000100800 */
[----:B------:R-:W-:Y:S04]  /*18f70*/  STL [R1+0x3fc], R6 ;  /* 0x0003fc0601007387 */ /* 0x000fe80000100800 */
[----:B------:R-:W-:Y:S04]  /*18f80*/  STL [R1+0x3f8], R5 ;  /* 0x0003f80501007387 */ /* 0x000fe80000100800 */
[----:B------:R0:W-:Y:S04]  /*18f90*/  STL [R1+0x3f4], R4 ;  /* 0x0003f40401007387 */ /* 0x0001e80000100800 */
[----:B0-----:R-:W2:Y:S04]  /*18fa0*/  LDL.LU R4, [R1+0x1c0] ;  /* 0x0001c00001047983 */ /* 0x001ea80000300800 */
[----:B------:R0:W-:Y:S01]  /*18fb0*/  STL [R1+0x3f0], R3 ;  /* 0x0003f00301007387 */ /* 0x0001e20000100800 */
[----:B--2---:R-:W-:-:S04]  /*18fc0*/  IMAD.U32 R11, R4, 0x10000, RZ ;  /* 0x00010000040b7824 */ /* 0x004fc800078e00ff */
[----:B------:R-:W-:-:S04]  /*18fd0*/  FMUL R11, R11, R16 ;  /* 0x000000100b0b7220 */ /* 0x000fc80000400000 */
[----:B----4-:R-:W-:Y:S01]  /*18fe0*/  FFMA R10, R10, R2, R11 ;  /* 0x000000020a0a7223 */ /* 0x010fe2000000000b */
        /* <DEDUP_REMOVED lines=9> */
[----:B--2---:R0:W5:Y:S01]  /*19080*/  LDL.LU R5, [R1+0x3f8] ;  /* 0x0003f80001057983 */ /* 0x0041620000300800 */
[----:B------:R-:W-:-:S03]  /*19090*/  LOP3.LUT P5, RZ, R17, 0x4, RZ, 0xc0, !PT ;  /* 0x0000000411ff7812 */ /* 0x000fc600078ac0ff */
[----:B------:R0:W5:Y:S01]  /*190a0*/  LDL.LU R4, [R1+0x3f4] ;  /* 0x0003f40001047983 */ /* 0x0001620000300800 */
[----:B------:R-:W-:-:S03]  /*190b0*/  ISETP.GT.AND P5, PT, R0, 0x188, P5 ;  /* 0x000001880000780c */ /* 0x000fc60002fa4270 */
[----:B------:R2:W-:Y:S04]  /*190c0*/  STL.S16 [R1+0x1c0], R3 ;  /* 0x0001c00301007387 */ /* 0x0005e80000100600 */
[----:B--2---:R0:W5:Y:S01]  /*190d0*/  LDL.LU R3, [R1+0x3f0] ;  /* 0x0003f00001037983 */ /* 0x0041620000300800 */
[----:B------:R-:W-:Y:S05]  /*190e0*/  BSSY B1, `(.L_x_250) ;  /* 0x0000006000017945 */ /* 0x000fea0003800000 */
[----:B------:R-:W-:Y:S05]  /*190f0*/  @!P5 BRA `(.L_x_251) ;  /* 0x000000000010d947 */ /* 0x000fea0003800000 */
[----:B------:R2:W-:Y:S04]  /*19100*/  STL [R1+0x3f0], R0 ;  /* 0x0003f00001007387 */ /* 0x0005e80000100800 */
[----:B--2--5:R-:W2:Y:S04]  /*19110*/  LDG.E.LTC128B.U16 R0, desc[UR52][R10.64+0x42] ;  /* 0x000042340a007981 */ /* 0x024ea8000c1e1520 */
[----:B--2---:R2:W-:Y:S04]  /*19120*/  STL [R1+0x1c0], R0 ;  /* 0x0001c00001007387 */ /* 0x0045e80000100800 */
[----:B--2---:R2:W5:Y:S02]  /*19130*/  LDL.LU R0, [R1+0x3f0] ;  /* 0x0003f00001007983 */ /* 0x0045640000300800 */
.L_x_251:
[----:B------:R-:W-:Y:S05]  /*19140*/  BSYNC B1 ;  /* 0x0000000000017941 */ /* 0x000fea0003800000 */
.L_x_250:
[----:B-----5:R-:W-:Y:S04]  /*19150*/  STL [R1+0x408], R11 ;  /* 0x0004080b01007387 */ /* 0x020fe80000100800 */
[----:B------:R4:W-:Y:S04]  /*19160*/  STL [R1+0x404], R10 ;  /* 0x0004040a01007387 */ /* 0x0009e80000100800 */
[----:B----4-:R-:W4:Y:S04]  /*19170*/  LDL.LU R10, [R1+0x1cc] ;  /* 0x0001cc00010a7983 */ /* 0x010f280000300800 */
[----:B------:R-:W-:Y:S04]  /*19180*/  STL [R1+0x400], R7 ;  /* 0x0004000701007387 */ /* 0x000fe80000100800 */
[----:B------:R-:W-:Y:S04]  /*19190*/  STL [R1+0x3fc], R6 ;  /* 0x0003fc0601007387 */ /* 0x000fe80000100800 */
[----:B------:R-:W-:Y:S04]  /*191a0*/  STL [R1+0x3f8], R5 ;  /* 0x0003f80501007387 */ /* 0x000fe80000100800 */
[----:B------:R0:W-:Y:S04]  /*191b0*/  STL [R1+0x3f4], R4 ;  /* 0x0003f40401007387 */ /* 0x0001e80000100800 */
[----:B0-----:R-:W3:Y:S04]  /*191c0*/  LDL.LU R4, [R1+0x1c0] ;  /* 0x0001c00001047983 */ /* 0x001ee80000300800 */
[----:B------:R0:W-:Y:S01]  /*191d0*/  STL [R1+0x3f0], R3 ;  /* 0x0003f00301007387 */ /* 0x0001e20000100800 */
[----:B---3--:R-:W-:-:S04]  /*191e0*/  IMAD.U32 R11, R4, 0x10000, RZ ;  /* 0x00010000040b7824 */ /* 0x008fc800078e00ff */
        /* <DEDUP_REMOVED lines=12> */
[----:B------:R-:W-:-:S03]  /*192b0*/  ISETP.GT.AND P5, PT, R0, 0x180, P6 ;  /* 0x000001800000780c */ /* 0x000fc600037a4270 */
[----:B------:R0:W5:Y:S04]  /*192c0*/  LDL.LU R4, [R1+0x3f4] ;  /* 0x0003f40001047983 */ /* 0x0001680000300800 */
[----:B------:R3:W-:Y:S04]  /*192d0*/  STL.S16 [R1+0x1c0], R3 ;  /* 0x0001c00301007387 */ /* 0x0007e80000100600 */
[----:B---3--:R0:W5:Y:S01]  /*192e0*/  LDL.LU R3, [R1+0x3f0] ;  /* 0x0003f00001037983 */ /* 0x0081620000300800 */
[----:B------:R-:W-:Y:S04]  /*192f0*/  BSSY B1, `(.L_x_252) ;  /* 0x0000006000017945 */ /* 0x000fe80003800000 */
[----:B------:R-:W-:Y:S05]  /*19300*/  @!P5 BRA `(.L_x_253) ;  /* 0x000000000010d947 */ /* 0x000fea0003800000 */
[----:B------:R3:W-:Y:S04]  /*19310*/  STL [R1+0x3f0], R0 ;  /* 0x0003f00001007387 */ /* 0x0007e80000100800 */
[----:B---3--:R-:W3:Y:S04]  /*19320*/  LDG.E.LTC128B.U16 R0, desc[UR52][R12.64+0x50] ;  /* 0x000050340c007981 */ /* 0x008ee8000c1e1520 */
[----:B---3--:R3:W-:Y:S04]  /*19330*/  STL [R1+0x1c0], R0 ;  /* 0x0001c00001007387 */ /* 0x0087e80000100800 */
[----:B---3--:R3:W5:Y:S02]  /*19340*/  LDL.LU R0, [R1+0x3f0] ;  /* 0x0003f00001007983 */ /* 0x0087640000300800 */
.L_x_253:
[----:B------:R-:W-:Y:S05]  /*19350*/  BSYNC B1 ;  /* 0x0000000000017941 */ /* 0x000fea0003800000 */
.L_x_252:
        /* <DEDUP_REMOVED lines=22> */
[----:B------:R-:W-:-:S03]  /*194c0*/  ISETP.GT.AND P5, PT, R0, 0x180, P4 ;  /* 0x000001800000780c */ /* 0x000fc600027a4270 */
[----:B------:R0:W5:Y:S04]  /*194d0*/  LDL.LU R4, [R1+0x3f4] ;  /* 0x0003f40001047983 */ /* 0x0001680000300800 */
[----:B------:R2:W-:Y:S04]  /*194e0*/  STL.S16 [R1+0x1c0], R3 ;  /* 0x0001c00301007387 */ /* 0x0005e80000100600 */
[----:B--2---:R0:W5:Y:S01]  /*194f0*/  LDL.LU R3, [R1+0x3f0] ;  /* 0x0003f00001037983 */ /* 0x0041620000300800 */
[----:B------:R-:W-:Y:S04]  /*19500*/  BSSY B1, `(.L_x_254) ;  /* 0x0000006000017945 */ /* 0x000fe80003800000 */
[----:B------:R-:W-:Y:S05]  /*19510*/  @!P5 BRA `(.L_x_255) ;  /* 0x000000000010d947 */ /* 0x000fea0003800000 */
[----:B------:R2:W-:Y:S04]  /*19520*/  STL [R1+0x3f0], R0 ;  /* 0x0003f00001007387 */ /* 0x0005e80000100800 */
[----:B--2---:R-:W2:Y:S04]  /*19530*/  LDG.E.LTC128B.U16 R0, desc[UR52][R12.64+0x52] ;  /* 0x000052340c007981 */ /* 0x004ea8000c1e1520 */
[----:B--2---:R2:W-:Y:S04]  /*19540*/  STL [R1+0x1c0], R0 ;  /* 0x0001c00001007387 */ /* 0x0045e80000100800 */
[----:B--2---:R2:W5:Y:S02]  /*19550*/  LDL.LU R0, [R1+0x3f0] ;  /* 0x0003f00001007983 */ /* 0x0045640000300800 */
.L_x_255:
[----:B------:R-:W-:Y:S05]  /*19560*/  BSYNC B1 ;  /* 0x0000000000017941 */ /* 0x000fea0003800000 */
.L_x_254:
[----:B-----5:R-:W-:Y:S04]  /*19570*/  STL [R1+0x408], R11 ;  /* 0x0004080b01007387 */ /* 0x020fe80000100800 */
[----:B------:R4:W-:Y:S04]  /*19580*/  STL [R1+0x404], R10 ;  /* 0x0004040a01007387 */ /* 0x0009e80000100800 */
[----:B----4-:R-:W4:Y:S04]  /*19590*/  LDL.LU R10, [R1+0x1d4] ;  /* 0x0001d400010a7983 */ /* 0x010f280000300800 */
[----:B------:R-:W-:Y:S04]  /*195a0*/  STL [R1+0x400], R9 ;  /* 0x0004000901007387 */ /* 0x000fe80000100800 */
[----:B------:R-:W-:Y:S04]  /*195b0*/  STL [R1+0x3fc], R8 ;  /* 0x0003fc0801007387 */ /* 0x000fe80000100800 */
[----:B------:R0:W-:Y:S04]  /*195c0*/  STL [R1+0x3f8], R5 ;  /* 0x0003f80501007387 */ /* 0x0001e80000100800 */
[----:B0-----:R-:W3:Y:S04]  /*195d0*/  LDL.LU R5, [R1+0x1c0] ;  /* 0x0001c00001057983 */ /* 0x001ee80000300800 */
[----:B------:R0:W-:Y:S04]  /*195e0*/  STL [R1+0x3f4], R4 ;  /* 0x0003f40401007387 */ /* 0x0001e80000100800 */
        /* <DEDUP_REMOVED lines=15> */
[----:B------:R3:W-:Y:S04]  /*196e0*/  @P5 STG.E.U16 desc[UR52][R6.64+0x52], R3 ;  /* 0x0000520306005986 */ /* 0x0007e8000c101534 */
[----:B-1----:R0:W5:Y:S04]  /*196f0*/  LDL.LU R4, [R1+0x3f4] ;  /* 0x0003f40001047983 */ /* 0x0021680000300800 */
[----:B---3--:R0:W5:Y:S01]  /*19700*/  LDL.LU R3, [R1+0x3f0] ;  /* 0x0003f00001037983 */ /* 0x0081620000300800 */
[----:B------:R-:W-:Y:S04]  /*19710*/  BSSY B1, `(.L_x_256) ;  /* 0x0000006000017945 */ /* 0x000fe80003800000 */
[----:B------:R-:W-:Y:S05]  /*19720*/  @!P6 BRA `(.L_x_257) ;  /* 0x000000000010e947 */ /* 0x000fea0003800000 */
[----:B------:R1:W-:Y:S04]  /*19730*/  STL [R1+0x3f0], R0 ;  /* 0x0003f00001007387 */ /* 0x0003e80000100800 */
[----:B-1---5:R-:W3:Y:S04]  /*19740*/  LDG.E.LTC128B.U16 R0, desc[UR52][R10.64+0x50] ;  /* 0x000050340a007981 */ /* 0x022ee8000c1e1520 */
[----:B---3--:R1:W-:Y:S04]  /*19750*/  STL [R1+0x1c0], R0 ;  /* 0x0001c00001007387 */ /* 0x0083e80000100800 */
[----:B-1----:R1:W5:Y:S02]  /*19760*/  LDL.LU R0, [R1+0x3f0] ;  /* 0x0003f00001007983 */ /* 0x0023640000300800 */
.L_x_257:
[----:B------:R-:W-:Y:S05]  /*19770*/  BSYNC B1 ;  /* 0x0000000000017941 */ /* 0x000fea0003800000 */
.L_x_256:
[----:B-----5:R-:W-:Y:S04]  /*19780*/  STL [R1+0x408], R11 ;  /* 0x0004080b01007387 */ /* 0x020fe80000100800 */
[----:B------:R3:W-:Y:S04]  /*19790*/  STL [R1+0x404], R10 ;  /* 0x0004040a01007387 */ /* 0x0007e80000100800 */
[----:B---3--:R-:W3:Y:S04]  /*197a0*/  LDL.LU R10, [R1+0x1d8] ;  /* 0x0001d800010a7983 */ /* 0x008ee80000300800 */
[----:B------:R-:W-:Y:S04]  /*197b0*/  STL [R1+0x400], R7 ;  /* 0x0004000701007387 */ /* 0x000fe80000100800 */
[----:B------:R-:W-:Y:S04]  /*197c0*/  STL [R1+0x3fc], R6 ;  /* 0x0003fc0601007387 */ /* 0x000fe80000100800 */
[----:B------:R4:W-:Y:S04]  /*197d0*/  STL [R1+0x3f8], R5 ;  /* 0x0003f80501007387 */ /* 0x0009e80000100800 */
[----:B----4-:R-:W4:Y:S04]  /*197e0*/  LDL.LU R5, [R1+0x1c0] ;  /* 0x0001c00001057983 */ /* 0x010f280000300800 */
[----:B------:R0:W-:Y:S04]  /*197f0*/  STL [R1+0x3f4], R4 ;  /* 0x0003f40401007387 */ /* 0x0001e80000100800 */
        /* <DEDUP_REMOVED lines=9> */
[----:B------:R0:W5:Y:S01]  /*19890*/  LDL.LU R7, [R1+0x400] ;  /* 0x0004000001077983 */ /* 0x0001620000300800 */
[----:B------:R-:W-:-:S02]  /*198a0*/  ISETP.GT.AND P4, PT, R0, 0x188, P4 ;  /* 0x000001880000780c */ /* 0x000fc40002784270 */
[----:B--2---:R-:W-:Y:S02]  /*198b0*/  PRMT R3, R6, 0x7610, R3 ;  /* 0x0000761006037816 */ /* 0x004fe40000000003 */
[----:B------:R0:W5:Y:S04]  /*198c0*/  LDL.LU R6, [R1+0x3fc] ;  /* 0x0003fc0001067983 */ /* 0x0001680000300800 */
[----:B------:R0:W5:Y:S04]  /*198d0*/  LDL.LU R5, [R1+0x3f8] ;  /* 0x0003f80001057983 */ /* 0x0001680000300800 */
[----:B------:R2:W-:Y:S04]  /*198e0*/  STL.S16 [R1+0x1c0], R4 ;  /* 0x0001c00401007387 */ /* 0x0005e80000100600 */
[----:B------:R3:W-:Y:S04]  /*198f0*/  @P6 STG.E.U16 desc[UR52][R8.64+0x50], R3 ;  /* 0x0000500308006986 */ /* 0x0007e8000c101534 */
[----:B--2---:R0:W5:Y:S04]  /*19900*/  LDL.LU R4, [R1+0x3f4] ;  /* 0x0003f40001047983 */ /* 0x0041680000300800 */
[----:B---3--:R0:W5:Y:S01]  /*19910*/  LDL.LU R3, [R1+0x3f0] ;  /* 0x0003f00001037983 */ /* 0x0081620000300800 */
[----:B------:R-:W-:Y:S04]  /*19920*/  BSSY B1, `(.L_x_258) ;  /* 0x0000006000017945 */ /* 0x000fe80003800000 */
[----:B------:R-:W-:Y:S05]  /*19930*/  @!P4 BRA `(.L_x_259) ;  /* 0x000000000010c947 */ /* 0x000fea0003800000 */
[----:B------:R2:W-:Y:S04]  /*19940*/  STL [R1+0x3f0], R0 ;  /* 0x0003f00001007387 */ /* 0x0005e80000100800 */
[----:B--2--5:R-:W2:Y:S04]  /*19950*/  LDG.E.LTC128B.U16 R0, desc[UR52][R10.64+0x52] ;  /* 0x000052340a007981 */ /* 0x024ea8000c1e1520 */
[----:B--2---:R2:W-:Y:S04]  /*19960*/  STL [R1+0x1c0], R0 ;  /* 0x0001c00001007387 */ /* 0x0045e80000100800 */
[----:B--2---:R2:W5:Y:S02]  /*19970*/  LDL.LU R0, [R1+0x3f0] ;  /* 0x0003f00001007983 */ /* 0x0045640000300800 */
.L_x_259:
[----:B------:R-:W-:Y:S05]  /*19980*/  BSYNC B1 ;  /* 0x0000000000017941 */ /* 0x000fea0003800000 */
.L_x_258:
        /* <DEDUP_REMOVED lines=29> */
[----:B-1----:R-:W3:Y:S04]  /*19b60*/  LDG.E.LTC128B.U16 R0, desc[UR52][R12.64+0x60] ;  /* 0x000060340c007981 */ /* 0x002ee8000c1e1520 */
[----:B---3--:R1:W-:Y:S04]  /*19b70*/  STL [R1+0x1c0], R0 ;  /* 0x0001c00001007387 */ /* 0x0083e80000100800 */
[----:B-1----:R1:W5:Y:S02]  /*19b80*/  LDL.LU R0, [R1+0x3f0] ;  /* 0x0003f00001007983 */ /* 0x0023640000300800 */
.L_x_261:
[----:B------:R-:W-:Y:S05]  /*19b90*/  BSYNC B1 ;  /* 0x0000000000017941 */ /* 0x000fea0003800000 */
.L_x_260:
        /* <DEDUP_REMOVED lines=29> */
[----:B--2---:R-:W2:Y:S04]  /*19d70*/  LDG.E.LTC128B.U16 R0, desc[UR52][R12.64+0x62] ;  /* 0x000062340c007981 */ /* 0x004ea8000c1e1520 */
[----:B--2---:R2:W-:Y:S04]  /*19d80*/  STL [R1+0x1c0], R0 ;  /* 0x0001c00001007387 */ /* 0x0045e80000100800 */
[----:B--2---:R2:W5:Y:S02]  /*19d90*/  LDL.LU R0, [R1+0x3f0] ;  /* 0x0003f00001007983 */ /* 0x0045640000300800 */
.L_x_263:
[----:B------:R-:W-:Y:S05]  /*19da0*/  BSYNC B1 ;  /* 0x0000000000017941 */ /* 0x000fea0003800000 */
.L_x_262:
        /* <DEDUP_REMOVED lines=32> */
.L_x_265:
[----:B------:R-:W-:Y:S05]  /*19fb0*/  BSYNC B1 ;  /* 0x0000000000017941 */ /* 0x000fea0003800000 */
.L_x_264:
        /* <DEDUP_REMOVED lines=32> */
.L_x_267:
[----:B------:R-:W-:Y:S05]  /*1a1c0*/  BSYNC B1 ;  /* 0x0000000000017941 */ /* 0x000fea0003800000 */
.L_x_266:
        /* <DEDUP_REMOVED lines=32> */
.L_x_269:
[----:B------:R-:W-:Y:S05]  /*1a3d0*/  BSYNC B1 ;  /* 0x0000000000017941 */ /* 0x000fea0003800000 */
.L_x_268:
        /* <DEDUP_REMOVED lines=32> */
.L_x_271:
[----:B------:R-:W-:Y:S05]  /*1a5e0*/  BSYNC B1 ;  /* 0x0000000000017941 */ /* 0x000fea0003800000 */
.L_x_270:
        /* <DEDUP_REMOVED lines=32> */
.L_x_273:
[----:B------:R-:W-:Y:S05]  /*1a7f0*/  BSYNC B1 ;  /* 0x0000000000017941 */ /* 0x000fea0003800000 */
.L_x_272:
        /* <DEDUP_REMOVED lines=32> */
.L_x_275:
[----:B------:R-:W-:Y:S05]  /*1aa00*/  BSYNC B1 ;  /* 0x0000000000017941 */ /* 0x000fea0003800000 */
.L_x_274:
[----:B------:R-:W-:Y:S04]  /*1aa10*/  STL [R1+0x408], R12 ;  /* 0x0004080c01007387 */ /* 0x000fe80000100800 */
[----:B-----5:R3:W-:Y:S04]  /*1aa20*/  STL [R1+0x404], R11 ;  /* 0x0004040b01007387 */ /* 0x0207e80000100800 */
        /* <DEDUP_REMOVED lines=11> */
[----:B------:R0:W5:Y:S01]  /*1aae0*/  LDL.LU R12, [R1+0x408] ;  /* 0x00040800010c7983 */ /* 0x0001620000300800 */
[----:B------:R-:W-:Y:S02]  /*1aaf0*/  ISETP.GT.AND P3, PT, R3, 0x40, PT ;  /* 0x000000400300780c */ /* 0x000fe40003f64270 */
[----:B------:R-:W-:Y:S02]  /*1ab00*/  F2FP.BF16.F32.PACK_AB R10, RZ, R11 ;  /* 0x0000000bff0a723e */ /* 0x000fe400000010ff */
[----:B------:R0:W5:Y:S02]  /*1ab10*/  LDL.LU R11, [R1+0x404] ;  /* 0x00040400010b7983 */ /* 0x0001640000300800 */
[----:B------:R-:W-:Y:S02]  /*1ab20*/  PRMT R7, R10, 0x7610, R7 ;  /* 0x000076100a077816 */ /* 0x000fe40000000007 */
[----:B------:R0:W5:Y:S01]  /*1ab30*/  LDL.LU R10, [R1+0x400] ;  /* 0x00040000010a7983 */ /* 0x0001620000300800 */
[----:B------:R-:W-:-:S02]  /*1ab40*/  ISETP.GT.AND P1, PT, R0, RZ, P3 ;  /* 0x000000ff0000720c */ /* 0x000fc40001f24270 */
[----:B-1----:R-:W-:Y:S02]  /*1ab50*/  PRMT R4, R7, 0x7610, R4 ;  /* 0x0000761007047816 */ /* 0x002fe40000000004 */
[----:B------:R0:W5:Y:S01]  /*1ab60*/  LDL.LU R7, [R1+0x3fc] ;  /* 0x0003fc0001077983 */ /* 0x0001620000300800 */
[----:B------:R-:W-:-:S03]  /*1ab70*/  LOP3.LUT R17, R17, 0xfffffffe, RZ, 0xc0, !PT ;  /* 0xfffffffe11117812 */ /* 0x000fc600078ec0ff */
[----:B------:R0:W5:Y:S01]  /*1ab80*/  LDL.LU R6, [R1+0x3f8] ;  /* 0x0003f80001067983 */ /* 0x0001620000300800 */
[----:B------:R-:W-:Y:S01]  /*1ab90*/  BSSY B1, `(.L_x_276) ;  /* 0x000000b000017945 */ /* 0x000fe20003800000 */
[----:B------:R-:W-:Y:S02]  /*1aba0*/  @P3 LOP3.LUT R17, R17, 0x1, RZ, 0xfc, !PT ;  /* 0x0000000111113812 */ /* 0x000fe400078efcff */
[----:B------:R1:W-:Y:S04]  /*1abb0*/  STL.S16 [R1+0x1c0], R5 ;  /* 0x0001c00501007387 */ /* 0x0003e80000100600 */
[----:B------:R3:W-:Y:S04]  /*1abc0*/  @P0 STG.E.U16 desc[UR52][R8.64+0x72], R4 ;  /* 0x0000720408000986 */ /* 0x0007e8000c101534 */
[----:B-1----:R0:W5:Y:S04]  /*1abd0*/  LDL.LU R5, [R1+0x3f4] ;  /* 0x0003f40001057983 */ /* 0x0021680000300800 */
[----:B---3--:R0:W5:Y:S01]  /*1abe0*/  LDL.LU R4, [R1+0x3f0] ;  /* 0x0003f00001047983 */ /* 0x0081620000300800 */
[----:B------:R-:W-:Y:S05]  /*1abf0*/  @!P1 BRA `(.L_x_277) ;  /* 0x0000000000109947 */ /* 0x000fea0003800000 */
[----:B------:R1:W-:Y:S04]  /*1ac00*/  STL [R1+0x3f0], R0 ;  /* 0x0003f00001007387 */ /* 0x0003e80000100800 */
[----:B-1----:R-:W3:Y:S04]  /*1ac10*/  LDG.E.LTC128B.U16 R0, desc[UR52][R236.64+0x80] ;  /* 0x00008034ec007981 */ /* 0x002ee8000c1e1520 */
[----:B---3--:R1:W-:Y:S04]  /*1ac20*/  STL [R1+0x1c0], R0 ;  /* 0x0001c00001007387 */ /* 0x0083e80000100800 */
[----:B-1----:R1:W5:Y:S02]  /*1ac30*/  LDL.LU R0, [R1+0x3f0] ;  /* 0x0003f00001007983 */ /* 0x0023640000300800 */
.L_x_277:
[----:B------:R-:W-:Y:S05]  /*1ac40*/  BSYNC B1 ;  /* 0x0000000000017941 */ /* 0x000fea0003800000 */
.L_x_276:
        /* <DEDUP_REMOVED lines=9> */
[----:B0-----:R-:W2:Y:S04]  /*1ace0*/  LDL.64 R6, [R1+0x308] ;  /* 0x0003080001067983 */ /* 0x001ea80000100a00 */
[----:B------:R0:W-:Y:S01]  /*1acf0*/  STL [R1+0x3f0], R4 ;  /* 0x0003f00401007387 */ /* 0x0001e20000100800 */
[----:B----4-:R-:W-:-:S04]  /*1ad00*/  IMAD.U32 R12, R8, 0x10000, RZ ;  /* 0x00010000080c7824 */ /* 0x010fc800078e00ff */
[----:B------:R-:W-:-:S04]  /*1ad10*/  FMUL R12, R12, R16 ;  /* 0x000000100c0c7220 */ /* 0x000fc80000400000 */
[----:B---3--:R-:W-:Y:S01]  /*1ad20*/  FFMA R11, R11, R2, R12 ;  /* 0x000000020b0b7223 */ /* 0x008fe2000000000c */
[----:B------:R-:W-:Y:S01]  /*1ad30*/  PRMT R5, R8, 0x7610, R5 ;  /* 0x0000761008057816 */ /* 0x000fe20000000005 */
[----:B------:R3:W5:Y:S01]  /*1ad40*/  LDL.LU R12, [R1+0x414] ;  /* 0x00041400010c7983 */ /* 0x0007620000300800 */
[----:B------:R-:W-:Y:S02]  /*1ad50*/  ISETP.GT.AND P2, PT, R3, 0x41, PT ;  /* 0x000000410300780c */ /* 0x000fe40003f44270 */
[----:B------:R-:W-:Y:S02]  /*1ad60*/  F2FP.BF16.F32.PACK_AB R10, RZ, R11 ;  /* 0x0000000bff0a723e */ /* 0x000fe400000010ff */
[----:B------:R3:W5:Y:S02]  /*1ad70*/  LDL.LU R11, [R1+0x410] ;  /* 0x00041000010b7983 */ /* 0x0007640000300800 */
[----:B------:R-:W-:Y:S02]  /*1ad80*/  PRMT R9, R10, 0x7610, R9 ;  /* 0x000076100a097816 */ /* 0x000fe40000000009 */
[----:B------:R3:W5:Y:S01]  /*1ad90*/  LDL.LU R10, [R1+0x40c] ;  /* 0x00040c00010a7983 */ /* 0x0007620000300800 */
[----:B------:R-:W-:-:S02]  /*1ada0*/  ISETP.GT.AND P0, PT, R0, RZ, P2 ;  /* 0x000000ff0000720c */ /* 0x000fc40001704270 */
[----:B0-----:R-:W-:Y:S02]  /*1adb0*/  PRMT R4, R9, 0x7610, R4 ;  /* 0x0000761009047816 */ /* 0x001fe40000000004 */
[----:B------:R3:W5:Y:S01]  /*1adc0*/  LDL.LU R9, [R1+0x408] ;  /* 0x0004080001097983 */ /* 0x0007620000300800 */
[----:B------:R-:W-:-:S03]  /*1add0*/  LOP3.LUT R17, R17, 0xfffffffb, RZ, 0xc0, !PT ;  /* 0xfffffffb11117812 */ /* 0x000fc600078ec0ff */
[----:B------:R3:W5:Y:S01]  /*1ade0*/  LDL.LU R8, [R1+0x404] ;  /* 0x0004040001087983 */ /* 0x0007620000300800 */
[----:B------:R-:W-:Y:S01]  /*1adf0*/  BSSY B1, `(.L_x_278) ;  /* 0x000000c000017945 */ /* 0x000fe20003800000 */
[----:B------:R-:W-:Y:S02]  /*1ae00*/  @P2 LOP3.LUT R17, R17, 0x4, RZ, 0xfc, !PT ;  /* 0x0000000411112812 */ /* 0x000fe400078efcff */
[----:B------:R0:W-:Y:S04]  /*1ae10*/  STL.S16 [R1+0x180], R5 ;  /* 0x0001800501007387 */ /* 0x0001e80000100600 */
[----:B--2---:R2:W-:Y:S04]  /*1ae20*/  @P1 STG.E.U16 desc[UR52][R6.64+0x80], R4 ;  /* 0x0000800406001986 */ /* 0x0045e8000c101534 */
[----:B0-----:R3:W5:Y:S04]  /*1ae30*/  LDL.LU R5, [R1+0x400] ;  /* 0x0004000001057983 */ /* 0x0017680000300800 */
[----:B--2---:R3:W5:Y:S04]  /*1ae40*/  LDL.LU.64 R6, [R1+0x3f8] ;  /* 0x0003f80001067983 */ /* 0x0047680000300a00 */
[----:B------:R3:W5:Y:S01]  /*1ae50*/  LDL.LU R4, [R1+0x3f0] ;  /* 0x0003f00001047983 */ /* 0x0007620000300800 */
[----:B------:R-:W-:Y:S05]  /*1ae60*/  @!P0 BRA `(.L_x_279) ;  /* 0x0000000000108947 */ /* 0x000fea0003800000 */
[----:B------:R0:W-:Y:S04]  /*1ae70*/  STL [R1+0x3f0], R0 ;  /* 0x0003f00001007387 */ /* 0x0001e80000100800 */
[----:B0-----:R-:W2:Y:S04]  /*1ae80*/  LDG.E.LTC128B.U16 R0, desc[UR52][R236.64+0x82] ;  /* 0x00008234ec007981 */ /* 0x001ea8000c1e1520 */
[----:B--2---:R0:W-:Y:S04]  /*1ae90*/  STL [R1+0x180], R0 ;  /* 0x0001800001007387 */ /* 0x0041e80000100800 */
[----:B0-----:R0:W5:Y:S02]  /*1aea0*/  LDL.LU R0, [R1+0x3f0] ;  /* 0x0003f00001007983 */ /* 0x0011640000300800 */
.L_x_279:
[----:B------:R-:W-:Y:S05]  /*1aeb0*/  BSYNC B1 ;  /* 0x0000000000017941 */ /* 0x000fea0003800000 */
.L_x_278:
        /* <DEDUP_REMOVED lines=9> */
[----:B-1----:R-:W3:Y:S04]  /*1af50*/  LDL.64 R4, [R1+0x308] ;  /* 0x0003080001047983 */ /* 0x002ee80000100a00 */
        /* <DEDUP_REMOVED lines=15> */
[----:B---3--:R3:W-:Y:S04]  /*1b050*/  @P0 STG.E.U16 desc[UR52][R4.64+0x82], R3 ;  /* 0x0000820304000986 */ /* 0x0087e8000c101534 */
[----:B-1----:R2:W5:Y:S04]  /*1b060*/  LDL.LU R6, [R1+0x400] ;  /* 0x0004000001067983 */ /* 0x0025680000300800 */
[----:B---3--:R2:W5:Y:S04]  /*1b070*/  LDL.LU.64 R4, [R1+0x3f8] ;  /* 0x0003f80001047983 */ /* 0x0085680000300a00 */
[----:B------:R2:W5:Y:S01]  /*1b080*/  LDL.LU R3, [R1+0x3f0] ;  /* 0x0003f00001037983 */ /* 0x0005620000300800 */
[----:B------:R-:W-:Y:S04]  /*1b090*/  BSSY B1, `(.L_x_280) ;  /* 0x0000006000017945 */ /* 0x000fe80003800000 */
[----:B------:R-:W-:Y:S05]  /*1b0a0*/  @!P1 BRA `(.L_x_281) ;  /* 0x0000000000109947 */ /* 0x000fea0003800000 */
[----:B------:R1:W-:Y:S04]  /*1b0b0*/  STL [R1+0x3f0], R0 ;  /* 0x0003f00001007387 */ /* 0x0003e80000100800 */
[----:B-1----:R-:W3:Y:S04]  /*1b0c0*/  LDG.E.LTC128B.U16 R0, desc[UR52][R232.64+0x80] ;  /* 0x00008034e8007981 */ /* 0x002ee8000c1e1520 */
[----:B---3--:R1:W-:Y:S04]  /*1b0d0*/  STL [R1+0x180], R0 ;  /* 0x0001800001007387 */ /* 0x0083e80000100800 */
[----:B-1----:R1:W5:Y:S02]  /*1b0e0*/  LDL.LU R0, [R1+0x3f0] ;  /* 0x0003f00001007983 */ /* 0x0023640000300800 */
.L_x_281:
[----:B------:R-:W-:Y:S05]  /*1b0f0*/  BSYNC B1 ;  /* 0x0000000000017941 */ /* 0x000fea0003800000 */
.L_x_280:
        /* <DEDUP_REMOVED lines=32> */
.L_x_283:
[----:B------:R-:W-:Y:S05]  /*1b300*/  BSYNC B1 ;  /* 0x0000000000017941 */ /* 0x000fea0003800000 */
.L_x_282:
        /* <DEDUP_REMOVED lines=35> */
.L_x_285:
[----:B------:R-:W-:Y:S05]  /*1b540*/  BSYNC B1 ;  /* 0x0000000000017941 */ /* 0x000fea0003800000 */
.L_x_284:
        /* <DEDUP_REMOVED lines=23> */
[----:B------:R3:W5:Y:S04]  /*1b6c0*/  LDL.LU R9, [R1+0x408] ;  /* 0x0004080001097983 */ /* 0x0007680000300800 */
[----:B------:R3:W5:Y:S04]  /*1b6d0*/  LDL.LU R8, [R1+0x404] ;  /* 0x0004040001087983 */ /* 0x0007680000300800 */
[----:B------:R0:W-:Y:S04]  /*1b6e0*/  STL.S16 [R1+0x180], R5 ;  /* 0x0001800501007387 */ /* 0x0001e80000100600 */
[----:B--2---:R2:W-:Y:S04]  /*1b6f0*/  @P1 STG.E.U16 desc[UR52][R6.64+0x90], R4 ;  /* 0x0000900406001986 */ /* 0x0045e8000c101534 */
[----:B0-----:R3:W5:Y:S04]  /*1b700*/  LDL.LU R5, [R1+0x400] ;  /* 0x0004000001057983 */ /* 0x0017680000300800 */
[----:B--2---:R3:W5:Y:S04]  /*1b710*/  LDL.LU.64 R6, [R1+0x3f8] ;  /* 0x0003f80001067983 */ /* 0x0047680000300a00 */
[----:B------:R3:W5:Y:S01]  /*1b720*/  LDL.LU R4, [R1+0x3f0] ;  /* 0x0003f00001047983 */ /* 0x0007620000300800 */
[----:B------:R-:W-:Y:S04]  /*1b730*/  BSSY B1, `(.L_x_286) ;  /* 0x0000006000017945 */ /* 0x000fe80003800000 */
[----:B------:R-:W-:Y:S05]  /*1b740*/  @!P0 BRA `(.L_x_287) ;  /* 0x0000000000108947 */ /* 0x000fea0003800000 */
[----:B------:R0:W-:Y:S04]  /*1b750*/  STL [R1+0x3f0], R0 ;  /* 0x0003f00001007387 */ /* 0x0001e80000100800 */
[----:B0-----:R-:W2:Y:S04]  /*1b760*/  LDG.E.LTC128B.U16 R0, desc[UR52][R236.64+0x92] ;  /* 0x00009234ec007981 */ /* 0x001ea8000c1e1520 */
[----:B--2---:R0:W-:Y:S04]  /*1b770*/  STL [R1+0x180], R0 ;  /* 0x0001800001007387 */ /* 0x0041e80000100800 */
[----:B0-----:R0:W5:Y:S02]  /*1b780*/  LDL.LU R0, [R1+0x3f0] ;  /* 0x0003f00001007983 */ /* 0x0011640000300800 */
.L_x_287:
[----:B------:R-:W-:Y:S05]  /*1b790*/  BSYNC B1 ;  /* 0x0000000000017941 */ /* 0x000fea0003800000 */
.L_x_286:
        /* <DEDUP_REMOVED lines=35> */
.L_x_289:
[----:B------:R-:W-:Y:S05]  /*1b9d0*/  BSYNC B1 ;  /* 0x0000000000017941 */ /* 0x000fea0003800000 */
.L_x_288:
        /* <DEDUP_REMOVED lines=32> */
.L_x_291:
[----:B------:R-:W-:Y:S05]  /*1bbe0*/  BSYNC B1 ;  /* 0x0000000000017941 */ /* 0x000fea0003800000 */
.L_x_290:
        /* <DEDUP_REMOVED lines=33> */
.L_x_293:
[----:B------:R-:W-:Y:S05]  /*1be00*/  BSYNC B1 ;  /* 0x0000000000017941 */ /* 0x000fea0003800000 */
.L_x_292:
        /* <DEDUP_REMOVED lines=21> */
[----:B------:R2:W5:Y:S01]  /*1bf60*/  LDL.LU R7, [R1+0x408] ;  /* 0x0004080001077983 */ /* 0x0005620000300800 */
[----:B------:R-:W-:-:S03]  /*1bf70*/  ISETP.GT.AND P2, PT, R3, 0x51, PT ;  /* 0x000000510300780c */ /* 0x000fc60003f44270 */
[----:B----4-:R0:W-:Y:S04]  /*1bf80*/  @P0 STG.E.U16 desc[UR52][R8.64+0xa0], R6 ;  /* 0x0000a00608000986 */ /* 0x0101e8000c101534 */
[----:B0-----:R2:W5:Y:S04]  /*1bf90*/  LDL.LU.64 R8, [R1+0x400] ;  /* 0x0004000001087983 */ /* 0x0015680000300a00 */
[----:B------:R2:W5:Y:S01]  /*1bfa0*/  LDL.LU R6, [R1+0x3f8] ;  /* 0x0003f80001067983 */ /* 0x0005620000300800 */
[----:B------:R-:W-:-:S03]  /*1bfb0*/  ISETP.GT.AND P0, PT, R0, RZ, P2 ;  /* 0x000000ff0000720c */ /* 0x000fc60001704270 */
[----:B------:R2:W5:Y:S04]  /*1bfc0*/  LDL.LU R5, [R1+0x3f4] ;  /* 0x0003f40001057983 */ /* 0x0005680000300800 */
[----:B------:R0:W-:Y:S04]  /*1bfd0*/  STL.S16 [R1+0x180], R4 ;  /* 0x0001800401007387 */ /* 0x0001e80000100600 */
[----:B0-----:R2:W5:Y:S01]  /*1bfe0*/  LDL.LU R4, [R1+0x3f0] ;  /* 0x0003f00001047983 */ /* 0x0015620000300800 */
[----:B------:R-:W-:Y:S04]  /*1bff0*/  BSSY B1, `(.L_x_294) ;  /* 0x0000006000017945 */ /* 0x000fe80003800000 */
[----:B------:R-:W-:Y:S05]  /*1c000*/  @!P0 BRA `(.L_x_295) ;  /* 0x0000000000108947 */ /* 0x000fea0003800000 */
[----:B------:R0:W-:Y:S04]  /*1c010*/  STL [R1+0x3f0], R0 ;  /* 0x0003f00001007387 */ /* 0x0001e80000100800 */
[----:B0-----:R-:W3:Y:S04]  /*1c020*/  LDG.E.LTC128B.U16 R0, desc[UR52][R236.64+0xa2] ;  /* 0x0000a234ec007981 */ /* 0x001ee8000c1e1520 */
[----:B---3--:R0:W-:Y:S04]  /*1c030*/  STL [R1+0x180], R0 ;  /* 0x0001800001007387 */ /* 0x0081e80000100800 */
[----:B0-----:R0:W5:Y:S02]  /*1c040*/  LDL.LU R0, [R1+0x3f0] ;  /* 0x0003f00001007983 */ /* 0x0011640000300800 */
.L_x_295:
[----:B------:R-:W-:Y:S05]  /*1c050*/  BSYNC B1 ;  /* 0x0000000000017941 */ /* 0x000fea0003800000 */
.L_x_294:
        /* <DEDUP_REMOVED lines=35> */
.L_x_297:
[----:B------:R-:W-:Y:S05]  /*1c290*/  BSYNC B1 ;  /* 0x0000000000017941 */ /* 0x000fea0003800000 */
.L_x_296:
        /* <DEDUP_REMOVED lines=32> */
.L_x_299:
[----:B------:R-:W-:Y:S05]  /*1c4a0*/  BSYNC B1 ;  /* 0x0000000000017941 */ /* 0x000fea0003800000 */
.L_x_298:
[----:B------:R-:W-:Y:S04]  /*1c4b0*/  STL [R1+0x408], R12 ;  /* 0x0004080c01007387 */ /* 0x000fe80000100800 */
[----:B-----5:R4:W-:Y:S04]  /*1c4c0*/  STL [R1+0x404], R11 ;  /* 0x0004040b01007387 */ /* 0x0209e80000100800 */
        /* <DEDUP_REMOVED lines=20> */
[----:B------:R-:W-:-:S03]  /*1c610*/  ISETP.GT.AND P1, PT, R3, 0x58, PT ;  /* 0x000000580300780c */ /* 0x000fc60003f24270 */
        /* <DEDUP_REMOVED lines=10> */
.L_x_301:
[----:B------:R-:W-:Y:S05]  /*1c6c0*/  BSYNC B1 ;  /* 0x0000000000017941 */ /* 0x000fea0003800000 */
.L_x_300:
        /* <DEDUP_REMOVED lines=36> */
.L_x_303:
[----:B------:R-:W-:Y:S05]  /*1c910*/  BSYNC B1 ;  /* 0x0000000000017941 */ /* 0x000fea0003800000 */
.L_x_302:
        /* <DEDUP_REMOVED lines=35> */
.L_x_305:
[----:B------:R-:W-:Y:S05]  /*1cb50*/  BSYNC B1 ;  /* 0x0000000000017941 */ /* 0x000fea0003800000 */
.L_x_304:
        /* <DEDUP_REMOVED lines=32> */
.L_x_307:
[----:B------:R-:W-:Y:S05]  /*1cd60*/  BSYNC B1 ;  /* 0x0000000000017941 */ /* 0x000fea0003800000 */
.L_x_306:
        /* <DEDUP_REMOVED lines=33> */
.L_x_309:
[----:B------:R-:W-:Y:S05]  /*1cf80*/  BSYNC B1 ;  /* 0x0000000000017941 */ /* 0x000fea0003800000 */
.L_x_308:
        /* <DEDUP_REMOVED lines=36> */
.L_x_311:
[----:B------:R-:W-:Y:S05]  /*1d1d0*/  BSYNC B1 ;  /* 0x0000000000017941 */ /* 0x000fea0003800000 */
.L_x_310:
        /* <DEDUP_REMOVED lines=36> */
.L_x_313:
[----:B------:R-:W-:Y:S05]  /*1d420*/  BSYNC B1 ;  /* 0x0000000000017941 */ /* 0x000fea0003800000 */
.L_x_312:
        /* <DEDUP_REMOVED lines=36> */
.L_x_315:
[----:B------:R-:W-:Y:S05]  /*1d670*/  BSYNC B1 ;  /* 0x0000000000017941 */ /* 0x000fea0003800000 */
.L_x_314:
        /* <DEDUP_REMOVED lines=35> */
.L_x_317:
[----:B------:R-:W-:Y:S05]  /*1d8b0*/  BSYNC B1 ;  /* 0x0000000000017941 */ /* 0x000fea0003800000 */
.L_x_316:
        /* <DEDUP_REMOVED lines=35> */
.L_x_319:
[----:B------:R-:W-:Y:S05]  /*1daf0*/  BSYNC B1 ;  /* 0x0000000000017941 */ /* 0x000fea0003800000 */
.L_x_318:
        /* <DEDUP_REMOVED lines=35> */
.L_x_321:
[----:B------:R-:W-:Y:S05]  /*1dd30*/  BSYNC B1 ;  /* 0x0000000000017941 */ /* 0x000fea0003800000 */
.L_x_320:
        /* <DEDUP_REMOVED lines=35> */
.L_x_323:
[----:B------:R-:W-:Y:S05]  /*1df70*/  BSYNC B1 ;  /* 0x0000000000017941 */ /* 0x000fea0003800000 */
.L_x_322:
        /* <DEDUP_REMOVED lines=35> */
.L_x_325:
[----:B------:R-:W-:Y:S05]  /*1e1b0*/  BSYNC B1 ;  /* 0x0000000000017941 */ /* 0x000fea0003800000 */
.L_x_324:
        /* <DEDUP_REMOVED lines=35> */
.L_x_327:
[----:B------:R-:W-:Y:S05]  /*1e3f0*/  BSYNC B1 ;  /* 0x0000000000017941 */ /* 0x000fea0003800000 */
.L_x_326:
        /* <DEDUP_REMOVED lines=35> */
.L_x_329:
[----:B------:R-:W-:Y:S05]  /*1e630*/  BSYNC B1 ;  /* 0x0000000000017941 */ /* 0x000fea0003800000 */
.L_x_328:
        /* <DEDUP_REMOVED lines=35> */
.L_x_331:
[----:B------:R-:W-:Y:S05]  /*1e870*/  BSYNC B1 ;  /* 0x0000000000017941 */ /* 0x000fea0003800000 */
.L_x_330:
        /* <DEDUP_REMOVED lines=35> */
.L_x_333:
[----:B------:R-:W-:Y:S05]  /*1eab0*/  BSYNC B1 ;  /* 0x0000000000017941 */ /* 0x000fea0003800000 */
.L_x_332:
        /* <DEDUP_REMOVED lines=35> */
.L_x_335:
[----:B------:R-:W-:Y:S05]  /*1ecf0*/  BSYNC B1 ;  /* 0x0000000000017941 */ /* 0x000fea0003800000 */
.L_x_334:
        /* <DEDUP_REMOVED lines=35> */
.L_x_337:
[----:B------:R-:W-:Y:S05]  /*1ef30*/  BSYNC B1 ;  /* 0x0000000000017941 */ /* 0x000fea0003800000 */
.L_x_336:
        /* <DEDUP_REMOVED lines=35> */
.L_x_339:
[----:B------:R-:W-:Y:S05]  /*1f170*/  BSYNC B1 ;  /* 0x0000000000017941 */ /* 0x000fea0003800000 */
.L_x_338:
        /* <DEDUP_REMOVED lines=36> */
.L_x_341:
[----:B------:R-:W-:Y:S05]  /*1f3c0*/  BSYNC B1 ;  /* 0x0000000000017941 */ /* 0x000fea0003800000 */
.L_x_340:
        /* <DEDUP_REMOVED lines=33> */
.L_x_343:
[----:B------:R-:W-:Y:S05]  /*1f5e0*/  BSYNC B1 ;  /* 0x0000000000017941 */ /* 0x000fea0003800000 */
.L_x_342:
        /* <DEDUP_REMOVED lines=33> */
.L_x_345:
[----:B------:R-:W-:Y:S05]  /*1f800*/  BSYNC B1 ;  /* 0x0000000000017941 */ /* 0x000fea0003800000 */
.L_x_344:
        /* <DEDUP_REMOVED lines=36> */
.L_x_347:
[----:B------:R-:W-:Y:S05]  /*1fa50*/  BSYNC B1 ;  /* 0x0000000000017941 */ /* 0x000fea0003800000 */
.L_x_346:
        /* <DEDUP_REMOVED lines=35> */
.L_x_349:
[----:B------:R-:W-:Y:S05]  /*1fc90*/  BSYNC B1 ;  /* 0x0000000000017941 */ /* 0x000fea0003800000 */
.L_x_348:
        /* <DEDUP_REMOVED lines=32> */
.L_x_351:
[----:B------:R-:W-:Y:S05]  /*1fea0*/  BSYNC B1 ;  /* 0x0000000000017941 */ /* 0x000fea0003800000 */
.L_x_350:
        /* <DEDUP_REMOVED lines=32> */
.L_x_353:
[----:B------:R-:W-:Y:S05]  /*200b0*/  BSYNC B1 ;  /* 0x0000000000017941 */ /* 0x000fea0003800000 */
.L_x_352:
        /* <DEDUP_REMOVED lines=35> */
.L_x_355:
[----:B------:R-:W-:Y:S05]  /*202f0*/  BSYNC B1 ;  /* 0x0000000000017941 */ /* 0x000fea0003800000 */
.L_x_354:
        /* <DEDUP_REMOVED lines=35> */
.L_x_357:
[----:B------:R-:W-:Y:S05]  /*20530*/  BSYNC B1 ;  /* 0x0000000000017941 */ /* 0x000fea0003800000 */
.L_x_356:
        /* <DEDUP_REMOVED lines=32> */
.L_x_359:
[----:B------:R-:W-:Y:S05]  /*20740*/  BSYNC B1 ;  /* 0x0000000000017941 */ /* 0x000fea0003800000 */
.L_x_358:
        /* <DEDUP_REMOVED lines=32> */
.L_x_361:
[----:B------:R-:W-:Y:S05]  /*20950*/  BSYNC B1 ;  /* 0x0000000000017941 */ /* 0x000fea0003800000 */
.L_x_360:
        /* <DEDUP_REMOVED lines=35> */
.L_x_363:
[----:B------:R-:W-:Y:S05]  /*20b90*/  BSYNC B1 ;  /* 0x0000000000017941 */ /* 0x000fea0003800000 */
.L_x_362:
        /* <DEDUP_REMOVED lines=35> */
.L_x_365:
[----:B------:R-:W-:Y:S05]  /*20dd0*/  BSYNC B1 ;  /* 0x0000000000017941 */ /* 0x000fea0003800000 */
.L_x_364:
        /* <DEDUP_REMOVED lines=32> */
.L_x_367:
[----:B------:R-:W-:Y:S05]  /*20fe0*/  BSYNC B1 ;  /* 0x0000000000017941 */ /* 0x000fea0003800000 */
.L_x_366:
        /* <DEDUP_REMOVED lines=32> */
.L_x_369:
[----:B------:R-:W-:Y:S05]  /*211f0*/  BSYNC B1 ;  /* 0x0000000000017941 */ /* 0x000fea0003800000 */
.L_x_368:
        /* <DEDUP_REMOVED lines=35> */
.L_x_371:
[----:B------:R-:W-:Y:S05]  /*21430*/  BSYNC B1 ;  /* 0x0000000000017941 */ /* 0x000fea0003800000 */
.L_x_370:
        /* <DEDUP_REMOVED lines=36> */
.L_x_373:
[----:B------:R-:W-:Y:S05]  /*21680*/  BSYNC B1 ;  /* 0x0000000000017941 */ /* 0x000fea0003800000 */
.L_x_372:
        /* <DEDUP_REMOVED lines=33> */
.L_x_375:
[----:B------:R-:W-:Y:S05]  /*218a0*/  BSYNC B1 ;  /* 0x0000000000017941 */ /* 0x000fea0003800000 */
.L_x_374:
        /* <DEDUP_REMOVED lines=33> */
.L_x_377:
[----:B------:R-:W-:Y:S05]  /*21ac0*/  BSYNC B1 ;  /* 0x0000000000017941 */ /* 0x000fea0003800000 */
.L_x_376:
        /* <DEDUP_REMOVED lines=33> */
.L_x_379:
[----:B------:R-:W-:Y:S05]  /*21ce0*/  BSYNC B1 ;  /* 0x0000000000017941 */ /* 0x000fea0003800000 */
.L_x_378:
        /* <DEDUP_REMOVED lines=32> */
.L_x_381:
[----:B------:R-:W-:Y:S05]  /*21ef0*/  BSYNC B1 ;  /* 0x0000000000017941 */ /* 0x000fea0003800000 */
.L_x_380:
        /* <DEDUP_REMOVED lines=32> */
.L_x_383:
[----:B------:R-:W-:Y:S05]  /*22100*/  BSYNC B1 ;  /* 0x0000000000017941 */ /* 0x000fea0003800000 */
.L_x_382:
        /* <DEDUP_REMOVED lines=32> */
.L_x_385:
[----:B------:R-:W-:Y:S05]  /*22310*/  BSYNC B1 ;  /* 0x0000000000017941 */ /* 0x000fea0003800000 */
.L_x_384:
        /* <DEDUP_REMOVED lines=32> */
.L_x_387:
[----:B------:R-:W-:Y:S05]  /*22520*/  BSYNC B1 ;  /* 0x0000000000017941 */ /* 0x000fea0003800000 */
.L_x_386:
        /* <DEDUP_REMOVED lines=32> */
.L_x_389:
[----:B------:R-:W-:Y:S05]  /*22730*/  BSYNC B1 ;  /* 0x0000000000017941 */ /* 0x000fea0003800000 */
.L_x_388:
        /* <DEDUP_REMOVED lines=32> */
.L_x_391:
[----:B------:R-:W-:Y:S05]  /*22940*/  BSYNC B1 ;  /* 0x0000000000017941 */ /* 0x000fea0003800000 */
.L_x_390:
        /* <DEDUP_REMOVED lines=32> */
.L_x_393:
[----:B------:R-:W-:Y:S05]  /*22b50*/  BSYNC B1 ;  /* 0x0000000000017941 */ /* 0x000fea0003800000 */
.L_x_392:
        /* <DEDUP_REMOVED lines=32> */
.L_x_395:
[----:B------:R-:W-:Y:S05]  /*22d60*/  BSYNC B1 ;  /* 0x0000000000017941 */ /* 0x000fea0003800000 */
.L_x_394:
        /* <DEDUP_REMOVED lines=32> */
.L_x_397:
[----:B------:R-:W-:Y:S05]  /*22f70*/  BSYNC B1 ;  /* 0x0000000000017941 */ /* 0x000fea0003800000 */
.L_x_396:
        /* <DEDUP_REMOVED lines=32> */
.L_x_399:
[----:B------:R-:W-:Y:S05]  /*23180*/  BSYNC B1 ;  /* 0x0000000000017941 */ /* 0x000fea0003800000 */
.L_x_398:
        /* <DEDUP_REMOVED lines=32> */
.L_x_401:
[----:B------:R-:W-:Y:S05]  /*23390*/  BSYNC B1 ;  /* 0x0000000000017941 */ /* 0x000fea0003800000 */
.L_x_400:
        /* <DEDUP_REMOVED lines=32> */
.L_x_403:
[----:B------:R-:W-:Y:S05]  /*235a0*/  BSYNC B1 ;  /* 0x0000000000017941 */ /* 0x000fea0003800000 */
.L_x_402:
        /* <DEDUP_REMOVED lines=35> */
.L_x_405:
[----:B------:R-:W-:Y:S05]  /*237e0*/  BSYNC B1 ;  /* 0x0000000000017941 */ /* 0x000fea0003800000 */
.L_x_404:
        /* <DEDUP_REMOVED lines=38> */
.L_x_407:
[----:B------:R-:W-:Y:S05]  /*23a50*/  BSYNC B1 ;  /* 0x0000000000017941 */ /* 0x000fea0003800000 */
.L_x_406:
        /* <DEDUP_REMOVED lines=35> */
.L_x_409:
[----:B------:R-:W-:Y:S05]  /*23c90*/  BSYNC B1 ;  /* 0x0000000000017941 */ /* 0x000fea0003800000 */
.L_x_408:
        /* <DEDUP_REMOVED lines=32> */
.L_x_411:
[----:B------:R-:W-:Y:S05]  /*23ea0*/  BSYNC B1 ;  /* 0x0000000000017941 */ /* 0x000fea0003800000 */
.L_x_410:
        /* <DEDUP_REMOVED lines=35> */
.L_x_413:
[----:B------:R-:W-:Y:S05]  /*240e0*/  BSYNC B1 ;  /* 0x0000000000017941 */ /* 0x000fea0003800000 */
.L_x_412:
        /* <DEDUP_REMOVED lines=36> */
.L_x_415:
[----:B------:R-:W-:Y:S05]  /*24330*/  BSYNC B1 ;  /* 0x0000000000017941 */ /* 0x000fea0003800000 */
.L_x_414:
        /* <DEDUP_REMOVED lines=35> */
.L_x_417:
[----:B------:R-:W-:Y:S05]  /*24570*/  BSYNC B1 ;  /* 0x0000000000017941 */ /* 0x000fea0003800000 */
.L_x_416:
        /* <DEDUP_REMOVED lines=32> */
.L_x_419:
[----:B------:R-:W-:Y:S05]  /*24780*/  BSYNC B1 ;  /* 0x0000000000017941 */ /* 0x000fea0003800000 */
.L_x_418:
        /* <DEDUP_REMOVED lines=33> */
.L_x_421:
[----:B------:R-:W-:Y:S05]  /*249a0*/  BSYNC B1 ;  /* 0x0000000000017941 */ /* 0x000fea0003800000 */
.L_x_420:
        /* <DEDUP_REMOVED lines=36> */
.L_x_423:
[----:B------:R-:W-:Y:S05]  /*24bf0*/  BSYNC B1 ;  /* 0x0000000000017941 */ /* 0x000fea0003800000 */
.L_x_422:
        /* <DEDUP_REMOVED lines=35> */
.L_x_425:
[----:B------:R-:W-:Y:S05]  /*24e30*/  BSYNC B1 ;  /* 0x0000000000017941 */ /* 0x000fea0003800000 */
.L_x_424:
        /* <DEDUP_REMOVED lines=32> */
.L_x_427:
[----:B------:R-:W-:Y:S05]  /*25040*/  BSYNC B1 ;  /* 0x0000000000017941 */ /* 0x000fea0003800000 */
.L_x_426:
        /* <DEDUP_REMOVED lines=33> */
.L_x_429:
[----:B------:R-:W-:Y:S05]  /*25260*/  BSYNC B1 ;  /* 0x0000000000017941 */ /* 0x000fea0003800000 */
.L_x_428:
        /* <DEDUP_REMOVED lines=36> */
.L_x_431:
[----:B------:R-:W-:Y:S05]  /*254b0*/  BSYNC B1 ;  /* 0x0000000000017941 */ /* 0x000fea0003800000 */
.L_x_430:
        /* <DEDUP_REMOVED lines=35> */
.L_x_433:
[----:B------:R-:W-:Y:S05]  /*256f0*/  BSYNC B1 ;  /* 0x0000000000017941 */ /* 0x000fea0003800000 */
.L_x_432:
        /* <DEDUP_REMOVED lines=32> */
.L_x_435:
[----:B------:R-:W-:Y:S05]  /*25900*/  BSYNC B1 ;  /* 0x0000000000017941 */ /* 0x000fea0003800000 */
.L_x_434:
        /* <DEDUP_REMOVED lines=33> */
.L_x_437:
[----:B------:R-:W-:Y:S05]  /*25b20*/  BSYNC B1 ;  /* 0x0000000000017941 */ /* 0x000fea0003800000 */
.L_x_436:
        /* <DEDUP_REMOVED lines=36> */
.L_x_439:
[----:B------:R-:W-:Y:S05]  /*25d70*/  BSYNC B1 ;  /* 0x0000000000017941 */ /* 0x000fea0003800000 */
.L_x_438:
        /* <DEDUP_REMOVED lines=36> */
.L_x_441:
[----:B------:R-:W-:Y:S05]  /*25fc0*/  BSYNC B1 ;  /* 0x0000000000017941 */ /* 0x000fea0003800000 */
.L_x_440:
        /* <DEDUP_REMOVED lines=36> */
.L_x_443:
[----:B------:R-:W-:Y:S05]  /*26210*/  BSYNC B1 ;  /* 0x0000000000017941 */ /* 0x000fea0003800000 */
.L_x_442:
        /* <DEDUP_REMOVED lines=35> */
.L_x_445:
[----:B------:R-:W-:Y:S05]  /*26450*/  BSYNC B1 ;  /* 0x0000000000017941 */ /* 0x000fea0003800000 */
.L_x_444:
        /* <DEDUP_REMOVED lines=35> */
.L_x_447:
[----:B------:R-:W-:Y:S05]  /*26690*/  BSYNC B1 ;  /* 0x0000000000017941 */ /* 0x000fea0003800000 */
.L_x_446:
        /* <DEDUP_REMOVED lines=35> */
.L_x_449:
[----:B------:R-:W-:Y:S05]  /*268d0*/  BSYNC B1 ;  /* 0x0000000000017941 */ /* 0x000fea0003800000 */
.L_x_448:
        /* <DEDUP_REMOVED lines=35> */
.L_x_451:
[----:B------:R-:W-:Y:S05]  /*26b10*/  BSYNC B1 ;  /* 0x0000000000017941 */ /* 0x000fea0003800000 */
.L_x_450:
        /* <DEDUP_REMOVED lines=35> */
.L_x_453:
[----:B------:R-:W-:Y:S05]  /*26d50*/  BSYNC B1 ;  /* 0x0000000000017941 */ /* 0x000fea0003800000 */
.L_x_452:
        /* <DEDUP_REMOVED lines=35> */
.L_x_455:
[----:B------:R-:W-:Y:S05]  /*26f90*/  BSYNC B1 ;  /* 0x0000000000017941 */ /* 0x000fea0003800000 */
.L_x_454:
        /* <DEDUP_REMOVED lines=35> */
.L_x_457:
[----:B------:R-:W-:Y:S05]  /*271d0*/  BSYNC B1 ;  /* 0x0000000000017941 */ /* 0x000fea0003800000 */
.L_x_456:
        /* <DEDUP_REMOVED lines=35> */
.L_x_459:
[----:B------:R-:W-:Y:S05]  /*27410*/  BSYNC B1 ;  /* 0x0000000000017941 */ /* 0x000fea0003800000 */
.L_x_458:
        /* <DEDUP_REMOVED lines=35> */
.L_x_461:
[----:B------:R-:W-:Y:S05]  /*27650*/  BSYNC B1 ;  /* 0x0000000000017941 */ /* 0x000fea0003800000 */
.L_x_460:
        /* <DEDUP_REMOVED lines=35> */
.L_x_463:
[----:B------:R-:W-:Y:S05]  /*27890*/  BSYNC B1 ;  /* 0x0000000000017941 */ /* 0x000fea0003800000 */
.L_x_462:
        /* <DEDUP_REMOVED lines=35> */
.L_x_465:
[----:B------:R-:W-:Y:S05]  /*27ad0*/  BSYNC B1 ;  /* 0x0000000000017941 */ /* 0x000fea0003800000 */
.L_x_464:
        /* <DEDUP_REMOVED lines=35> */
.L_x_467:
[----:B------:R-:W-:Y:S05]  /*27d10*/  BSYNC B1 ;  /* 0x0000000000017941 */ /* 0x000fea0003800000 */
.L_x_466:
        /* <DEDUP_REMOVED lines=36> */
.L_x_469:
[----:B------:R-:W-:Y:S05]  /*27f60*/  BSYNC B1 ;  /* 0x0000000000017941 */ /* 0x000fea0003800000 */
.L_x_468:
[----:B-----5:R-:W-:Y:S04]  /*27f70*/  STL [R1+0x408], R9 ;  /* 0x0004080901007387 */ /* 0x020fe80000100800 */
[----:B------:R2:W-:Y:S04]  /*27f80*/  STL [R1+0x404], R8 ;  /* 0x0004040801007387 */ /* 0x0005e80000100800 */
[----:B--2---:R-:W2:Y:S04]  /*27f90*/  LDL.LU R8, [R1] ;  /* 0x0000000001087983 */ /* 0x004ea80000300800 */
        /* <DEDUP_REMOVED lines=21> */
[----:B------:R3:W-:Y:S04]  /*280f0*/  STL.S16 [R1], R3 ;  /* 0x0000000301007387 */ /* 0x0007e80000100600 */
[----:B---3--:R2:W5:Y:S01]  /*28100*/  LDL.LU R3, [R1+0x3f0] ;  /* 0x0003f00001037983 */ /* 0x0085620000300800 */
[----:B------:R-:W-:Y:S01]  /*28110*/  ISETP.GT.AND P5, PT, R0, 0x100, P5 ;  /* 0x000001000000780c */ /* 0x000fe20002fa4270 */
[----:B------:R-:W-:-:S12]  /*28120*/  BSSY B1, `(.L_x_470) ;  /* 0x0000006000017945 */ /* 0x000fd80003800000 */
[----:B--2---:R-:W-:Y:S05]  /*28130*/  @!P5 BRA `(.L_x_471) ;  /* 0x000000000010d947 */ /* 0x004fea0003800000 */
[----:B------:R2:W-:Y:S04]  /*28140*/  STL [R1+0x3f0], R0 ;  /* 0x0003f00001007387 */ /* 0x0005e80000100800 */
[----:B--2---:R-:W2:Y:S04]  /*28150*/  LDG.E.LTC128B.U16 R0, desc[UR52][R18.64+0xc2] ;  /* 0x0000c23412007981 */ /* 0x004ea8000c1e1520 */
[----:B--2---:R2:W-:Y:S04]  /*28160*/  STL [R1], R0 ;  /* 0x0000000001007387 */ /* 0x0045e80000100800 */
[----:B--2---:R2:W5:Y:S02]  /*28170*/  LDL.LU R0, [R1+0x3f0] ;  /* 0x0003f00001007983 */ /* 0x0045640000300800 */
.L_x_471:
[----:B------:R-:W-:Y:S05]  /*28180*/  BSYNC B1 ;  /* 0x0000000000017941 */ /* 0x000fea0003800000 */
.L_x_470:
[----:B-----5:R-:W-:Y:S04]  /*28190*/  STL [R1+0x408], R9 ;  /* 0x0004080901007387 */ /* 0x020fe80000100800 */
[----:B------:R3:W-:Y:S04]  /*281a0*/  STL [R1+0x404], R8 ;  /* 0x0004040801007387 */ /* 0x0007e80000100800 */
[----:B---3--:R-:W3:Y:S04]  /*281b0*/  LDL.LU R8, [R1+0x4] ;  /* 0x0000040001087983 */ /* 0x008ee80000300800 */
[----:B------:R-:W-:Y:S04]  /*281c0*/  STL [R1+0x400], R7 ;  /* 0x0004000701007387 */ /* 0x000fe80000100800 */
[----:B------:R-:W-:Y:S04]  /*281d0*/  STL [R1+0x3fc], R6 ;  /* 0x0003fc0601007387 */ /* 0x000fe80000100800 */
[----:B------:R-:W-:Y:S04]  /*281e0*/  STL [R1+0x3f8], R5 ;  /* 0x0003f80501007387 */ /* 0x000fe80000100800 */
[----:B------:R4:W-:Y:S04]  /*281f0*/  STL [R1+0x3f4], R4 ;  /* 0x0003f40401007387 */ /* 0x0009e80000100800 */
[----:B----4-:R-:W4:Y:S04]  /*28200*/  LDL.LU R4, [R1] ;  /* 0x0000000001047983 */ /* 0x010f280000300800 */
        /* <DEDUP_REMOVED lines=20> */
[----:B0-----:R-:W-:Y:S05]  /*28350*/  @!P5 BRA `(.L_x_473) ;  /* 0x000000000010d947 */ /* 0x001fea0003800000 */
[----:B------:R0:W-:Y:S04]  /*28360*/  STL [R1+0x3f0], R0 ;  /* 0x0003f00001007387 */ /* 0x0001e80000100800 */
[----:B0-----:R-:W3:Y:S04]  /*28370*/  LDG.E.LTC128B.U16 R0, desc[UR52][R14.64+0xc0] ;  /* 0x0000c0340e007981 */ /* 0x001ee8000c1e1520 */
[----:B---3--:R0:W-:Y:S04]  /*28380*/  STL [R1], R0 ;  /* 0x0000000001007387 */ /* 0x0081e80000100800 */
[----:B0-----:R0:W5:Y:S02]  /*28390*/  LDL.LU R0, [R1+0x3f0] ;  /* 0x0003f00001007983 */ /* 0x0011640000300800 */
.L_x_473:
[----:B------:R-:W-:Y:S05]  /*283a0*/  BSYNC B1 ;  /* 0x0000000000017941 */ /* 0x000fea0003800000 */
.L_x_472:
        /* <DEDUP_REMOVED lines=9> */
[----:B-1----:R-:W2:Y:S04]  /*28440*/  LDL.LU R4, [R1] ;  /* 0x0000000001047983 */ /* 0x002ea80000300800 */
        /* <DEDUP_REMOVED lines=17> */
[----:B------:R1:W-:Y:S04]  /*28560*/  STL.S16 [R1], R3 ;  /* 0x0000000301007387 */ /* 0x0003e80000100600 */
[----:B-1----:R2:W5:Y:S01]  /*28570*/  LDL.LU R3, [R1+0x3f0] ;  /* 0x0003f00001037983 */ /* 0x0025620000300800 */
[----:B------:R-:W-:Y:S01]  /*28580*/  ISETP.GT.AND P5, PT, R0, 0x108, P5 ;  /* 0x000001080000780c */ /* 0x000fe20002fa4270 */
[----:B------:R-:W-:-:S12]  /*28590*/  BSSY B1, `(.L_x_474) ;  /* 0x0000006000017945 */ /* 0x000fd80003800000 */
[----:B--2---:R-:W-:Y:S05]  /*285a0*/  @!P5 BRA `(.L_x_475) ;  /* 0x000000000010d947 */ /* 0x004fea0003800000 */
[----:B------:R1:W-:Y:S04]  /*285b0*/  STL [R1+0x3f0], R0 ;  /* 0x0003f00001007387 */ /* 0x0003e80000100800 */
[----:B-1----:R-:W2:Y:S04]  /*285c0*/  LDG.E.LTC128B.U16 R0, desc[UR52][R14.64+0xc2] ;  /* 0x0000c2340e007981 */ /* 0x002ea8000c1e1520 */
[----:B--2---:R1:W-:Y:S04]  /*285d0*/  STL [R1], R0 ;  /* 0x0000000001007387 */ /* 0x0043e80000100800 */
[----:B-1----:R1:W5:Y:S02]  /*285e0*/  LDL.LU R0, [R1+0x3f0] ;  /* 0x0003f00001007983 */ /* 0x0023640000300800 */
.L_x_475:
[----:B------:R-:W-:Y:S05]  /*285f0*/  BSYNC B1 ;  /* 0x0000000000017941 */ /* 0x000fea0003800000 */
.L_x_474:
        /* <DEDUP_REMOVED lines=9> */
[----:B----4-:R-:W4:Y:S04]  /*28690*/  LDL.LU R4, [R1] ;  /* 0x0000000001047983 */ /* 0x010f280000300800 */
        /* <DEDUP_REMOVED lines=16> */
[----:B------:R0:W-:Y:S04]  /*287a0*/  STL.S16 [R1], R3 ;  /* 0x0000000301007387 */ /* 0x0001e80000100600 */
[----:B0-----:R2:W5:Y:S01]  /*287b0*/  LDL.LU R3, [R1+0x3f0] ;  /* 0x0003f00001037983 */ /* 0x0015620000300800 */
[----:B------:R-:W-:Y:S01]  /*287c0*/  ISETP.GT.AND P5, PT, R0, 0x100, P6 ;  /* 0x000001000000780c */ /* 0x000fe200037a4270 */
[----:B------:R-:W-:-:S12]  /*287d0*/  BSSY B1, `(.L_x_476) ;  /* 0x0000006000017945 */ /* 0x000fd80003800000 */
[----:B--2---:R-:W-:Y:S05]  /*287e0*/  @!P5 BRA `(.L_x_477) ;  /* 0x000000000010d947 */ /* 0x004fea0003800000 */
[----:B------:R0:W-:Y:S04]  /*287f0*/  STL [R1+0x3f0], R0 ;  /* 0x0003f00001007387 */ /* 0x0001e80000100800 */
[----:B0-----:R-:W2:Y:S04]  /*28800*/  LDG.E.LTC128B.U16 R0, desc[UR52][R18.64+0xd0] ;  /* 0x0000d03412007981 */ /* 0x001ea8000c1e1520 */
[----:B--2---:R0:W-:Y:S04]  /*28810*/  STL [R1], R0 ;  /* 0x0000000001007387 */ /* 0x0041e80000100800 */
[----:B0-----:R0:W5:Y:S02]  /*28820*/  LDL.LU R0, [R1+0x3f0] ;  /* 0x0003f00001007983 */ /* 0x0011640000300800 */
.L_x_477:
[----:B------:R-:W-:Y:S05]  /*28830*/  BSYNC B1 ;  /* 0x0000000000017941 */ /* 0x000fea0003800000 */
.L_x_476:
[----:B-----5:R-:W-:Y:S04]  /*28840*/  STL [R1+0x408], R9 ;  /* 0x0004080901007387 */ /* 0x020fe80000100800 */
[----:B------:R2:W-:Y:S04]  /*28850*/  STL [R1+0x404], R8 ;  /* 0x0004040801007387 */ /* 0x0005e80000100800 */
[----:B--2---:R-:W2:Y:S04]  /*28860*/  LDL.LU R8, [R1+0x10] ;  /* 0x0000100001087983 */ /* 0x004ea80000300800 */
[----:B------:R-:W-:Y:S04]  /*28870*/  STL [R1+0x400], R7 ;  /* 0x0004000701007387 */ /* 0x000fe80000100800 */
[----:B------:R-:W-:Y:S04]  /*28880*/  STL [R1+0x3fc], R6 ;  /* 0x0003fc0601007387 */ /* 0x000fe80000100800 */
[----:B------:R-:W-:Y:S04]  /*28890*/  STL [R1+0x3f8], R5 ;  /* 0x0003f80501007387 */ /* 0x000fe80000100800 */
[----:B------:R3:W-:Y:S04]  /*288a0*/  STL [R1+0x3f4], R4 ;  /* 0x0003f40401007387 */ /* 0x0007e80000100800 */
[----:B---3--:R-:W3:Y:S04]  /*288b0*/  LDL.LU R4, [R1] ;  /* 0x0000000001047983 */ /* 0x008ee80000300800 */
        /* <DEDUP_REMOVED lines=24> */
.L_x_479:
[----:B------:R-:W-:Y:S05]  /*28a40*/  BSYNC B1 ;  /* 0x0000000000017941 */ /* 0x000fea0003800000 */
.L_x_478:
        /* <DEDUP_REMOVED lines=32> */
.L_x_481:
[----:B------:R-:W-:Y:S05]  /*28c50*/  BSYNC B1 ;  /* 0x0000000000017941 */ /* 0x000fea0003800000 */
.L_x_480:
        /* <DEDUP_REMOVED lines=35> */
.L_x_483:
[----:B------:R-:W-:Y:S05]  /*28e90*/  BSYNC B1 ;  /* 0x0000000000017941 */ /* 0x000fea0003800000 */
.L_x_482:
        /* <DEDUP_REMOVED lines=35> */
.L_x_485:
[----:B------:R-:W-:Y:S05]  /*290d0*/  BSYNC B1 ;  /* 0x0000000000017941 */ /* 0x000fea0003800000 */
.L_x_484:
        /* <DEDUP_REMOVED lines=32> */
.L_x_487:
[----:B------:R-:W-:Y:S05]  /*292e0*/  BSYNC B1 ;  /* 0x0000000000017941 */ /* 0x000fea0003800000 */
.L_x_486:
        /* <DEDUP_REMOVED lines=32> */
.L_x_489:
[----:B------:R-:W-:Y:S05]  /*294f0*/  BSYNC B1 ;  /* 0x0000000000017941 */ /* 0x000fea0003800000 */
.L_x_488:
        /* <DEDUP_REMOVED lines=35> */
.L_x_491:
[----:B------:R-:W-:Y:S05]  /*29730*/  BSYNC B1 ;  /* 0x0000000000017941 */ /* 0x000fea0003800000 */
.L_x_490:
        /* <DEDUP_REMOVED lines=35> */
.L_x_493:
[----:B------:R-:W-:Y:S05]  /*29970*/  BSYNC B1 ;  /* 0x0000000000017941 */ /* 0x000fea0003800000 */
.L_x_492:
        /* <DEDUP_REMOVED lines=32> */
.L_x_495:
[----:B------:R-:W-:Y:S05]  /*29b80*/  BSYNC B1 ;  /* 0x0000000000017941 */ /* 0x000fea0003800000 */
.L_x_494:
        /* <DEDUP_REMOVED lines=32> */
.L_x_497:
[----:B------:R-:W-:Y:S05]  /*29d90*/  BSYNC B1 ;  /* 0x0000000000017941 */ /* 0x000fea0003800000 */
.L_x_496:
        /* <DEDUP_REMOVED lines=35> */
.L_x_499:
[----:B------:R-:W-:Y:S05]  /*29fd0*/  BSYNC B1 ;  /* 0x0000000000017941 */ /* 0x000fea0003800000 */
.L_x_498:
        /* <DEDUP_REMOVED lines=36> */
.L_x_501:
[----:B------:R-:W-:Y:S05]  /*2a220*/  BSYNC B1 ;  /* 0x0000000000017941 */ /* 0x000fea0003800000 */
.L_x_500:
[----:B-----5:R-:W-:Y:S04]  /*2a230*/  STL [R1+0x3f4], R4 ;  /* 0x0003f40401007387 */ /* 0x020fe80000100800 */
[----:B------:R2:W-:Y:S04]  /*2a240*/  STL [R1+0x3f0], R3 ;  /* 0x0003f00301007387 */ /* 0x0005e80000100800 */
[----:B--2---:R-:W2:Y:S02]  /*2a250*/  LDL.LU R3, [R1] ;  /* 0x0000000001037983 */ /* 0x004ea40000300800 */
[----:B--2---:R-:W-:-:S04]  /*2a260*/  IMAD.U32 R4, R3, 0x10000, RZ ;  /* 0x0001000003047824 */ /* 0x004fc800078e00ff */
[----:B------:R-:W-:-:S04]  /*2a270*/  FMUL R4, R4, R16 ;  /* 0x0000001004047220 */ /* 0x000fc80000400000 */
[----:B------:R-:W-:Y:S02]  /*2a280*/  FFMA R216, R216, R2, R4 ;  /* 0x00000002d8d87223 */ /* 0x000fe40000000004 */
[----:B------:R2:W5:Y:S03]  /*2a290*/  LDL.LU R4, [R1+0x3f4] ;  /* 0x0003f40001047983 */ /* 0x0005660000300800 */
[----:B------:R-:W-:-:S05]  /*2a2a0*/  F2FP.BF16.F32.PACK_AB R216, RZ, R216 ;  /* 0x000000d8ffd8723e */ /* 0x000fca00000010ff */
[----:B------:R3:W-:Y:S01]  /*2a2b0*/  @P5 STG.E.U16 desc[UR52][R6.64+0xc0], R216 ;  /* 0x0000c0d806005986 */ /* 0x0007e2000c101534 */
[----:B------:R-:W-:Y:S02]  /*2a2c0*/  LOP3.LUT P5, RZ, R17, 0x4, RZ, 0xc0, !PT ;  /* 0x0000000411ff7812 */ /* 0x000fe400078ac0ff */
[----:B---3--:R-:W-:Y:S02]  /*2a2d0*/  PRMT R216, R3, 0x7610, R216 ;  /* 0x0000761003d87816 */ /* 0x008fe400000000d8 */
[----:B------:R2:W5:Y:S01]  /*2a2e0*/  LDL.LU R3, [R1+0x3f0] ;  /* 0x0003f00001037983 */ /* 0x0005620000300800 */
[----:B------:R-:W-:Y:S01]  /*2a2f0*/  ISETP.GT.AND P5, PT, R0, 0x180, P5 ;  /* 0x000001800000780c */ /* 0x000fe20002fa4270 */
[----:B------:R-:W-:-:S12]  /*2a300*/  BSSY B1, `(.L_x_502) ;  /* 0x0000003000017945 */ /* 0x000fd80003800000 */
[----:B--2---:R-:W-:Y:S05]  /*2a310*/  @!P5 BRA `(.L_x_503) ;  /* 0x000000000004d947 */ /* 0x004fea0003800000 */
[----:B------:R2:W5:Y:S02]  /*2a320*/  LDG.E.LTC128B.U16 R216, desc[UR52][R12.64+0xc2] ;  /* 0x0000c2340cd87981 */ /* 0x000564000c1e1520 */
.L_x_503:
[----:B------:R-:W-:Y:S05]  /*2a330*/  BSYNC B1 ;  /* 0x0000000000017941 */ /* 0x000fea0003800000 */
.L_x_502:
[----:B-----5:R3:W-:Y:S02]  /*2a340*/  STL [R1+0x3f0], R3 ;  /* 0x0003f00301007387 */ /* 0x0207e40000100800 */
[----:B---3--:R-:W-:-:S04]  /*2a350*/  IMAD.U32 R3, R216, 0x10000, RZ ;  /* 0x00010000d8037824 */ /* 0x008fc800078e00ff */
[----:B------:R-:W-:-:S04]  /*2a360*/  FMUL R3, R3, R16 ;  /* 0x0000001003037220 */ /* 0x000fc80000400000 */
[----:B------:R-:W-:Y:S02]  /*2a370*/  FFMA R217, R217, R2, R3 ;  /* 0x00000002d9d97223 */ /* 0x000fe40000000003 */
[----:B------:R3:W5:Y:S01]  /*2a380*/  LDL.LU R3, [R1+0x3f0] ;  /* 0x0003f00001037983 */ /* 0x0007620000300800 */
[----:B------:R-:W-:Y:S02]  /*2a390*/  BSSY B1, `(.L_x_504) ;  /* 0x0000007000017945 */ /* 0x000fe40003800000 */
[----:B------:R-:W-:-:S05]  /*2a3a0*/  F2FP.BF16.F32.PACK_AB R217, RZ, R217 ;  /* 0x000000d9ffd9723e */ /* 0x000fca00000010ff */
[----:B------:R3:W-:Y:S01]  /*2a3b0*/  @P5 STG.E.U16 desc[UR52][R6.64+0xc2], R217 ;  /* 0x0000c2d906005986 */ /* 0x0007e2000c101534 */
[----:B------:R-:W-:-:S04]  /*2a3c0*/  LOP3.LUT P5, RZ, R17, 0x1, RZ, 0xc0, !PT ;  /* 0x0000000111ff7812 */ /* 0x000fc800078ac0ff */
[----:B------:R-:W-:-:S13]  /*2a3d0*/  ISETP.GT.AND P5, PT, R0, 0x188, P5 ;  /* 0x000001880000780c */ /* 0x000fda0002fa4270 */
[----:B---3--:R-:W-:Y:S05]  /*2a3e0*/  @!P5 BRA `(.L_x_505) ;  /* 0x000000000004d947 */ /* 0x008fea0003800000 */
[----:B------:R3:W5:Y:S02]  /*2a3f0*/  LDG.E.LTC128B.U16 R216, desc[UR52][R10.64+0xc0] ;  /* 0x0000c0340ad87981 */ /* 0x000764000c1e1520 */
.L_x_505:
[----:B------:R-:W-:Y:S05]  /*2a400*/  BSYNC B1 ;  /* 0x0000000000017941 */ /* 0x000fea0003800000 */
.L_x_504:
[----:B-----5:R-:W-:Y:S01]  /*2a410*/  IMAD.U32 R217, R216, 0x10000, RZ ;  /* 0x00010000d8d97824 */ /* 0x020fe200078e00ff */
[----:B------:R-:W-:Y:S03]  /*2a420*/  BSSY B1, `(.L_x_506) ;  /* 0x0000009000017945 */ /* 0x000fe60003800000 */
[----:B------:R-:W-:-:S04]  /*2a430*/  FMUL R217, R217, R16 ;  /* 0x00000010d9d97220 */ /* 0x000fc80000400000 */
[----:B------:R-:W-:-:S05]  /*2a440*/  FFMA R217, R218, R2, R217 ;  /* 0x00000002dad97223 */ /* 0x000fca00000000d9 */
[----:B------:R-:W-:-:S05]  /*2a450*/  F2FP.BF16.F32.PACK_AB R217, RZ, R217 ;  /* 0x000000d9ffd9723e */ /* 0x000fca00000010ff */
[----:B------:R4:W-:Y:S01]  /*2a460*/  @P5 STG.E.U16 desc[UR52][R8.64+0xc0], R217 ;  /* 0x0000c0d908005986 */ /* 0x0009e2000c101534 */
[----:B------:R-:W-:-:S04]  /*2a470*/  LOP3.LUT P5, RZ, R17, 0x4, RZ, 0xc0, !PT ;  /* 0x0000000411ff7812 */ /* 0x000fc800078ac0ff */
[----:B------:R-:W-:-:S13]  /*2a480*/  ISETP.GT.AND P5, PT, R0, 0x188, P5 ;  /* 0x000001880000780c */ /* 0x000fda0002fa4270 */
[----:B----4-:R-:W-:Y:S05]  /*2a490*/  @!P5 BRA `(.L_x_507) ;  /* 0x000000000004d947 */ /* 0x010fea0003800000 */
[----:B------:R4:W5:Y:S02]  /*2a4a0*/  LDG.E.LTC128B.U16 R216, desc[UR52][R10.64+0xc2] ;  /* 0x0000c2340ad87981 */ /* 0x000964000c1e1520 */
.L_x_507:
[----:B------:R-:W-:Y:S05]  /*2a4b0*/  BSYNC B1 ;  /* 0x0000000000017941 */ /* 0x000fea0003800000 */
.L_x_506:
[----:B-----5:R-:W-:Y:S01]  /*2a4c0*/  IMAD.U32 R217, R216, 0x10000, RZ ;  /* 0x00010000d8d97824 */ /* 0x020fe200078e00ff */
[----:B------:R-:W-:Y:S03]  /*2a4d0*/  BSSY B1, `(.L_x_508) ;  /* 0x0000008000017945 */ /* 0x000fe60003800000 */
[----:B------:R-:W-:-:S04]  /*2a4e0*/  FMUL R217, R217, R16 ;  /* 0x00000010d9d97220 */ /* 0x000fc80000400000 */
[----:B------:R-:W-:-:S05]  /*2a4f0*/  FFMA R217, R219, R2, R217 ;  /* 0x00000002dbd97223 */ /* 0x000fca00000000d9 */
[----:B------:R-:W-:-:S05]  /*2a500*/  F2FP.BF16.F32.PACK_AB R217, RZ, R217 ;  /* 0x000000d9ffd9723e */ /* 0x000fca00000010ff */
[----:B------:R0:W-:Y:S01]  /*2a510*/  @P5 STG.E.U16 desc[UR52][R8.64+0xc2], R217 ;  /* 0x0000c2d908005986 */ /* 0x0001e2000c101534 */
[----:B------:R-:W-:-:S13]  /*2a520*/  ISETP.GT.AND P5, PT, R0, 0x180, P6 ;  /* 0x000001800000780c */ /* 0x000fda00037a4270 */
[----:B0-----:R-:W-:Y:S05]  /*2a530*/  @!P5 BRA `(.L_x_509) ;  /* 0x000000000004d947 */ /* 0x001fea0003800000 */
[----:B------:R0:W5:Y:S02]  /*2a540*/  LDG.E.LTC128B.U16 R216, desc[UR52][R12.64+0xd0] ;  /* 0x0000d0340cd87981 */ /* 0x000164000c1e1520 */
.L_x_509:
[----:B------:R-:W-:Y:S05]  /*2a550*/  BSYNC B1 ;  /* 0x0000000000017941 */ /* 0x000fea0003800000 */
.L_x_508:
        /* <DEDUP_REMOVED lines=9> */
.L_x_511:
[----:B------:R-:W-:Y:S05]  /*2a5f0*/  BSYNC B1 ;  /* 0x0000000000017941 */ /* 0x000fea0003800000 */
.L_x_510:
[----:B-----5:R-:W-:Y:S01]  /*2a600*/  IMAD.U32 R217, R216, 0x10000, RZ ;  /* 0x00010000d8d97824 */ /* 0x020fe200078e00ff */
[----:B------:R-:W-:Y:S01]  /*2a610*/  ISETP.GT.AND P6, PT, R0, 0x188, P6 ;  /* 0x000001880000780c */ /* 0x000fe200037c4270 */
[----:B------:R-:W-:Y:S02]  /*2a620*/  BSSY B1, `(.L_x_512) ;  /* 0x0000007000017945 */ /* 0x000fe40003800000 */
[----:B------:R-:W-:-:S04]  /*2a630*/  FMUL R217, R217, R16 ;  /* 0x00000010d9d97220 */ /* 0x000fc80000400000 */
[----:B------:R-:W-:-:S05]  /*2a640*/  FFMA R217, R221, R2, R217 ;  /* 0x00000002ddd97223 */ /* 0x000fca00000000d9 */
[----:B------:R-:W-:-:S05]  /*2a650*/  F2FP.BF16.F32.PACK_AB R217, RZ, R217 ;  /* 0x000000d9ffd9723e */ /* 0x000fca00000010ff */
[----:B------:R0:W-:Y:S01]  /*2a660*/  @P5 STG.E.U16 desc[UR52][R6.64+0xd2], R217 ;  /* 0x0000d2d906005986 */ /* 0x0001e2000c101534 */
[----:B------:R-:W-:Y:S05]  /*2a670*/  @!P6 BRA `(.L_x_513) ;  /* 0x000000000004e947 */ /* 0x000fea0003800000 */
[----:B------:R0:W5:Y:S02]  /*2a680*/  LDG.E.LTC128B.U16 R216, desc[UR52][R10.64+0xd0] ;  /* 0x0000d0340ad87981 */ /* 0x000164000c1e1520 */
.L_x_513:
[----:B------:R-:W-:Y:S05]  /*2a690*/  BSYNC B1 ;  /* 0x0000000000017941 */ /* 0x000fea0003800000 */
.L_x_512:
[----:B0----5:R-:W-:Y:S01]  /*2a6a0*/  IMAD.U32 R217, R216, 0x10000, RZ ;  /* 0x00010000d8d97824 */ /* 0x021fe200078e00ff */
        /* <DEDUP_REMOVED lines=8> */
.L_x_515:
[----:B------:R-:W-:Y:S05]  /*2a730*/  BSYNC B1 ;  /* 0x0000000000017941 */ /* 0x000fea0003800000 */
.L_x_514:
        /* <DEDUP_REMOVED lines=9> */
.L_x_517:
[----:B------:R-:W-:Y:S05]  /*2a7d0*/  BSYNC B1 ;  /* 0x0000000000017941 */ /* 0x000fea0003800000 */
.L_x_516:
        /* <DEDUP_REMOVED lines=9> */
.L_x_519:
[----:B------:R-:W-:Y:S05]  /*2a870*/  BSYNC B1 ;  /* 0x0000000000017941 */ /* 0x000fea0003800000 */
.L_x_518:
        /* <DEDUP_REMOVED lines=9> */
.L_x_521:
[----:B------:R-:W-:Y:S05]  /*2a910*/  BSYNC B1 ;  /* 0x0000000000017941 */ /* 0x000fea0003800000 */
.L_x_520:
        /* <DEDUP_REMOVED lines=9> */
.L_x_523:
[----:B------:R-:W-:Y:S05]  /*2a9b0*/  BSYNC B1 ;  /* 0x0000000000017941 */ /* 0x000fea0003800000 */
.L_x_522:
        /* <DEDUP_REMOVED lines=9> */
.L_x_525:
[----:B------:R-:W-:Y:S05]  /*2aa50*/  BSYNC B1 ;  /* 0x0000000000017941 */ /* 0x000fea0003800000 */
.L_x_524:
        /* <DEDUP_REMOVED lines=9> */
.L_x_527:
[----:B------:R-:W-:Y:S05]  /*2aaf0*/  BSYNC B1 ;  /* 0x0000000000017941 */ /* 0x000fea0003800000 */
.L_x_526:
        /* <DEDUP_REMOVED lines=9> */
.L_x_529:
[----:B------:R-:W-:Y:S05]  /*2ab90*/  BSYNC B1 ;  /* 0x0000000000017941 */ /* 0x000fea0003800000 */
.L_x_528:
        /* <DEDUP_REMOVED lines=9> */
.L_x_531:
[----:B------:R-:W-:Y:S05]  /*2ac30*/  BSYNC B1 ;  /* 0x0000000000017941 */ /* 0x000fea0003800000 */
.L_x_530:
[----:B0----5:R-:W-:Y:S01]  /*2ac40*/  IMAD.U32 R217, R216, 0x10000, RZ ;  /* 0x00010000d8d97824 */ /* 0x021fe200078e00ff */
[----:B------:R-:W-:Y:S01]  /*2ac50*/  ISETP.GT.AND P3, PT, R3, 0x80, PT ;  /* 0x000000800300780c */ /* 0x000fe20003f64270 */
[----:B------:R-:W-:Y:S01]  /*2ac60*/  BSSY B1, `(.L_x_532) ;  /* 0x000000a000017945 */ /* 0x000fe20003800000 */
[----:B------:R-:W-:Y:S01]  /*2ac70*/  LOP3.LUT R17, R17, 0xfffffffe, RZ, 0xc0, !PT ;  /* 0xfffffffe11117812 */ /* 0x000fe200078ec0ff */
[----:B------:R-:W-:Y:S01]  /*2ac80*/  FMUL R218, R217, R16 ;  /* 0x00000010d9da7220 */ /* 0x000fe20000400000 */
[----:B------:R-:W-:-:S03]  /*2ac90*/  ISETP.GT.AND P1, PT, R0, RZ, P3 ;  /* 0x000000ff0000720c */ /* 0x000fc60001f24270 */
[----:B------:R-:W-:-:S05]  /*2aca0*/  FFMA R218, R231, R2, R218 ;  /* 0x00000002e7da7223 */ /* 0x000fca00000000da */
[----:B------:R-:W-:Y:S02]  /*2acb0*/  F2FP.BF16.F32.PACK_AB R218, RZ, R218 ;  /* 0x000000daffda723e */ /* 0x000fe400000010ff */
[----:B------:R-:W-:-:S03]  /*2acc0*/  @P3 LOP3.LUT R17, R17, 0x1, RZ, 0xfc, !PT ;  /* 0x0000000111113812 */ /* 0x000fc600078efcff */
[----:B------:R0:W-:Y:S01]  /*2acd0*/  @P0 STG.E.U16 desc[UR52][R8.64+0xf2], R218 ;  /* 0x0000f2da08000986 */ /* 0x0001e2000c101534 */
[----:B------:R-:W-:Y:S05]  /*2ace0*/  @!P1 BRA `(.L_x_533) ;  /* 0x0000000000049947 */ /* 0x000fea0003800000 */
[----:B------:R0:W5:Y:S02]  /*2acf0*/  LDG.E.LTC128B.U16 R216, desc[UR52][R236.64+0x100] ;  /* 0x00010034ecd87981 */ /* 0x000164000c1e1520 */
.L_x_533:
[----:B------:R-:W-:Y:S05]  /*2ad00*/  BSYNC B1 ;  /* 0x0000000000017941 */ /* 0x000fea0003800000 */
.L_x_532:
[----:B0-----:R-:W2:Y:S01]  /*2ad10*/  LDL.64 R218, [R1+0x308] ;  /* 0x0003080001da7983 */ /* 0x001ea20000100a00 */
[----:B-----5:R-:W-:Y:S01]  /*2ad20*/  IMAD.U32 R217, R216, 0x10000, RZ ;  /* 0x00010000d8d97824 */ /* 0x020fe200078e00ff */
[----:B------:R-:W-:Y:S01]  /*2ad30*/  ISETP.GT.AND P2, PT, R3, 0x81, PT ;  /* 0x000000810300780c */ /* 0x000fe20003f44270 */
[----:B------:R-:W-:Y:S01]  /*2ad40*/  BSSY B1, `(.L_x_534) ;  /* 0x000000b000017945 */ /* 0x000fe20003800000 */
[----:B------:R-:W-:Y:S01]  /*2ad50*/  LOP3.LUT R17, R17, 0xfffffffb, RZ, 0xc0, !PT ;  /* 0xfffffffb11117812 */ /* 0x000fe200078ec0ff */
[----:B------:R-:W-:Y:S01]  /*2ad60*/  FMUL R217, R217, R16 ;  /* 0x00000010d9d97220 */ /* 0x000fe20000400000 */
[----:B------:R-:W-:-:S03]  /*2ad70*/  ISETP.GT.AND P0, PT, R0, RZ, P2 ;  /* 0x000000ff0000720c */ /* 0x000fc60001704270 */
[----:B------:R-:W-:Y:S01]  /*2ad80*/  FFMA R217, R200, R2, R217 ;  /* 0x00000002c8d97223 */ /* 0x000fe200000000d9 */
[----:B------:R-:W-:-:S04]  /*2ad90*/  PRMT R200, R216, 0x7610, R200 ;  /* 0x00007610d8c87816 */ /* 0x000fc800000000c8 */
[----:B------:R-:W-:Y:S02]  /*2ada0*/  F2FP.BF16.F32.PACK_AB R217, RZ, R217 ;  /* 0x000000d9ffd9723e */ /* 0x000fe400000010ff */
[----:B------:R-:W-:-:S03]  /*2adb0*/  @P2 LOP3.LUT R17, R17, 0x4, RZ, 0xfc, !PT ;  /* 0x0000000411112812 */ /* 0x000fc600078efcff */
[----:B--2---:R0:W-:Y:S01]  /*2adc0*/  @P1 STG.E.U16 desc[UR52][R218.64+0x100], R217 ;  /* 0x000100d9da001986 */ /* 0x0041e2000c101534 */
[----:B------:R-:W-:Y:S05]  /*2add0*/  @!P0 BRA `(.L_x_535) ;  /* 0x0000000000048947 */ /* 0x000fea0003800000 */
[----:B------:R2:W5:Y:S02]  /*2ade0*/  LDG.E.LTC128B.U16 R200, desc[UR52][R236.64+0x102] ;  /* 0x00010234ecc87981 */ /* 0x000564000c1e1520 */
.L_x_535:
[----:B------:R-:W-:Y:S05]  /*2adf0*/  BSYNC B1 ;  /* 0x0000000000017941 */ /* 0x000fea0003800000 */
.L_x_534:
        /* <DEDUP_REMOVED lines=9> */
.L_x_537:
[----:B------:R-:W-:Y:S05]  /*2ae90*/  BSYNC B1 ;  /* 0x0000000000017941 */ /* 0x000fea0003800000 */
.L_x_536:
        /* <DEDUP_REMOVED lines=9> */
.L_x_539:
[----:B------:R-:W-:Y:S05]  /*2af30*/  BSYNC B1 ;  /* 0x0000000000017941 */ /* 0x000fea0003800000 */
.L_x_538:
        /* <DEDUP_REMOVED lines=12> */
.L_x_541:
[----:B------:R-:W-:Y:S05]  /*2b000*/  BSYNC B1 ;  /* 0x0000000000017941 */ /* 0x000fea0003800000 */
.L_x_540:
[----:B-----5:R-:W-:Y:S01]  /*2b010*/  IMAD.U32 R201, R200, 0x10000, RZ ;  /* 0x00010000c8c97824 */ /* 0x020fe200078e00ff */
[----:B------:R-:W-:Y:S01]  /*2b020*/  ISETP.GT.AND P4, PT, R3, 0x89, PT ;  /* 0x000000890300780c */ /* 0x000fe20003f84270 */
[----:B------:R-:W-:Y:S02]  /*2b030*/  BSSY B1, `(.L_x_542) ;  /* 0x0000008000017945 */ /* 0x000fe40003800000 */
[----:B------:R-:W-:Y:S01]  /*2b040*/  FMUL R201, R201, R16 ;  /* 0x00000010c9c97220 */ /* 0x000fe20000400000 */
[----:B------:R-:W-:-:S03]  /*2b050*/  ISETP.GT.AND P0, PT, R0, RZ, P4 ;  /* 0x000000ff0000720c */ /* 0x000fc60002704270 */
[----:B------:R-:W-:-:S05]  /*2b060*/  FFMA R201, R204, R2, R201 ;  /* 0x00000002ccc97223 */ /* 0x000fca00000000c9 */
[----:B------:R-:W-:-:S05]  /*2b070*/  F2FP.BF16.F32.PACK_AB R201, RZ, R201 ;  /* 0x000000c9ffc9723e */ /* 0x000fca00000010ff */
[----:B------:R0:W-:Y:S01]  /*2b080*/  @P1 STG.E.U16 desc[UR52][R218.64+0x110], R201 ;  /* 0x000110c9da001986 */ /* 0x0001e2000c101534 */
[----:B------:R-:W-:Y:S05]  /*2b090*/  @!P0 BRA `(.L_x_543) ;  /* 0x0000000000048947 */ /* 0x000fea0003800000 */
[----:B------:R0:W5:Y:S02]  /*2b0a0*/  LDG.E.LTC128B.U16 R200, desc[UR52][R236.64+0x112] ;  /* 0x00011234ecc87981 */ /* 0x000164000c1e1520 */
.L_x_543:
[----:B------:R-:W-:Y:S05]  /*2b0b0*/  BSYNC B1 ;  /* 0x0000000000017941 */ /* 0x000fea0003800000 */
.L_x_542:
        /* <DEDUP_REMOVED lines=9> */
.L_x_545:
[----:B------:R-:W-:Y:S05]  /*2b150*/  BSYNC B1 ;  /* 0x0000000000017941 */ /* 0x000fea0003800000 */
.L_x_544:
        /* <DEDUP_REMOVED lines=9> */
.L_x_547:
[----:B------:R-:W-:Y:S05]  /*2b1f0*/  BSYNC B1 ;  /* 0x0000000000017941 */ /* 0x000fea0003800000 */
.L_x_546:
[----:B0----5:R-:W-:Y:S01]  /*2b200*/  IMAD.U32 R201, R200, 0x10000, RZ ;  /* 0x00010000c8c97824 */ /* 0x021fe200078e00ff */
        /* <DEDUP_REMOVED lines=9> */
.L_x_549:
[----:B------:R-:W-:Y:S05]  /*2b2a0*/  BSYNC B1 ;  /* 0x0000000000017941 */ /* 0x000fea0003800000 */
.L_x_548:
[----:B-----5:R-:W-:Y:S01]  /*2b2b0*/  IMAD.U32 R201, R200, 0x10000, RZ ;  /* 0x00010000c8c97824 */ /* 0x020fe200078e00ff */
[----:B------:R-:W-:Y:S01]  /*2b2c0*/  ISETP.GT.AND P2, PT, R3, 0x91, PT ;  /* 0x000000910300780c */ /* 0x000fe20003f44270 */
[----:B------:R-:W-:Y:S02]  /*2b2d0*/  BSSY B1, `(.L_x_550) ;  /* 0x0000008000017945 */ /* 0x000fe40003800000 */
[----:B------:R-:W-:-:S04]  /*2b2e0*/  FMUL R201, R201, R16 ;  /* 0x00000010c9c97220 */ /* 0x000fc80000400000 */
[----:B------:R-:W-:-:S05]  /*2b2f0*/  FFMA R201, R208, R2, R201 ;  /* 0x00000002d0c97223 */ /* 0x000fca00000000c9 */
[----:B------:R-:W-:-:S05]  /*2b300*/  F2FP.BF16.F32.PACK_AB R201, RZ, R201 ;  /* 0x000000c9ffc9723e */ /* 0x000fca00000010ff */
[----:B------:R0:W-:Y:S01]  /*2b310*/  @P0 STG.E.U16 desc[UR52][R218.64+0x120], R201 ;  /* 0x000120c9da000986 */ /* 0x0001e2000c101534 */
[----:B------:R-:W-:-:S13]  /*2b320*/  ISETP.GT.AND P0, PT, R0, RZ, P2 ;  /* 0x000000ff0000720c */ /* 0x000fda0001704270 */
[----:B0-----:R-:W-:Y:S05]  /*2b330*/  @!P0 BRA `(.L_x_551) ;  /* 0x0000000000048947 */ /* 0x001fea0003800000 */
[----:B------:R0:W5:Y:S02]  /*2b340*/  LDG.E.LTC128B.U16 R200, desc[UR52][R236.64+0x122] ;  /* 0x00012234ecc87981 */ /* 0x000164000c1e1520 */
.L_x_551:
[----:B------:R-:W-:Y:S05]  /*2b350*/  BSYNC B1 ;  /* 0x0000000000017941 */ /* 0x000fea0003800000 */
.L_x_550:
        /* <DEDUP_REMOVED lines=9> */
.L_x_553:
[----:B------:R-:W-:Y:S05]  /*2b3f0*/  BSYNC B1 ;  /* 0x0000000000017941 */ /* 0x000fea0003800000 */
.L_x_552:
        /* <DEDUP_REMOVED lines=9> */
.L_x_555:
[----:B------:R-:W-:Y:S05]  /*2b490*/  BSYNC B1 ;  /* 0x0000000000017941 */ /* 0x000fea0003800000 */
.L_x_554:
        /* <DEDUP_REMOVED lines=10> */
.L_x_557:
[----:B------:R-:W-:Y:S05]  /*2b540*/  BSYNC B1 ;  /* 0x0000000000017941 */ /* 0x000fea0003800000 */
.L_x_556:
[----:B-----5:R-:W-:Y:S01]  /*2b550*/  IMAD.U32 R201, R200, 0x10000, RZ ;  /* 0x00010000c8c97824 */ /* 0x020fe200078e00ff */
[----:B------:R-:W-:Y:S03]  /*2b560*/  BSSY B1, `(.L_x_558) ;  /* 0x0000009000017945 */ /* 0x000fe60003800000 */
[----:B------:R-:W-:-:S04]  /*2b570*/  FMUL R201, R201, R16 ;  /* 0x00000010c9c97220 */ /* 0x000fc80000400000 */
[----:B------:R-:W-:-:S05]  /*2b580*/  FFMA R201, R212, R2, R201 ;  /* 0x00000002d4c97223 */ /* 0x000fca00000000c9 */
[----:B------:R-:W-:-:S05]  /*2b590*/  F2FP.BF16.F32.PACK_AB R201, RZ, R201 ;  /* 0x000000c9ffc9723e */ /* 0x000fca00000010ff */
[----:B------:R0:W-:Y:S01]  /*2b5a0*/  @P0 STG.E.U16 desc[UR52][R218.64+0x130], R201 ;  /* 0x000130c9da000986 */ /* 0x0001e2000c101534 */
[----:B------:R-:W-:-:S04]  /*2b5b0*/  ISETP.GT.AND P0, PT, R3, 0x99, PT ;  /* 0x000000990300780c */ /* 0x000fc80003f04270 */
[----:B------:R-:W-:-:S13]  /*2b5c0*/  ISETP.GT.AND P5, PT, R0, RZ, P0 ;  /* 0x000000ff0000720c */ /* 0x000fda00007a4270 */
[----:B0-----:R-:W-:Y:S05]  /*2b5d0*/  @!P5 BRA `(.L_x_559) ;  /* 0x000000000004d947 */ /* 0x001fea0003800000 */
[----:B------:R0:W5:Y:S02]  /*2b5e0*/  LDG.E.LTC128B.U16 R200, desc[UR52][R236.64+0x132] ;  /* 0x00013234ecc87981 */ /* 0x000164000c1e1520 */
.L_x_559:
[----:B------:R-:W-:Y:S05]  /*2b5f0*/  BSYNC B1 ;  /* 0x0000000000017941 */ /* 0x000fea0003800000 */
.L_x_558:
        /* <DEDUP_REMOVED lines=9> */
.L_x_561:
[----:B------:R-:W-:Y:S05]  /*2b690*/  BSYNC B1 ;  /* 0x0000000000017941 */ /* 0x000fea0003800000 */
.L_x_560:
        /* <DEDUP_REMOVED lines=9> */
.L_x_563:
[----:B------:R-:W-:Y:S05]  /*2b730*/  BSYNC B1 ;  /* 0x0000000000017941 */ /* 0x000fea0003800000 */
.L_x_562:
        /* <DEDUP_REMOVED lines=8> */
[----:B0-----:R-:W-:Y:S05]  /*2b7c0*/  @!P5 BRA `(.L_x_565) ;  /* 0x000000000004d947 */ /* 0x001fea0003800000 */
[----:B------:R0:W5:Y:S02]  /*2b7d0*/  LDG.E.LTC128B.U16 R200, desc[UR52][R22.64+0x100] ;  /* 0x0001003416c87981 */ /* 0x000164000c1e1520 */
.L_x_565:
[----:B------:R-:W-:Y:S05]  /*2b7e0*/  BSYNC B1 ;  /* 0x0000000000017941 */ /* 0x000fea0003800000 */
.L_x_564:
[----:B------:R-:W2:Y:S01]  /*2b7f0*/  LDL.64 R204, [R1+0x340] ;  /* 0x0003400001cc7983 */ /* 0x000ea20000100a00 */
[----:B-----5:R-:W-:Y:S01]  /*2b800*/  IMAD.U32 R201, R200, 0x10000, RZ ;  /* 0x00010000c8c97824 */ /* 0x020fe200078e00ff */
[----:B------:R-:W-:Y:S03]  /*2b810*/  BSSY B1, `(.L_x_566) ;  /* 0x0000009000017945 */ /* 0x000fe60003800000 */
[----:B------:R-:W-:-:S04]  /*2b820*/  FMUL R201, R201, R16 ;  /* 0x00000010c9c97220 */ /* 0x000fc80000400000 */
[----:B------:R-:W-:-:S05]  /*2b830*/  FFMA R201, R184, R2, R201 ;  /* 0x00000002b8c97223 */ /* 0x000fca00000000c9 */
[----:B------:R-:W-:-:S05]  /*2b840*/  F2FP.BF16.F32.PACK_AB R201, RZ, R201 ;  /* 0x000000c9ffc9723e */ /* 0x000fca00000010ff */
[----:B--2---:R2:W-:Y:S01]  /*2b850*/  @P5 STG.E.U16 desc[UR52][R204.64+0x100], R201 ;  /* 0x000100c9cc005986 */ /* 0x0045e2000c101534 */
[----:B------:R-:W-:-:S04]  /*2b860*/  LOP3.LUT P5, RZ, R17, 0x4, RZ, 0xc0, !PT ;  /* 0x0000000411ff7812 */ /* 0x000fc800078ac0ff */
[----:B------:R-:W-:-:S13]  /*2b870*/  ISETP.GT.AND P5, PT, R0, 0x80, P5 ;  /* 0x000000800000780c */ /* 0x000fda0002fa4270 */
[----:B--2---:R-:W-:Y:S05]  /*2b880*/  @!P5 BRA `(.L_x_567) ;  /* 0x000000000004d947 */ /* 0x004fea0003800000 */
[----:B------:R2:W5:Y:S02]  /*2b890*/  LDG.E.LTC128B.U16 R200, desc[UR52][R22.64+0x102] ;  /* 0x0001023416c87981 */ /* 0x000564000c1e1520 */
.L_x_567:
[----:B------:R-:W-:Y:S05]  /*2b8a0*/  BSYNC B1 ;  /* 0x0000000000017941 */ /* 0x000fea0003800000 */
.L_x_566:
        /* <DEDUP_REMOVED lines=10> */
.L_x_569:
[----:B------:R-:W-:Y:S05]  /*2b950*/  BSYNC B1 ;  /* 0x0000000000017941 */ /* 0x000fea0003800000 */
.L_x_568:
        /* <DEDUP_REMOVED lines=11> */
.L_x_571:
[----:B------:R-:W-:Y:S05]  /*2ba10*/  BSYNC B1 ;  /* 0x0000000000017941 */ /* 0x000fea0003800000 */
.L_x_570:
        /* <DEDUP_REMOVED lines=9> */
.L_x_573:
[----:B------:R-:W-:Y:S05]  /*2bab0*/  BSYNC B1 ;  /* 0x0000000000017941 */ /* 0x000fea0003800000 */
.L_x_572:
        /* <DEDUP_REMOVED lines=9> */
.L_x_575:
[----:B------:R-:W-:Y:S05]  /*2bb50*/  BSYNC B1 ;  /* 0x0000000000017941 */ /* 0x000fea0003800000 */
.L_x_574:
        /* <DEDUP_REMOVED lines=9> */
.L_x_577:
[----:B------:R-:W-:Y:S05]  /*2bbf0*/  BSYNC B1 ;  /* 0x0000000000017941 */ /* 0x000fea0003800000 */
.L_x_576:
        /* <DEDUP_REMOVED lines=9> */
.L_x_579:
[----:B------:R-:W-:Y:S05]  /*2bc90*/  BSYNC B1 ;  /* 0x0000000000017941 */ /* 0x000fea0003800000 */
.L_x_578:
        /* <DEDUP_REMOVED lines=9> */
.L_x_581:
[----:B------:R-:W-:Y:S05]  /*2bd30*/  BSYNC B1 ;  /* 0x0000000000017941 */ /* 0x000fea0003800000 */
.L_x_580:
        /* <DEDUP_REMOVED lines=9> */
.L_x_583:
[----:B------:R-:W-:Y:S05]  /*2bdd0*/  BSYNC B1 ;  /* 0x0000000000017941 */ /* 0x000fea0003800000 */
.L_x_582:
        /* <DEDUP_REMOVED lines=9> */
.L_x_585:
[----:B------:R-:W-:Y:S05]  /*2be70*/  BSYNC B1 ;  /* 0x0000000000017941 */ /* 0x000fea0003800000 */
.L_x_584:
        /* <DEDUP_REMOVED lines=9> */
.L_x_587:
[----:B------:R-:W-:Y:S05]  /*2bf10*/  BSYNC B1 ;  /* 0x0000000000017941 */ /* 0x000fea0003800000 */
.L_x_586:
        /* <DEDUP_REMOVED lines=9> */
.L_x_589:
[----:B------:R-:W-:Y:S05]  /*2bfb0*/  BSYNC B1 ;  /* 0x0000000000017941 */ /* 0x000fea0003800000 */
.L_x_588:
        /* <DEDUP_REMOVED lines=9> */
.L_x_591:
[----:B------:R-:W-:Y:S05]  /*2c050*/  BSYNC B1 ;  /* 0x0000000000017941 */ /* 0x000fea0003800000 */
.L_x_590:
        /* <DEDUP_REMOVED lines=9> */
.L_x_593:
[----:B------:R-:W-:Y:S05]  /*2c0f0*/  BSYNC B1 ;  /* 0x0000000000017941 */ /* 0x000fea0003800000 */
.L_x_592:
        /* <DEDUP_REMOVED lines=9> */
.L_x_595:
[----:B------:R-:W-:Y:S05]  /*2c190*/  BSYNC B1 ;  /* 0x0000000000017941 */ /* 0x000fea0003800000 */
.L_x_594:
        /* <DEDUP_REMOVED lines=10> */
.L_x_597:
[----:B------:R-:W-:Y:S05]  /*2c240*/  BSYNC B1 ;  /* 0x0000000000017941 */ /* 0x000fea0003800000 */
.L_x_596:
        /* <DEDUP_REMOVED lines=10> */
.L_x_599:
[----:B------:R-:W-:Y:S05]  /*2c2f0*/  BSYNC B1 ;  /* 0x0000000000017941 */ /* 0x000fea0003800000 */
.L_x_598:
        /* <DEDUP_REMOVED lines=10> */
.L_x_601:
[----:B------:R-:W-:Y:S05]  /*2c3a0*/  BSYNC B1 ;  /* 0x0000000000017941 */ /* 0x000fea0003800000 */
.L_x_600:
        /* <DEDUP_REMOVED lines=11> */
.L_x_603:
[----:B------:R-:W-:Y:S05]  /*2c460*/  BSYNC B1 ;  /* 0x0000000000017941 */ /* 0x000fea0003800000 */
.L_x_602:
        /* <DEDUP_REMOVED lines=9> */
.L_x_605:
[----:B------:R-:W-:Y:S05]  /*2c500*/  BSYNC B1 ;  /* 0x0000000000017941 */ /* 0x000fea0003800000 */
.L_x_604:
        /* <DEDUP_REMOVED lines=9> */
.L_x_607:
[----:B------:R-:W-:Y:S05]  /*2c5a0*/  BSYNC B1 ;  /* 0x0000000000017941 */ /* 0x000fea0003800000 */
.L_x_606:
        /* <DEDUP_REMOVED lines=9> */
.L_x_609:
[----:B------:R-:W-:Y:S05]  /*2c640*/  BSYNC B1 ;  /* 0x0000000000017941 */ /* 0x000fea0003800000 */
.L_x_608:
        /* <DEDUP_REMOVED lines=9> */
.L_x_611:
[----:B------:R-:W-:Y:S05]  /*2c6e0*/  BSYNC B1 ;  /* 0x0000000000017941 */ /* 0x000fea0003800000 */
.L_x_610:
        /* <DEDUP_REMOVED lines=9> */
.L_x_613:
[----:B------:R-:W-:Y:S05]  /*2c780*/  BSYNC B1 ;  /* 0x0000000000017941 */ /* 0x000fea0003800000 */
.L_x_612:
        /* <DEDUP_REMOVED lines=9> */
.L_x_615:
[----:B------:R-:W-:Y:S05]  /*2c820*/  BSYNC B1 ;  /* 0x0000000000017941 */ /* 0x000fea0003800000 */
.L_x_614:
        /* <DEDUP_REMOVED lines=9> */
.L_x_617:
[----:B------:R-:W-:Y:S05]  /*2c8c0*/  BSYNC B1 ;  /* 0x0000000000017941 */ /* 0x000fea0003800000 */
.L_x_616:
        /* <DEDUP_REMOVED lines=9> */
.L_x_619:
[----:B------:R-:W-:Y:S05]  /*2c960*/  BSYNC B1 ;  /* 0x0000000000017941 */ /* 0x000fea0003800000 */
.L_x_618:
        /* <DEDUP_REMOVED lines=9> */
.L_x_621:
[----:B------:R-:W-:Y:S05]  /*2ca00*/  BSYNC B1 ;  /* 0x0000000000017941 */ /* 0x000fea0003800000 */
.L_x_620:
        /* <DEDUP_REMOVED lines=9> */
.L_x_623:
[----:B------:R-:W-:Y:S05]  /*2caa0*/  BSYNC B1 ;  /* 0x0000000000017941 */ /* 0x000fea0003800000 */
.L_x_622:
        /* <DEDUP_REMOVED lines=9> */
.L_x_625:
[----:B------:R-:W-:Y:S05]  /*2cb40*/  BSYNC B1 ;  /* 0x0000000000017941 */ /* 0x000fea0003800000 */
.L_x_624:
        /* <DEDUP_REMOVED lines=9> */
.L_x_627:
[----:B------:R-:W-:Y:S05]  /*2cbe0*/  BSYNC B1 ;  /* 0x0000000000017941 */ /* 0x000fea0003800000 */
.L_x_626:
        /* <DEDUP_REMOVED lines=10> */
.L_x_629:
[----:B------:R-:W-:Y:S05]  /*2cc90*/  BSYNC B1 ;  /* 0x0000000000017941 */ /* 0x000fea0003800000 */
.L_x_628:
        /* <DEDUP_REMOVED lines=10> */
.L_x_631:
[----:B------:R-:W-:Y:S05]  /*2cd40*/  BSYNC B1 ;  /* 0x0000000000017941 */ /* 0x000fea0003800000 */
.L_x_630:
        /* <DEDUP_REMOVED lines=10> */
.L_x_633:
[----:B------:R-:W-:Y:S05]  /*2cdf0*/  BSYNC B1 ;  /* 0x0000000000017941 */ /* 0x000fea0003800000 */
.L_x_632:
        /* <DEDUP_REMOVED lines=10> */
.L_x_635:
[----:B------:R-:W-:Y:S05]  /*2cea0*/  BSYNC B1 ;  /* 0x0000000000017941 */ /* 0x000fea0003800000 */
.L_x_634:
        /* <DEDUP_REMOVED lines=9> */
.L_x_637:
[----:B------:R-:W-:Y:S05]  /*2cf40*/  BSYNC B1 ;  /* 0x0000000000017941 */ /* 0x000fea0003800000 */
.L_x_636:
        /* <DEDUP_REMOVED lines=9> */
.L_x_639:
[----:B------:R-:W-:Y:S05]  /*2cfe0*/  BSYNC B1 ;  /* 0x0000000000017941 */ /* 0x000fea0003800000 */
.L_x_638:
        /* <DEDUP_REMOVED lines=9> */
.L_x_641:
[----:B------:R-:W-:Y:S05]  /*2d080*/  BSYNC B1 ;  /* 0x0000000000017941 */ /* 0x000fea0003800000 */
.L_x_640:
        /* <DEDUP_REMOVED lines=9> */
.L_x_643:
[----:B------:R-:W-:Y:S05]  /*2d120*/  BSYNC B1 ;  /* 0x0000000000017941 */ /* 0x000fea0003800000 */
.L_x_642:
        /* <DEDUP_REMOVED lines=9> */
.L_x_645:
[----:B------:R-:W-:Y:S05]  /*2d1c0*/  BSYNC B1 ;  /* 0x0000000000017941 */ /* 0x000fea0003800000 */
.L_x_644:
        /* <DEDUP_REMOVED lines=9> */
.L_x_647:
[----:B------:R-:W-:Y:S05]  /*2d260*/  BSYNC B1 ;  /* 0x0000000000017941 */ /* 0x000fea0003800000 */
.L_x_646:
        /* <DEDUP_REMOVED lines=9> */
.L_x_649:
[----:B------:R-:W-:Y:S05]  /*2d300*/  BSYNC B1 ;  /* 0x0000000000017941 */ /* 0x000fea0003800000 */
.L_x_648:
        /* <DEDUP_REMOVED lines=9> */
.L_x_651:
[----:B------:R-:W-:Y:S05]  /*2d3a0*/  BSYNC B1 ;  /* 0x0000000000017941 */ /* 0x000fea0003800000 */
.L_x_650:
        /* <DEDUP_REMOVED lines=9> */
.L_x_653:
[----:B------:R-:W-:Y:S05]  /*2d440*/  BSYNC B1 ;  /* 0x0000000000017941 */ /* 0x000fea0003800000 */
.L_x_652:
        /* <DEDUP_REMOVED lines=9> */
.L_x_655:
[----:B------:R-:W-:Y:S05]  /*2d4e0*/  BSYNC B1 ;  /* 0x0000000000017941 */ /* 0x000fea0003800000 */
.L_x_654:
        /* <DEDUP_REMOVED lines=9> */
.L_x_657:
[----:B------:R-:W-:Y:S05]  /*2d580*/  BSYNC B1 ;  /* 0x0000000000017941 */ /* 0x000fea0003800000 */
.L_x_656:
        /* <DEDUP_REMOVED lines=9> */
.L_x_659:
[----:B------:R-:W-:Y:S05]  /*2d620*/  BSYNC B1 ;  /* 0x0000000000017941 */ /* 0x000fea0003800000 */
.L_x_658:
[----:B0----5:R-:W-:Y:S01]  /*2d630*/  IMAD.U32 R153, R200, 0x10000, RZ ;  /* 0x00010000c8997824 */ /* 0x021fe200078e00ff */
[----:B------:R-:W-:Y:S01]  /*2d640*/  ISETP.GT.AND P3, PT, R3, 0xa0, PT ;  /* 0x000000a00300780c */ /* 0x000fe20003f64270 */
[----:B------:R-:W-:Y:S02]  /*2d650*/  BSSY B1, `(.L_x_660) ;  /* 0x0000009000017945 */ /* 0x000fe40003800000 */
[----:B------:R-:W-:Y:S01]  /*2d660*/  FMUL R152, R153, R16 ;  /* 0x0000001099987220 */ /* 0x000fe20000400000 */
[----:B------:R-:W-:-:S03]  /*2d670*/  ISETP.GT.AND P1, PT, R0, RZ, P3 ;  /* 0x000000ff0000720c */ /* 0x000fc60001f24270 */
[----:B------:R-:W-:-:S05]  /*2d680*/  FFMA R152, R167, R2, R152 ;  /* 0x00000002a7987223 */ /* 0x000fca0000000098 */
[----:B------:R-:W-:Y:S02]  /*2d690*/  F2FP.BF16.F32.PACK_AB R153, RZ, R152 ;  /* 0x00000098ff99723e */ /* 0x000fe400000010ff */
[----:B------:R-:W-:-:S03]  /*2d6a0*/  P2R R152, PR, RZ, 0x8 ;  /* 0x00000008ff987803 */ /* 0x000fc60000000000 */
[----:B------:R0:W-:Y:S01]  /*2d6b0*/  @P0 STG.E.U16 desc[UR52][R8.64+0x132], R153 ;  /* 0x0001329908000986 */ /* 0x0001e2000c101534 */
[----:B------:R-:W-:Y:S05]  /*2d6c0*/  @!P1 BRA `(.L_x_661) ;  /* 0x0000000000049947 */ /* 0x000fea0003800000 */
[----:B------:R0:W5:Y:S02]  /*2d6d0*/  LDG.E.LTC128B.U16 R200, desc[UR52][R236.64+0x140] ;  /* 0x00014034ecc87981 */ /* 0x000164000c1e1520 */
.L_x_661:
[----:B------:R-:W-:Y:S05]  /*2d6e0*/  BSYNC B1 ;  /* 0x0000000000017941 */ /* 0x000fea0003800000 */
.L_x_660:
[----:B0----5:R-:W-:Y:S01]  /*2d6f0*/  IMAD.U32 R153, R200, 0x10000, RZ ;  /* 0x00010000c8997824 */ /* 0x021fe200078e00ff */
[----:B------:R-:W-:Y:S01]  /*2d700*/  ISETP.GT.AND P2, PT, R3, 0xa1, PT ;  /* 0x000000a10300780c */ /* 0x000fe20003f44270 */
[----:B------:R-:W-:Y:S02]  /*2d710*/  BSSY B1, `(.L_x_662) ;  /* 0x0000009000017945 */ /* 0x000fe40003800000 */
[----:B------:R-:W-:Y:S01]  /*2d720*/  FMUL R153, R153, R16 ;  /* 0x0000001099997220 */ /* 0x000fe20000400000 */
[----:B------:R-:W-:Y:S02]  /*2d730*/  ISETP.GT.AND P0, PT, R0, RZ, P2 ;  /* 0x000000ff0000720c */ /* 0x000fe40001704270 */
[----:B------:R-:W-:Y:S01]  /*2d740*/  P2R R154, PR, RZ, 0x4 ;  /* 0x00000004ff9a7803 */ /* 0x000fe20000000000 */
[----:B------:R-:W-:-:S05]  /*2d750*/  FFMA R153, R136, R2, R153 ;  /* 0x0000000288997223 */ /* 0x000fca0000000099 */
[----:B------:R-:W-:-:S05]  /*2d760*/  F2FP.BF16.F32.PACK_AB R153, RZ, R153 ;  /* 0x00000099ff99723e */ /* 0x000fca00000010ff */
[----:B------:R0:W-:Y:S01]  /*2d770*/  @P1 STG.E.U16 desc[UR52][R218.64+0x140], R153 ;  /* 0x00014099da001986 */ /* 0x0001e2000c101534 */
[----:B------:R-:W-:Y:S05]  /*2d780*/  @!P0 BRA `(.L_x_663) ;  /* 0x0000000000048947 */ /* 0x000fea0003800000 */
[----:B------:R0:W5:Y:S02]  /*2d790*/  LDG.E.LTC128B.U16 R200, desc[UR52][R236.64+0x142] ;  /* 0x00014234ecc87981 */ /* 0x000164000c1e1520 */
.L_x_663:
[----:B------:R-:W-:Y:S05]  /*2d7a0*/  BSYNC B1 ;  /* 0x0000000000017941 */ /* 0x000fea0003800000 */
.L_x_662:
[----:B0----5:R-:W-:Y:S01]  /*2d7b0*/  SHF.L.U32 R153, R200, 0x10, RZ ;  /* 0x00000010c8997819 */ /* 0x021fe200000006ff */
[----:B------:R-:W-:Y:S01]  /*2d7c0*/  BSSY B1, `(.L_x_664) ;  /* 0x0000008000017945 */ /* 0x000fe20003800000 */
[----:B------:R-:W-:-:S03]  /*2d7d0*/  ISETP.GT.AND P1, PT, R0, 0x8, P3 ;  /* 0x000000080000780c */ /* 0x000fc60001f24270 */
[----:B------:R-:W-:-:S04]  /*2d7e0*/  FMUL R136, R153, R16 ;  /* 0x0000001099887220 */ /* 0x000fc80000400000 */
[----:B------:R-:W-:-:S05]  /*2d7f0*/  FFMA R136, R137, R2, R136 ;  /* 0x0000000289887223 */ /* 0x000fca0000000088 */
[----:B------:R-:W-:-:S05]  /*2d800*/  F2FP.BF16.F32.PACK_AB R136, RZ, R136 ;  /* 0x00000088ff88723e */ /* 0x000fca00000010ff */
[----:B------:R0:W-:Y:S01]  /*2d810*/  @P0 STG.E.U16 desc[UR52][R218.64+0x142], R136 ;  /* 0x00014288da000986 */ /* 0x0001e2000c101534 */
[----:B------:R-:W-:Y:S05]  /*2d820*/  @!P1 BRA `(.L_x_665) ;  /* 0x0000000000049947 */ /* 0x000fea0003800000 */
[----:B------:R0:W5:Y:S02]  /*2d830*/  LDG.E.LTC128B.U16 R200, desc[UR52][R232.64+0x140] ;  /* 0x00014034e8c87981 */ /* 0x000164000c1e1520 */
.L_x_665:
[----:B------:R-:W-:Y:S05]  /*2d840*/  BSYNC B1 ;  /* 0x0000000000017941 */ /* 0x000fea0003800000 */
.L_x_664:
        /* <DEDUP_REMOVED lines=9> */
.L_x_667:
[----:B------:R-:W-:Y:S05]  /*2d8e0*/  BSYNC B1 ;  /* 0x0000000000017941 */ /* 0x000fea0003800000 */
.L_x_666:
        /* <DEDUP_REMOVED lines=10> */
.L_x_669:
[----:B------:R-:W-:Y:S05]  /*2d990*/  BSYNC B1 ;  /* 0x0000000000017941 */ /* 0x000fea0003800000 */
.L_x_668:
        /* <DEDUP_REMOVED lines=10> */
.L_x_671:
[----:B------:R-:W-:Y:S05]  /*2da40*/  BSYNC B1 ;  /* 0x0000000000017941 */ /* 0x000fea0003800000 */
.L_x_670:
        /* <DEDUP_REMOVED lines=9> */
.L_x_673:
[----:B------:R-:W-:Y:S05]  /*2dae0*/  BSYNC B1 ;  /* 0x0000000000017941 */ /* 0x000fea0003800000 */
.L_x_672:
        /* <DEDUP_REMOVED lines=9> */
.L_x_675:
[----:B------:R-:W-:Y:S05]  /*2db80*/  BSYNC B1 ;  /* 0x0000000000017941 */ /* 0x000fea0003800000 */
.L_x_674:
        /* <DEDUP_REMOVED lines=10> */
.L_x_677:
[----:B------:R-:W-:Y:S05]  /*2dc30*/  BSYNC B1 ;  /* 0x0000000000017941 */ /* 0x000fea0003800000 */
.L_x_676:
        /* <DEDUP_REMOVED lines=10> */
.L_x_679:
[----:B------:R-:W-:Y:S05]  /*2dce0*/  BSYNC B1 ;  /* 0x0000000000017941 */ /* 0x000fea0003800000 */
.L_x_678:
        /* <DEDUP_REMOVED lines=9> */
.L_x_681:
[----:B------:R-:W-:Y:S05]  /*2dd80*/  BSYNC B1 ;  /* 0x0000000000017941 */ /* 0x000fea0003800000 */
.L_x_680:
        /* <DEDUP_REMOVED lines=9> */
.L_x_683:
[----:B------:R-:W-:Y:S05]  /*2de20*/  BSYNC B1 ;  /* 0x0000000000017941 */ /* 0x000fea0003800000 */
.L_x_682:
        /* <DEDUP_REMOVED lines=10> */
.L_x_685:
[----:B------:R-:W-:Y:S05]  /*2ded0*/  BSYNC B1 ;  /* 0x0000000000017941 */ /* 0x000fea0003800000 */
.L_x_684:
        /* <DEDUP_REMOVED lines=10> */
.L_x_687:
[----:B------:R-:W-:Y:S05]  /*2df80*/  BSYNC B1 ;  /* 0x0000000000017941 */ /* 0x000fea0003800000 */
.L_x_686:
        /* <DEDUP_REMOVED lines=9> */
.L_x_689:
[----:B------:R-:W-:Y:S05]  /*2e020*/  BSYNC B1 ;  /* 0x0000000000017941 */ /* 0x000fea0003800000 */
.L_x_688:
        /* <DEDUP_REMOVED lines=9> */
.L_x_691:
[----:B------:R-:W-:Y:S05]  /*2e0c0*/  BSYNC B1 ;  /* 0x0000000000017941 */ /* 0x000fea0003800000 */
.L_x_690:
[----:B-----5:R-:W-:Y:S01]  /*2e0d0*/  IMAD.U32 R137, R200, 0x10000, RZ ;  /* 0x00010000c8897824 */ /* 0x020fe200078e00ff */
[----:B------:R-:W-:Y:S03]  /*2e0e0*/  BSSY B1, `(.L_x_692) ;  /* 0x0000009000017945 */ /* 0x000fe60003800000 */
[----:B------:R-:W-:-:S04]  /*2e0f0*/  FMUL R136, R137, R16 ;  /* 0x0000001089887220 */ /* 0x000fc80000400000 */
[----:B------:R-:W-:-:S05]  /*2e100*/  FFMA R136, R151, R2, R136 ;  /* 0x0000000297887223 */ /* 0x000fca0000000088 */
[----:B------:R-:W-:-:S05]  /*2e110*/  F2FP.BF16.F32.PACK_AB R136, RZ, R136 ;  /* 0x00000088ff88723e */ /* 0x000fca00000010ff */
[----:B------:R0:W-:Y:S01]  /*2e120*/  @P5 STG.E.U16 desc[UR52][R4.64+0x172], R136 ;  /* 0x0001728804005986 */ /* 0x0001e2000c101534 */
[----:B------:R-:W-:-:S04]  /*2e130*/  ISETP.NE.AND P5, PT, R152, RZ, PT ;  /* 0x000000ff9800720c */ /* 0x000fc80003fa5270 */
[----:B------:R-:W-:-:S13]  /*2e140*/  ISETP.GT.AND P5, PT, R0, 0x80, P5 ;  /* 0x000000800000780c */ /* 0x000fda0002fa4270 */
[----:B0-----:R-:W-:Y:S05]  /*2e150*/  @!P5 BRA `(.L_x_693) ;  /* 0x000000000004d947 */ /* 0x001fea0003800000 */
[----:B------:R0:W5:Y:S02]  /*2e160*/  LDG.E.LTC128B.U16 R200, desc[UR52][R22.64+0x140] ;  /* 0x0001403416c87981 */ /* 0x000164000c1e1520 */
.L_x_693:
[----:B------:R-:W-:Y:S05]  /*2e170*/  BSYNC B1 ;  /* 0x0000000000017941 */ /* 0x000fea0003800000 */
.L_x_692:
        /* <DEDUP_REMOVED lines=10> */
.L_x_695:
[----:B------:R-:W-:Y:S05]  /*2e220*/  BSYNC B1 ;  /* 0x0000000000017941 */ /* 0x000fea0003800000 */
.L_x_694:
        /* <DEDUP_REMOVED lines=10> */
.L_x_697:
[----:B------:R-:W-:Y:S05]  /*2e2d0*/  BSYNC B1 ;  /* 0x0000000000017941 */ /* 0x000fea0003800000 */
.L_x_696:
        /* <DEDUP_REMOVED lines=10> */
.L_x_699:
[----:B------:R-:W-:Y:S05]  /*2e380*/  BSYNC B1 ;  /* 0x0000000000017941 */ /* 0x000fea0003800000 */
.L_x_698:
        /* <DEDUP_REMOVED lines=9> */
.L_x_701:
[----:B------:R-:W-:Y:S05]  /*2e420*/  BSYNC B1 ;  /* 0x0000000000017941 */ /* 0x000fea0003800000 */
.L_x_700:
        /* <DEDUP_REMOVED lines=9> */
.L_x_703:
[----:B------:R-:W-:Y:S05]  /*2e4c0*/  BSYNC B1 ;  /* 0x0000000000017941 */ /* 0x000fea0003800000 */
.L_x_702:
        /* <DEDUP_REMOVED lines=9> */
.L_x_705:
[----:B------:R-:W-:Y:S05]  /*2e560*/  BSYNC B1 ;  /* 0x0000000000017941 */ /* 0x000fea0003800000 */
.L_x_704:
        /* <DEDUP_REMOVED lines=9> */
.L_x_707:
[----:B------:R-:W-:Y:S05]  /*2e600*/  BSYNC B1 ;  /* 0x0000000000017941 */ /* 0x000fea0003800000 */
.L_x_706:
        /* <DEDUP_REMOVED lines=9> */
.L_x_709:
[----:B------:R-:W-:Y:S05]  /*2e6a0*/  BSYNC B1 ;  /* 0x0000000000017941 */ /* 0x000fea0003800000 */
.L_x_708:
        /* <DEDUP_REMOVED lines=9> */
.L_x_711:
[----:B------:R-:W-:Y:S05]  /*2e740*/  BSYNC B1 ;  /* 0x0000000000017941 */ /* 0x000fea0003800000 */
.L_x_710:
        /* <DEDUP_REMOVED lines=9> */
.L_x_713:
[----:B------:R-:W-:Y:S05]  /*2e7e0*/  BSYNC B1 ;  /* 0x0000000000017941 */ /* 0x000fea0003800000 */
.L_x_712:
        /* <DEDUP_REMOVED lines=9> */
.L_x_715:
[----:B------:R-:W-:Y:S05]  /*2e880*/  BSYNC B1 ;  /* 0x0000000000017941 */ /* 0x000fea0003800000 */
.L_x_714:
        /* <DEDUP_REMOVED lines=9> */
.L_x_717:
[----:B------:R-:W-:Y:S05]  /*2e920*/  BSYNC B1 ;  /* 0x0000000000017941 */ /* 0x000fea0003800000 */
.L_x_716:
        /* <DEDUP_REMOVED lines=9> */
.L_x_719:
[----:B------:R-:W-:Y:S05]  /*2e9c0*/  BSYNC B1 ;  /* 0x0000000000017941 */ /* 0x000fea0003800000 */
.L_x_718:
        /* <DEDUP_REMOVED lines=9> */
.L_x_721:
[----:B------:R-:W-:Y:S05]  /*2ea60*/  BSYNC B1 ;  /* 0x0000000000017941 */ /* 0x000fea0003800000 */
.L_x_720:
        /* <DEDUP_REMOVED lines=9> */
.L_x_723:
[----:B------:R-:W-:Y:S05]  /*2eb00*/  BSYNC B1 ;  /* 0x0000000000017941 */ /* 0x000fea0003800000 */
.L_x_722:
        /* <DEDUP_REMOVED lines=10> */
.L_x_725:
[----:B------:R-:W-:Y:S05]  /*2ebb0*/  BSYNC B1 ;  /* 0x0000000000017941 */ /* 0x000fea0003800000 */
.L_x_724:
        /* <DEDUP_REMOVED lines=10> */
.L_x_727:
[----:B------:R-:W-:Y:S05]  /*2ec60*/  BSYNC B1 ;  /* 0x0000000000017941 */ /* 0x000fea0003800000 */
.L_x_726:
        /* <DEDUP_REMOVED lines=10> */
.L_x_729:
[----:B------:R-:W-:Y:S05]  /*2ed10*/  BSYNC B1 ;  /* 0x0000000000017941 */ /* 0x000fea0003800000 */
.L_x_728:
        /* <DEDUP_REMOVED lines=10> */
.L_x_731:
[----:B------:R-:W-:Y:S05]  /*2edc0*/  BSYNC B1 ;  /* 0x0000000000017941 */ /* 0x000fea0003800000 */
.L_x_730:
        /* <DEDUP_REMOVED lines=9> */
.L_x_733:
[----:B------:R-:W-:Y:S05]  /*2ee60*/  BSYNC B1 ;  /* 0x0000000000017941 */ /* 0x000fea0003800000 */
.L_x_732:
        /* <DEDUP_REMOVED lines=9> */
.L_x_735:
[----:B------:R-:W-:Y:S05]  /*2ef00*/  BSYNC B1 ;  /* 0x0000000000017941 */ /* 0x000fea0003800000 */
.L_x_734:
        /* <DEDUP_REMOVED lines=9> */
.L_x_737:
[----:B------:R-:W-:Y:S05]  /*2efa0*/  BSYNC B1 ;  /* 0x0000000000017941 */ /* 0x000fea0003800000 */
.L_x_736:
        /* <DEDUP_REMOVED lines=9> */
.L_x_739:
[----:B------:R-:W-:Y:S05]  /*2f040*/  BSYNC B1 ;  /* 0x0000000000017941 */ /* 0x000fea0003800000 */
.L_x_738:
        /* <DEDUP_REMOVED lines=9> */
.L_x_741:
[----:B------:R-:W-:Y:S05]  /*2f0e0*/  BSYNC B1 ;  /* 0x0000000000017941 */ /* 0x000fea0003800000 */
.L_x_740:
        /* <DEDUP_REMOVED lines=9> */
.L_x_743:
[----:B------:R-:W-:Y:S05]  /*2f180*/  BSYNC B1 ;  /* 0x0000000000017941 */ /* 0x000fea0003800000 */
.L_x_742:
        /* <DEDUP_REMOVED lines=9> */
.L_x_745:
[----:B------:R-:W-:Y:S05]  /*2f220*/  BSYNC B1 ;  /* 0x0000000000017941 */ /* 0x000fea0003800000 */
.L_x_744:
        /* <DEDUP_REMOVED lines=9> */
.L_x_747:
[----:B------:R-:W-:Y:S05]  /*2f2c0*/  BSYNC B1 ;  /* 0x0000000000017941 */ /* 0x000fea0003800000 */
.L_x_746:
        /* <DEDUP_REMOVED lines=9> */
.L_x_749:
[----:B------:R-:W-:Y:S05]  /*2f360*/  BSYNC B1 ;  /* 0x0000000000017941 */ /* 0x000fea0003800000 */
.L_x_748:
        /* <DEDUP_REMOVED lines=9> */
.L_x_751:
[----:B------:R-:W-:Y:S05]  /*2f400*/  BSYNC B1 ;  /* 0x0000000000017941 */ /* 0x000fea0003800000 */
.L_x_750:
        /* <DEDUP_REMOVED lines=9> */
.L_x_753:
[----:B------:R-:W-:Y:S05]  /*2f4a0*/  BSYNC B1 ;  /* 0x0000000000017941 */ /* 0x000fea0003800000 */
.L_x_752:
        /* <DEDUP_REMOVED lines=9> */
.L_x_755:
[----:B------:R-:W-:Y:S05]  /*2f540*/  BSYNC B1 ;  /* 0x0000000000017941 */ /* 0x000fea0003800000 */
.L_x_754:
        /* <DEDUP_REMOVED lines=10> */
.L_x_757:
[----:B------:R-:W-:Y:S05]  /*2f5f0*/  BSYNC B1 ;  /* 0x0000000000017941 */ /* 0x000fea0003800000 */
.L_x_756:
        /* <DEDUP_REMOVED lines=10> */
.L_x_759:
[----:B------:R-:W-:Y:S05]  /*2f6a0*/  BSYNC B1 ;  /* 0x0000000000017941 */ /* 0x000fea0003800000 */
.L_x_758:
        /* <DEDUP_REMOVED lines=10> */
.L_x_761:
[----:B------:R-:W-:Y:S05]  /*2f750*/  BSYNC B1 ;  /* 0x0000000000017941 */ /* 0x000fea0003800000 */
.L_x_760:
        /* <DEDUP_REMOVED lines=10> */
.L_x_763:
[----:B------:R-:W-:Y:S05]  /*2f800*/  BSYNC B1 ;  /* 0x0000000000017941 */ /* 0x000fea0003800000 */
.L_x_762:
        /* <DEDUP_REMOVED lines=9> */
.L_x_765:
[----:B------:R-:W-:Y:S05]  /*2f8a0*/  BSYNC B1 ;  /* 0x0000000000017941 */ /* 0x000fea0003800000 */
.L_x_764:
        /* <DEDUP_REMOVED lines=9> */
.L_x_767:
[----:B------:R-:W-:Y:S05]  /*2f940*/  BSYNC B1 ;  /* 0x0000000000017941 */ /* 0x000fea0003800000 */
.L_x_766:
        /* <DEDUP_REMOVED lines=9> */
.L_x_769:
[----:B------:R-:W-:Y:S05]  /*2f9e0*/  BSYNC B1 ;  /* 0x0000000000017941 */ /* 0x000fea0003800000 */
.L_x_768:
        /* <DEDUP_REMOVED lines=9> */
.L_x_771:
[----:B------:R-:W-:Y:S05]  /*2fa80*/  BSYNC B1 ;  /* 0x0000000000017941 */ /* 0x000fea0003800000 */
.L_x_770:
        /* <DEDUP_REMOVED lines=9> */
.L_x_773:
[----:B------:R-:W-:Y:S05]  /*2fb20*/  BSYNC B1 ;  /* 0x0000000000017941 */ /* 0x000fea0003800000 */
.L_x_772:
        /* <DEDUP_REMOVED lines=9> */
.L_x_775:
[----:B------:R-:W-:Y:S05]  /*2fbc0*/  BSYNC B1 ;  /* 0x0000000000017941 */ /* 0x000fea0003800000 */
.L_x_774:
        /* <DEDUP_REMOVED lines=9> */
.L_x_777:
[----:B------:R-:W-:Y:S05]  /*2fc60*/  BSYNC B1 ;  /* 0x0000000000017941 */ /* 0x000fea0003800000 */
.L_x_776:
        /* <DEDUP_REMOVED lines=9> */
.L_x_779:
[----:B------:R-:W-:Y:S05]  /*2fd00*/  BSYNC B1 ;  /* 0x0000000000017941 */ /* 0x000fea0003800000 */
.L_x_778:
        /* <DEDUP_REMOVED lines=9> */
.L_x_781:
[----:B------:R-:W-:Y:S05]  /*2fda0*/  BSYNC B1 ;  /* 0x0000000000017941 */ /* 0x000fea0003800000 */
.L_x_780:
        /* <DEDUP_REMOVED lines=9> */
.L_x_783:
[----:B------:R-:W-:Y:S05]  /*2fe40*/  BSYNC B1 ;  /* 0x0000000000017941 */ /* 0x000fea0003800000 */
.L_x_782:
        /* <DEDUP_REMOVED lines=9> */
.L_x_785:
[----:B------:R-:W-:Y:S05]  /*2fee0*/  BSYNC B1 ;  /* 0x0000000000017941 */ /* 0x000fea0003800000 */
.L_x_784:
        /* <DEDUP_REMOVED lines=9> */
.L_x_787:
[----:B------:R-:W-:Y:S05]  /*2ff80*/  BSYNC B1 ;  /* 0x0000000000017941 */ /* 0x000fea0003800000 */
.L_x_786:
        /* <DEDUP_REMOVED lines=11> */
.L_x_789:
[----:B------:R-:W-:Y:S05]  /*30040*/  BSYNC B1 ;  /* 0x0000000000017941 */ /* 0x000fea0003800000 */
.L_x_788:
        /* <DEDUP_REMOVED lines=11> */
.L_x_791:
[----:B------:R-:W-:Y:S05]  /*30100*/  BSYNC B1 ;  /* 0x0000000000017941 */ /* 0x000fea0003800000 */
.L_x_790:
        /* <DEDUP_REMOVED lines=9> */
.L_x_793:
[----:B------:R-:W-:Y:S05]  /*301a0*/  BSYNC B1 ;  /* 0x0000000000017941 */ /* 0x000fea0003800000 */
.L_x_792:
        /* <DEDUP_REMOVED lines=9> */
.L_x_795:
[----:B------:R-:W-:Y:S05]  /*30240*/  BSYNC B1 ;  /* 0x0000000000017941 */ /* 0x000fea0003800000 */
.L_x_794:
        /* <DEDUP_REMOVED lines=10> */
.L_x_797:
[----:B------:R-:W-:Y:S05]  /*302f0*/  BSYNC B1 ;  /* 0x0000000000017941 */ /* 0x000fea0003800000 */
.L_x_796:
        /* <DEDUP_REMOVED lines=10> */
.L_x_799:
[----:B------:R-:W-:Y:S05]  /*303a0*/  BSYNC B1 ;  /* 0x0000000000017941 */ /* 0x000fea0003800000 */
.L_x_798:
        /* <DEDUP_REMOVED lines=9> */
.L_x_801:
[----:B------:R-:W-:Y:S05]  /*30440*/  BSYNC B1 ;  /* 0x0000000000017941 */ /* 0x000fea0003800000 */
.L_x_800:
        /* <DEDUP_REMOVED lines=9> */
.L_x_803:
[----:B------:R-:W-:Y:S05]  /*304e0*/  BSYNC B1 ;  /* 0x0000000000017941 */ /* 0x000fea0003800000 */
.L_x_802:
        /* <DEDUP_REMOVED lines=10> */
.L_x_805:
[----:B------:R-:W-:Y:S05]  /*30590*/  BSYNC B1 ;  /* 0x0000000000017941 */ /* 0x000fea0003800000 */
.L_x_804:
        /* <DEDUP_REMOVED lines=10> */
.L_x_807:
[----:B------:R-:W-:Y:S05]  /*30640*/  BSYNC B1 ;  /* 0x0000000000017941 */ /* 0x000fea0003800000 */
.L_x_806:
        /* <DEDUP_REMOVED lines=9> */
.L_x_809:
[----:B------:R-:W-:Y:S05]  /*306e0*/  BSYNC B1 ;  /* 0x0000000000017941 */ /* 0x000fea0003800000 */
.L_x_808:
        /* <DEDUP_REMOVED lines=9> */
.L_x_811:
[----:B------:R-:W-:Y:S05]  /*30780*/  BSYNC B1 ;  /* 0x0000000000017941 */ /* 0x000fea0003800000 */
.L_x_810:
        /* <DEDUP_REMOVED lines=10> */
.L_x_813:
[----:B------:R-:W-:Y:S05]  /*30830*/  BSYNC B1 ;  /* 0x0000000000017941 */ /* 0x000fea0003800000 */
.L_x_812:
        /* <DEDUP_REMOVED lines=10> */
.L_x_815:
[----:B------:R-:W-:Y:S05]  /*308e0*/  BSYNC B1 ;  /* 0x0000000000017941 */ /* 0x000fea0003800000 */
.L_x_814:
        /* <DEDUP_REMOVED lines=9> */
.L_x_817:
[----:B------:R-:W-:Y:S05]  /*30980*/  BSYNC B1 ;  /* 0x0000000000017941 */ /* 0x000fea0003800000 */
.L_x_816:
        /* <DEDUP_REMOVED lines=9> */
.L_x_819:
[----:B------:R-:W-:Y:S05]  /*30a20*/  BSYNC B1 ;  /* 0x0000000000017941 */ /* 0x000fea0003800000 */
.L_x_818:
        /* <DEDUP_REMOVED lines=10> */
.L_x_821:
[----:B------:R-:W-:Y:S05]  /*30ad0*/  BSYNC B1 ;  /* 0x0000000000017941 */ /* 0x000fea0003800000 */
.L_x_820:
        /* <DEDUP_REMOVED lines=10> */
.L_x_823:
[----:B------:R-:W-:Y:S05]  /*30b80*/  BSYNC B1 ;  /* 0x0000000000017941 */ /* 0x000fea0003800000 */
.L_x_822:
        /* <DEDUP_REMOVED lines=10> */
.L_x_825:
[----:B------:R-:W-:Y:S05]  /*30c30*/  BSYNC B1 ;  /* 0x0000000000017941 */ /* 0x000fea0003800000 */
.L_x_824:
        /* <DEDUP_REMOVED lines=10> */
.L_x_827:
[----:B------:R-:W-:Y:S05]  /*30ce0*/  BSYNC B1 ;  /* 0x0000000000017941 */ /* 0x000fea0003800000 */
.L_x_826:
        /* <DEDUP_REMOVED lines=9> */
.L_x_829:
[----:B------:R-:W-:Y:S05]  /*30d80*/  BSYNC B1 ;  /* 0x0000000000017941 */ /* 0x000fea0003800000 */
.L_x_828:
        /* <DEDUP_REMOVED lines=9> */
.L_x_831:
[----:B------:R-:W-:Y:S05]  /*30e20*/  BSYNC B1 ;  /* 0x0000000000017941 */ /* 0x000fea0003800000 */
.L_x_830:
        /* <DEDUP_REMOVED lines=9> */
.L_x_833:
[----:B------:R-:W-:Y:S05]  /*30ec0*/  BSYNC B1 ;  /* 0x0000000000017941 */ /* 0x000fea0003800000 */
.L_x_832:
        /* <DEDUP_REMOVED lines=9> */
.L_x_835:
[----:B------:R-:W-:Y:S05]  /*30f60*/  BSYNC B1 ;  /* 0x0000000000017941 */ /* 0x000fea0003800000 */
.L_x_834:
        /* <DEDUP_REMOVED lines=9> */
.L_x_837:
[----:B------:R-:W-:Y:S05]  /*31000*/  BSYNC B1 ;  /* 0x0000000000017941 */ /* 0x000fea0003800000 */
.L_x_836:
        /* <DEDUP_REMOVED lines=9> */
.L_x_839:
[----:B------:R-:W-:Y:S05]  /*310a0*/  BSYNC B1 ;  /* 0x0000000000017941 */ /* 0x000fea0003800000 */
.L_x_838:
        /* <DEDUP_REMOVED lines=9> */
.L_x_841:
[----:B------:R-:W-:Y:S05]  /*31140*/  BSYNC B1 ;  /* 0x0000000000017941 */ /* 0x000fea0003800000 */
.L_x_840:
        /* <DEDUP_REMOVED lines=9> */
.L_x_843:
[----:B------:R-:W-:Y:S05]  /*311e0*/  BSYNC B1 ;  /* 0x0000000000017941 */ /* 0x000fea0003800000 */
.L_x_842:
        /* <DEDUP_REMOVED lines=9> */
.L_x_845:
[----:B------:R-:W-:Y:S05]  /*31280*/  BSYNC B1 ;  /* 0x0000000000017941 */ /* 0x000fea0003800000 */
.L_x_844:
        /* <DEDUP_REMOVED lines=9> */
.L_x_847:
[----:B------:R-:W-:Y:S05]  /*31320*/  BSYNC B1 ;  /* 0x0000000000017941 */ /* 0x000fea0003800000 */
.L_x_846:
        /* <DEDUP_REMOVED lines=9> */
.L_x_849:
[----:B------:R-:W-:Y:S05]  /*313c0*/  BSYNC B1 ;  /* 0x0000000000017941 */ /* 0x000fea0003800000 */
.L_x_848:
        /* <DEDUP_REMOVED lines=9> */
.L_x_851:
[----:B------:R-:W-:Y:S05]  /*31460*/  BSYNC B1 ;  /* 0x0000000000017941 */ /* 0x000fea0003800000 */
.L_x_850:
        /* <DEDUP_REMOVED lines=10> */
.L_x_853:
[----:B------:R-:W-:Y:S05]  /*31510*/  BSYNC B1 ;  /* 0x0000000000017941 */ /* 0x000fea0003800000 */
.L_x_852:
        /* <DEDUP_REMOVED lines=10> */
.L_x_855:
[----:B------:R-:W-:Y:S05]  /*315c0*/  BSYNC B1 ;  /* 0x0000000000017941 */ /* 0x000fea0003800000 */
.L_x_854:
        /* <DEDUP_REMOVED lines=10> */
.L_x_857:
[----:B------:R-:W-:Y:S05]  /*31670*/  BSYNC B1 ;  /* 0x0000000000017941 */ /* 0x000fea0003800000 */
.L_x_856:
        /* <DEDUP_REMOVED lines=10> */
.L_x_859:
[----:B------:R-:W-:Y:S05]  /*31720*/  BSYNC B1 ;  /* 0x0000000000017941 */ /* 0x000fea0003800000 */
.L_x_858:
        /* <DEDUP_REMOVED lines=9> */
.L_x_861:
[----:B------:R-:W-:Y:S05]  /*317c0*/  BSYNC B1 ;  /* 0x0000000000017941 */ /* 0x000fea0003800000 */
.L_x_860:
        /* <DEDUP_REMOVED lines=9> */
.L_x_863:
[----:B------:R-:W-:Y:S05]  /*31860*/  BSYNC B1 ;  /* 0x0000000000017941 */ /* 0x000fea0003800000 */
.L_x_862:
        /* <DEDUP_REMOVED lines=9> */
.L_x_865:
[----:B------:R-:W-:Y:S05]  /*31900*/  BSYNC B1 ;  /* 0x0000000000017941 */ /* 0x000fea0003800000 */
.L_x_864:
        /* <DEDUP_REMOVED lines=9> */
.L_x_867:
[----:B------:R-:W-:Y:S05]  /*319a0*/  BSYNC B1 ;  /* 0x0000000000017941 */ /* 0x000fea0003800000 */
.L_x_866:
        /* <DEDUP_REMOVED lines=9> */
.L_x_869:
[----:B------:R-:W-:Y:S05]  /*31a40*/  BSYNC B1 ;  /* 0x0000000000017941 */ /* 0x000fea0003800000 */
.L_x_868:
        /* <DEDUP_REMOVED lines=9> */
.L_x_871:
[----:B------:R-:W-:Y:S05]  /*31ae0*/  BSYNC B1 ;  /* 0x0000000000017941 */ /* 0x000fea0003800000 */
.L_x_870:
        /* <DEDUP_REMOVED lines=9> */
.L_x_873:
[----:B------:R-:W-:Y:S05]  /*31b80*/  BSYNC B1 ;  /* 0x0000000000017941 */ /* 0x000fea0003800000 */
.L_x_872:
        /* <DEDUP_REMOVED lines=9> */
.L_x_875:
[----:B------:R-:W-:Y:S05]  /*31c20*/  BSYNC B1 ;  /* 0x0000000000017941 */ /* 0x000fea0003800000 */
.L_x_874:
        /* <DEDUP_REMOVED lines=9> */
.L_x_877:
[----:B------:R-:W-:Y:S05]  /*31cc0*/  BSYNC B1 ;  /* 0x0000000000017941 */ /* 0x000fea0003800000 */
.L_x_876:
        /* <DEDUP_REMOVED lines=9> */
.L_x_879:
[----:B------:R-:W-:Y:S05]  /*31d60*/  BSYNC B1 ;  /* 0x0000000000017941 */ /* 0x000fea0003800000 */
.L_x_878:
        /* <DEDUP_REMOVED lines=9> */
.L_x_881:
[----:B------:R-:W-:Y:S05]  /*31e00*/  BSYNC B1 ;  /* 0x0000000000017941 */ /* 0x000fea0003800000 */
.L_x_880:
        /* <DEDUP_REMOVED lines=9> */
.L_x_883:
[----:B------:R-:W-:Y:S05]  /*31ea0*/  BSYNC B1 ;  /* 0x0000000000017941 */ /* 0x000fea0003800000 */
.L_x_882:
        /* <DEDUP_REMOVED lines=10> */
.L_x_885:
[----:B------:R-:W-:Y:S05]  /*31f50*/  BSYNC B1 ;  /* 0x0000000000017941 */ /* 0x000fea0003800000 */
.L_x_884:
        /* <DEDUP_REMOVED lines=10> */
.L_x_887:
[----:B------:R-:W-:Y:S05]  /*32000*/  BSYNC B1 ;  /* 0x0000000000017941 */ /* 0x000fea0003800000 */
.L_x_886:
        /* <DEDUP_REMOVED lines=10> */
.L_x_889:
[----:B------:R-:W-:Y:S05]  /*320b0*/  BSYNC B1 ;  /* 0x0000000000017941 */ /* 0x000fea0003800000 */
.L_x_888:
        /* <DEDUP_REMOVED lines=10> */
.L_x_891:
[----:B------:R-:W-:Y:S05]  /*32160*/  BSYNC B1 ;  /* 0x0000000000017941 */ /* 0x000fea0003800000 */
.L_x_890:
        /* <DEDUP_REMOVED lines=9> */
.L_x_893:
[----:B------:R-:W-:Y:S05]  /*32200*/  BSYNC B1 ;  /* 0x0000000000017941 */ /* 0x000fea0003800000 */
.L_x_892:
        /* <DEDUP_REMOVED lines=9> */
.L_x_895:
[----:B------:R-:W-:Y:S05]  /*322a0*/  BSYNC B1 ;  /* 0x0000000000017941 */ /* 0x000fea0003800000 */
.L_x_894:
        /* <DEDUP_REMOVED lines=9> */
.L_x_897:
[----:B------:R-:W-:Y:S05]  /*32340*/  BSYNC B1 ;  /* 0x0000000000017941 */ /* 0x000fea0003800000 */
.L_x_896:
        /* <DEDUP_REMOVED lines=9> */
.L_x_899:
[----:B------:R-:W-:Y:S05]  /*323e0*/  BSYNC B1 ;  /* 0x0000000000017941 */ /* 0x000fea0003800000 */
.L_x_898:
        /* <DEDUP_REMOVED lines=9> */
.L_x_901:
[----:B------:R-:W-:Y:S05]  /*32480*/  BSYNC B1 ;  /* 0x0000000000017941 */ /* 0x000fea0003800000 */
.L_x_900:
        /* <DEDUP_REMOVED lines=9> */
.L_x_903:
[----:B------:R-:W-:Y:S05]  /*32520*/  BSYNC B1 ;  /* 0x0000000000017941 */ /* 0x000fea0003800000 */
.L_x_902:
        /* <DEDUP_REMOVED lines=9> */
.L_x_905:
[----:B------:R-:W-:Y:S05]  /*325c0*/  BSYNC B1 ;  /* 0x0000000000017941 */ /* 0x000fea0003800000 */
.L_x_904:
        /* <DEDUP_REMOVED lines=9> */
.L_x_907:
[----:B------:R-:W-:Y:S05]  /*32660*/  BSYNC B1 ;  /* 0x0000000000017941 */ /* 0x000fea0003800000 */
.L_x_906:
        /* <DEDUP_REMOVED lines=9> */
.L_x_909:
[----:B------:R-:W-:Y:S05]  /*32700*/  BSYNC B1 ;  /* 0x0000000000017941 */ /* 0x000fea0003800000 */
.L_x_908:
        /* <DEDUP_REMOVED lines=9> */
.L_x_911:
[----:B------:R-:W-:Y:S05]  /*327a0*/  BSYNC B1 ;  /* 0x0000000000017941 */ /* 0x000fea0003800000 */
.L_x_910:
        /* <DEDUP_REMOVED lines=9> */
.L_x_913:
[----:B------:R-:W-:Y:S05]  /*32840*/  BSYNC B1 ;  /* 0x0000000000017941 */ /* 0x000fea0003800000 */
.L_x_912:
        /* <DEDUP_REMOVED lines=9> */
.L_x_915:
[----:B------:R-:W-:Y:S05]  /*328e0*/  BSYNC B1 ;  /* 0x0000000000017941 */ /* 0x000fea0003800000 */
.L_x_914:
[----:B------:R-:W-:Y:S05]  /*328f0*/  @!P0 BRA `(.L_x_916) ;  /* 0x0000009000188947 */ /* 0x000fea0003800000 */
[----:B0----5:R-:W-:-:S04]  /*32900*/  IMAD.U32 R3, R200, 0x10000, RZ ;  /* 0x00010000c8037824 */ /* 0x021fc800078e00ff */
[----:B------:R-:W-:-:S04]  /*32910*/  FMUL R0, R3, R16 ;  /* 0x0000001003007220 */ /* 0x000fc80000400000 */
[----:B------:R-:W-:-:S05]  /*32920*/  FFMA R0, R39, R2, R0 ;  /* 0x0000000227007223 */ /* 0x000fca0000000000 */
[----:B------:R-:W-:-:S05]  /*32930*/  F2FP.BF16.F32.PACK_AB R0, RZ, R0 ;  /* 0x00000000ff00723e */ /* 0x000fca00000010ff */
[----:B------:R0:W-:Y:S01]  /*32940*/  STG.E.U16 desc[UR52][R8.64+0x1b2], R0 ;  /* 0x0001b20008007986 */ /* 0x0001e2000c101534 */
[----:B------:R-:W-:Y:S05]  /*32950*/  BRA `(.L_x_916) ;  /* 0x0000009000007947 */ /* 0x000fea0003800000 */
.L_x_29:
[----:B------:R-:W2:Y:S01]  /*32960*/  LDL.LU R6, [R1+0x384] ;  /* 0x0003840001067983 */ /* 0x000ea20000300800 */
[----:B------:R-:W-:-:S03]  /*32970*/  ULDC.64 UR4, c[0x0][0x5c0] ;  /* 0x0001700000047ab9 */ /* 0x000fc60000000a00 */
[----:B------:R-:W3:Y:S04]  /*32980*/  LDL.LU R7, [R1+0x388] ;  /* 0x0003880001077983 */ /* 0x000ee80000300800 */
        /* <DEDUP_REMOVED lines=14> */
[C---:B------:R-:W-:Y:S01]  /*32a70*/  LEA R18, P1, R4.reuse, UR4, 0x1 ;  /* 0x0000000404127c11 */ /* 0x040fe2000f8208ff */
[----:B------:R-:W-:Y:S01]  /*32a80*/  USHF.L.U32 UR11, UR8, 0x4, URZ ;  /* 0x00000004080b7899 */ /* 0x000fe2000800063f */
[----:B------:R-:W-:Y:S01]  /*32a90*/  ISETP.GT.AND P2, PT, R3, 0x1, PT ;  /* 0x000000010300780c */ /* 0x000fe20003f44270 */
[----:B------:R-:W-:Y:S01]  /*32aa0*/  STL [R1+0x3f8], R39 ;  /* 0x0003f82701007387 */ /* 0x000fe20000100800 */
[----:B------:R-:W-:Y:S01]  /*32ab0*/  LEA.HI.X R19, R4, UR5, R19, 0x1, P1 ;  /* 0x0000000504137c11 */ /* 0x000fe200088f0c13 */
[----:B------:R-:W-:Y:S01]  /*32ac0*/  USHF.L.U64.HI UR5, UR8, 0x4, UR9 ;  /* 0x0000000408057899 */ /* 0x000fe20008010209 */
[C---:B------:R-:W-:Y:S01]  /*32ad0*/  ISETP.GT.AND P1, PT, R0.reuse, RZ, P2 ;  /* 0x000000ff0000720c */ /* 0x040fe20001724270 */
[----:B------:R-:W-:Y:S01]  /*32ae0*/  STL [R1+0x3f4], R17 ;  /* 0x0003f41101007387 */ /* 0x000fe20000100800 */
[----:B------:R-:W-:-:S02]  /*32af0*/  ISETP.GT.AND P2, PT, R0, 0x8, P2 ;  /* 0x000000080000780c */ /* 0x000fc40001744270 */
[----:B------:R-:W-:Y:S01]  /*32b00*/  ISETP.GT.AND P4, PT, R0, 0x8, P5 ;  /* 0x000000080000780c */ /* 0x000fe20002f84270 */
[----:B------:R-:W-:Y:S01]  /*32b10*/  STL [R1+0x3f0], R16 ;  /* 0x0003f01001007387 */ /* 0x000fe20000100800 */
[-C--:B--2---:R-:W-:Y:S01]  /*32b20*/  FMUL R6, R6, R2.reuse ;  /* 0x0000000206067220 */ /* 0x084fe20000400000 */
[----:B---3--:R-:W-:-:S04]  /*32b30*/  FMUL R7, R7, R2 ;  /* 0x0000000207077220 */ /* 0x008fc80000400000 */
[----:B------:R-:W-:Y:S01]  /*32b40*/  F2FP.BF16.F32.PACK_AB R6, RZ, R6 ;  /* 0x00000006ff06723e */ /* 0x000fe200000010ff */
[----:B----4-:R-:W-:Y:S01]  /*32b50*/  FMUL R5, R21, R2 ;  /* 0x0000000215057220 */ /* 0x010fe20000400000 */
[----:B------:R-:W-:-:S03]  /*32b60*/  F2FP.BF16.F32.PACK_AB R7, RZ, R7 ;  /* 0x00000007ff07723e */ /* 0x000fc600000010ff */
[----:B------:R1:W-:Y:S01]  /*32b70*/  @P1 STG.E.U16 desc[UR52][R18.64+0x2], R6 ;  /* 0x0000020612001986 */ /* 0x0003e2000c101534 */
[----:B------:R-:W-:Y:S01]  /*32b80*/  FMUL R4, R20, R2 ;  /* 0x0000000214047220 */ /* 0x000fe20000400000 */
[----:B------:R-:W-:Y:S02]  /*32b90*/  IADD3 R20, P3, R18, UR11, RZ ;  /* 0x0000000b12147c10 */ /* 0x000fe4000ff7e0ff */
[----:B------:R-:W-:Y:S02]  /*32ba0*/  F2FP.BF16.F32.PACK_AB R5, RZ, R5 ;  /* 0x00000005ff05723e */ /* 0x000fe400000010ff */
[----:B------:R-:W-:Y:S02]  /*32bb0*/  F2FP.BF16.F32.PACK_AB R4, RZ, R4 ;  /* 0x00000004ff04723e */ /* 0x000fe400000010ff */
[----:B------:R-:W-:-:S03]  /*32bc0*/  IADD3.X R21, R19, UR5, RZ, P3, !PT ;  /* 0x0000000513157c10 */ /* 0x000fc60009ffe4ff */
[----:B------:R2:W-:Y:S01]  /*32bd0*/  @P0 STG.E.U16 desc[UR52][R18.64], R4 ;  /* 0x0000000412000986 */ /* 0x0005e2000c101534 */
[----:B-1----:R-:W-:-:S03]  /*32be0*/  FMUL R6, R234, R2 ;  /* 0x00000002ea067220 */ /* 0x002fc60000400000 */
[----:B------:R1:W-:Y:S01]  /*32bf0*/  @P2 STG.E.U16 desc[UR52][R20.64+0x2], R5 ;  /* 0x0000020514002986 */ /* 0x0003e2000c101534 */
[C---:B------:R-:W-:Y:S02]  /*32c00*/  ISETP.GT.AND P2, PT, R3.reuse, 0x8, PT ;  /* 0x000000080300780c */ /* 0x040fe40003f44270 */
[----:B------:R-:W-:Y:S01]  /*32c10*/  F2FP.BF16.F32.PACK_AB R6, RZ, R6 ;  /* 0x00000006ff06723e */ /* 0x000fe200000010ff */
[----:B------:R-:W-:Y:S01]  /*32c20*/  @P4 STG.E.U16 desc[UR52][R20.64], R7 ;  /* 0x0000000714004986 */ /* 0x000fe2000c101534 */
[----:B------:R-:W-:Y:S02]  /*32c30*/  ISETP.GT.AND P4, PT, R3, 0x9, PT ;  /* 0x000000090300780c */ /* 0x000fe40003f84270 */
[----:B------:R-:W-:Y:S01]  /*32c40*/  ISETP.GT.AND P0, PT, R0, RZ, P2 ;  /* 0x000000ff0000720c */ /* 0x000fe20001704270 */
[-C--:B--2---:R-:W-:Y:S01]  /*32c50*/  FMUL R4, R232, R2.reuse ;  /* 0x00000002e8047220 */ /* 0x084fe20000400000 */
[C---:B------:R-:W-:Y:S02]  /*32c60*/  ISETP.GT.AND P1, PT, R0.reuse, RZ, P4 ;  /* 0x000000ff0000720c */ /* 0x040fe40002724270 */
[----:B------:R-:W-:Y:S01]  /*32c70*/  ISETP.GT.AND P3, PT, R0, 0x8, P2 ;  /* 0x000000080000780c */ /* 0x000fe20001764270 */
[----:B-1----:R-:W-:Y:S01]  /*32c80*/  FMUL R5, R233, R2 ;  /* 0x00000002e9057220 */ /* 0x002fe20000400000 */
[----:B------:R-:W-:-:S04]  /*32c90*/  F2FP.BF16.F32.PACK_AB R4, RZ, R4 ;  /* 0x00000004ff04723e */ /* 0x000fc800000010ff */
[----:B------:R-:W-:-:S03]  /*32ca0*/  F2FP.BF16.F32.PACK_AB R5, RZ, R5 ;  /* 0x00000005ff05723e */ /* 0x000fc600000010ff */
[----:B------:R-:W-:Y:S01]  /*32cb0*/  @P0 STG.E.U16 desc[UR52][R18.64+0x10], R6 ;  /* 0x0000100612000986 */ /* 0x000fe2000c101534 */
[----:B------:R-:W-:-:S03]  /*32cc0*/  ISETP.GT.AND P0, PT, R3, 0x10, PT ;  /* 0x000000100300780c */ /* 0x000fc60003f04270 */
[----:B------:R1:W-:Y:S01]  /*32cd0*/  @P1 STG.E.U16 desc[UR52][R18.64+0x12], R5 ;  /* 0x0000120512001986 */ /* 0x0003e2000c101534 */
[----:B------:R-:W-:-:S03]  /*32ce0*/  ISETP.GT.AND P1, PT, R0, 0x8, P4 ;  /* 0x000000080000780c */ /* 0x000fc60002724270 */
[----:B------:R2:W-:Y:S01]  /*32cf0*/  @P3 STG.E.U16 desc[UR52][R20.64+0x10], R4 ;  /* 0x0000100414003986 */ /* 0x0005e2000c101534 */
[----:B------:R-:W-:Y:S01]  /*32d00*/  ISETP.GT.AND P3, PT, R0, RZ, P0 ;  /* 0x000000ff0000720c */ /* 0x000fe20000764270 */
[-C--:B-1----:R-:W-:Y:S01]  /*32d10*/  FMUL R5, R23, R2.reuse ;  /* 0x0000000217057220 */ /* 0x082fe20000400000 */
[----:B--2---:R-:W-:-:S04]  /*32d20*/  FMUL R4, R22, R2 ;  /* 0x0000000216047220 */ /* 0x004fc80000400000 */
[----:B------:R-:W-:Y:S02]  /*32d30*/  F2FP.BF16.F32.PACK_AB R5, RZ, R5 ;  /* 0x00000005ff05723e */ /* 0x000fe400000010ff */
[----:B------:R-:W-:-:S03]  /*32d40*/  F2FP.BF16.F32.PACK_AB R4, RZ, R4 ;  /* 0x00000004ff04723e */ /* 0x000fc600000010ff */
[----:B------:R1:W-:Y:S04]  /*32d50*/  @P1 STG.E.U16 desc[UR52][R20.64+0x12], R5 ;  /* 0x0000120514001986 */ /* 0x0003e8000c101534 */
[----:B------:R2:W-:Y:S01]  /*32d60*/  @P3 STG.E.U16 desc[UR52][R18.64+0x20], R4 ;  /* 0x0000200412003986 */ /* 0x0005e2000c101534 */
[----:B------:R-:W-:-:S04]  /*32d70*/  ISETP.GT.AND P3, PT, R3, 0x11, PT ;  /* 0x000000110300780c */ /* 0x000fc80003f64270 */
[----:B------:R-:W-:Y:S01]  /*32d80*/  ISETP.GT.AND P1, PT, R0, RZ, P3 ;  /* 0x000000ff0000720c */ /* 0x000fe20001f24270 */
[-C--:B-1----:R-:W-:Y:S01]  /*32d90*/  FMUL R5, R11, R2.reuse ;  /* 0x000000020b057220 */ /* 0x082fe20000400000 */
[----:B--2---:R-:W-:-:S05]  /*32da0*/  FMUL R4, R15, R2 ;  /* 0x000000020f047220 */ /* 0x004fca0000400000 */
[----:B------:R-:W-:-:S06]  /*32db0*/  F2FP.BF16.F32.PACK_AB R4, RZ, R4 ;  /* 0x00000004ff04723e */ /* 0x000fcc00000010ff */
[----:B------:R1:W-:Y:S01]  /*32dc0*/  @P1 STG.E.U16 desc[UR52][R18.64+0x22], R4 ;  /* 0x0000220412001986 */ /* 0x0003e2000c101534 */
[----:B------:R-:W-:Y:S01]  /*32dd0*/  ISETP.GT.AND P1, PT, R0, 0x8, P0 ;  /* 0x000000080000780c */ /* 0x000fe20000724270 */
[----:B-1----:R-:W-:-:S05]  /*32de0*/  FMUL R4, R14, R2 ;  /* 0x000000020e047220 */ /* 0x002fca0000400000 */
[----:B------:R-:W-:-:S07]  /*32df0*/  F2FP.BF16.F32.PACK_AB R4, RZ, R4 ;  /* 0x00000004ff04723e */ /* 0x000fce00000010ff */
[----:B------:R1:W-:Y:S01]  /*32e00*/  @P1 STG.E.U16 desc[UR52][R20.64+0x20], R4 ;  /* 0x0000200414001986 */ /* 0x0003e2000c101534 */
[----:B------:R-:W-:Y:S01]  /*32e10*/  ISETP.GT.AND P1, PT, R0, 0x8, P3 ;  /* 0x000000080000780c */ /* 0x000fe20001f24270 */
[----:B-1----:R-:W-:-:S05]  /*32e20*/  FMUL R4, R13, R2 ;  /* 0x000000020d047220 */ /* 0x002fca0000400000 */
[----:B------:R-:W-:-:S04]  /*32e30*/  F2FP.BF16.F32.PACK_AB R4, RZ, R4 ;  /* 0x00000004ff04723e */ /* 0x000fc800000010ff */
[----:B------:R-:W-:Y:S02]  /*32e40*/  PRMT R6, R4, 0x7610, R6 ;  /* 0x0000761004067816 */ /* 0x000fe40000000006 */
[----:B------:R-:W-:Y:S02]  /*32e50*/  F2FP.BF16.F32.PACK_AB R4, RZ, R5 ;  /* 0x00000005ff04723e */ /* 0x000fe400000010ff */
[----:B------:R-:W2:Y:S04]  /*32e60*/  LDL.LU R5, [R1+0x340] ;  /* 0x0003400001057983 */ /* 0x000ea80000300800 */
[----:B------:R-:W-:Y:S01]  /*32e70*/  @P1 STG.E.U16 desc[UR52][R20.64+0x22], R6 ;  /* 0x0000220614001986 */ /* 0x000fe2000c101534 */
[----:B------:R-:W-:-:S03]  /*32e80*/  ISETP.GT.AND P1, PT, R3, 0x18, PT ;  /* 0x000000180300780c */ /* 0x000fc60003f24270 */
[----:B------:R-:W3:Y:S01]  /*32e90*/  LDL.LU R7, [R1+0x344] ;  /* 0x0003440001077983 */ /* 0x000ee20000300800 */
[----:B------:R-:W-:-:S13]  /*32ea0*/  ISETP.GT.AND P6, PT, R0, RZ, P1 ;  /* 0x000000ff0000720c */ /* 0x000fda0000fc4270 */
[----:B------:R1:W-:Y:S01]  /*32eb0*/  @P6 STG.E.U16 desc[UR52][R18.64+0x30], R4 ;  /* 0x0000300412006986 */ /* 0x0003e2000c101534 */
[----:B------:R-:W-:-:S04]  /*32ec0*/  ISETP.GT.AND P6, PT, R3, 0x19, PT ;  /* 0x000000190300780c */ /* 0x000fc80003fc4270 */
[----:B------:R-:W-:Y:S01]  /*32ed0*/  ISETP.GT.AND P6, PT, R0, RZ, P6 ;  /* 0x000000ff0000720c */ /* 0x000fe200037c4270 */
[----:B-1----:R-:W-:-:S05]  /*32ee0*/  FMUL R4, R10, R2 ;  /* 0x000000020a047220 */ /* 0x002fca0000400000 */
[----:B------:R-:W-:-:S07]  /*32ef0*/  F2FP.BF16.F32.PACK_AB R4, RZ, R4 ;  /* 0x00000004ff04723e */ /* 0x000fce00000010ff */
[----:B------:R1:W-:Y:S01]  /*32f00*/  @P6 STG.E.U16 desc[UR52][R18.64+0x32], R4 ;  /* 0x0000320412006986 */ /* 0x0003e2000c101534 */
[----:B------:R-:W-:Y:S01]  /*32f10*/  ISETP.GT.AND P6, PT, R0, 0x8, P1 ;  /* 0x000000080000780c */ /* 0x000fe20000fc4270 */
[----:B-1----:R-:W-:-:S05]  /*32f20*/  FMUL R4, R9, R2 ;  /* 0x0000000209047220 */ /* 0x002fca0000400000 */
[----:B------:R-:W-:-:S07]  /*32f30*/  F2FP.BF16.F32.PACK_AB R4, RZ, R4 ;  /* 0x00000004ff04723e */ /* 0x000fce00000010ff */
[----:B------:R1:W-:Y:S01]  /*32f40*/  @P6 STG.E.U16 desc[UR52][R20.64+0x30], R4 ;  /* 0x0000300414006986 */ /* 0x0003e2000c101534 */
[----:B------:R-:W-:Y:S01]  /*32f50*/  ISETP.GT.AND P6, PT, R3, 0x19, PT ;  /* 0x000000190300780c */ /* 0x000fe20003fc4270 */
[----:B-1----:R-:W-:Y:S02]  /*32f60*/  FMUL R4, R8, R2 ;  /* 0x0000000208047220 */ /* 0x002fe40000400000 */
[----:B------:R-:W4:Y:S01]  /*32f70*/  LDL.LU R8, [R1+0x348] ;  /* 0x0003480001087983 */ /* 0x000f220000300800 */
[C---:B------:R-:W-:Y:S02]  /*32f80*/  ISETP.GT.AND P6, PT, R0.reuse, 0x8, P6 ;  /* 0x000000080000780c */ /* 0x040fe400037c4270 */
[----:B------:R-:W-:Y:S01]  /*32f90*/  F2FP.BF16.F32.PACK_AB R4, RZ, R4 ;  /* 0x00000004ff04723e */ /* 0x000fe200000010ff */
[----:B------:R-:W-:Y:S01]  /*32fa0*/  UIMAD UR4, UR9, 0xf0, URZ ;  /* 0x000000f0090478a4 */ /* 0x000fe2000f8e023f */
[----:B------:R-:W4:Y:S04]  /*32fb0*/  LDL.LU R16, [R1+0x350] ;  /* 0x0003500001107983 */ /* 0x000f280000300800 */
[----:B------:R-:W4:Y:S04]  /*32fc0*/  LDL.LU R17, [R1+0x354] ;  /* 0x0003540001117983 */ /* 0x000f280000300800 */
[----:B------:R-:W4:Y:S04]  /*32fd0*/  LDL.LU R39, [R1+0x358] ;  /* 0x0003580001277983 */ /* 0x000f280000300800 */
[----:B------:R1:W-:Y:S01]  /*32fe0*/  @P6 STG.E.U16 desc[UR52][R20.64+0x32], R4 ;  /* 0x0000320414006986 */ /* 0x0003e2000c101534 */
[----:B------:R-:W-:-:S03]  /*32ff0*/  ISETP.GT.AND P6, PT, R0, 0x80, P5 ;  /* 0x000000800000780c */ /* 0x000fc60002fc4270 */
[----:B------:R-:W4:Y:S04]  /*33000*/  LDL.LU R234, [R1+0x35c] ;  /* 0x00035c0001ea7983 */ /* 0x000f280000300800 */
[----:B------:R-:W4:Y:S01]  /*33010*/  LDL.LU R233, [R1+0x360] ;  /* 0x0003600001e97983 */ /* 0x000f220000300800 */
[----:B-1----:R-:W-:-:S03]  /*33020*/  IMAD.U32 R4, RZ, RZ, UR8 ;  /* 0x00000008ff047e24 */ /* 0x002fc6000f8e00ff */
        /* <DEDUP_REMOVED lines=9> */
[----:B--2---:R-:W-:Y:S01]  /*330c0*/  FMUL R6, R5, R2 ;  /* 0x0000000205067220 */ /* 0x004fe20000400000 */
[----:B------:R-:W-:-:S04]  /*330d0*/  IMAD.WIDE.U32 R4, R4, 0xf0, R20 ;  /* 0x000000f004047825 */ /* 0x000fc800078e0014 */
[----:B------:R-:W-:Y:S01]  /*330e0*/  F2FP.BF16.F32.PACK_AB R6, RZ, R6 ;  /* 0x00000006ff06723e */ /* 0x000fe200000010ff */
[----:B------:R-:W-:-:S05]  /*330f0*/  VIADD R5, R5, UR4 ;  /* 0x0000000405057c36 */ /* 0x000fca0008000000 */
[----:B------:R3:W-:Y:S01]  /*33100*/  @P6 STG.E.U16 desc[UR52][R4.64], R6 ;  /* 0x0000000604006986 */ /* 0x0007e2000c101534 */
[----:B------:R-:W-:-:S04]  /*33110*/  ISETP.GT.AND P6, PT, R3, 0x1, PT ;  /* 0x000000010300780c */ /* 0x000fc80003fc4270 */
[----:B------:R-:W-:Y:S01]  /*33120*/  ISETP.GT.AND P6, PT, R0, 0x80, P6 ;  /* 0x000000800000780c */ /* 0x000fe200037c4270 */
[----:B---3--:R-:W-:-:S05]  /*33130*/  FMUL R6, R7, R2 ;  /* 0x0000000207067220 */ /* 0x008fca0000400000 */
[----:B------:R-:W-:-:S07]  /*33140*/  F2FP.BF16.F32.PACK_AB R6, RZ, R6 ;  /* 0x00000006ff06723e */ /* 0x000fce00000010ff */
[----:B------:R1:W-:Y:S02]  /*33150*/  @P6 STG.E.U16 desc[UR52][R4.64+0x2], R6 ;  /* 0x0000020604006986 */ /* 0x0003e4000c101534 */
[----:B-1----:R-:W-:-:S04]  /*33160*/  IADD3 R6, P6, R4, UR11, RZ ;  /* 0x0000000b04067c10 */ /* 0x002fc8000ffde0ff */
[----:B------:R-:W-:Y:S02]  /*33170*/  IADD3.X R7, R5, UR5, RZ, P6, !PT ;  /* 0x0000000505077c10 */ /* 0x000fe4000b7fe4ff */
[----:B------:R-:W-:Y:S01]  /*33180*/  ISETP.GT.AND P6, PT, R0, 0x88, P5 ;  /* 0x000000880000780c */ /* 0x000fe20002fc4270 */
[----:B----4-:R-:W-:-:S05]  /*33190*/  FMUL R8, R8, R2 ;  /* 0x0000000208087220 */ /* 0x010fca0000400000 */
[----:B------:R-:W-:-:S07]  /*331a0*/  F2FP.BF16.F32.PACK_AB R8, RZ, R8 ;  /* 0x00000008ff08723e */ /* 0x000fce00000010ff */
[----:B------:R1:W-:Y:S04]  /*331b0*/  @P6 STG.E.U16 desc[UR52][R6.64], R8 ;  /* 0x0000000806006986 */ /* 0x0003e8000c101534 */
[----:B-1----:R-:W2:Y:S01]  /*331c0*/  LDL.LU R8, [R1+0x34c] ;  /* 0x00034c0001087983 */ /* 0x002ea20000300800 */
[----:B------:R-:W-:-:S04]  /*331d0*/  ISETP.GT.AND P6, PT, R3, 0x1, PT ;  /* 0x000000010300780c */ /* 0x000fc80003fc4270 */
[----:B------:R-:W-:Y:S01]  /*331e0*/  ISETP.GT.AND P6, PT, R0, 0x88, P6 ;  /* 0x000000880000780c */ /* 0x000fe200037c4270 */
[----:B------:R-:W-:Y:S02]  /*331f0*/  USHF.L.U32 UR13, UR8, 0x8, URZ ;  /* 0x00000008080d7899 */ /* 0x000fe4000800063f */
[----:B------:R-:W-:Y:S01]  /*33200*/  USHF.L.U64.HI UR12, UR8, 0x8, UR9 ;  /* 0x00000008080c7899 */ /* 0x000fe20008010209 */
[----:B--2---:R-:W-:-:S05]  /*33210*/  FMUL R8, R8, R2 ;  /* 0x0000000208087220 */ /* 0x004fca0000400000 */
[----:B------:R-:W-:-:S05]  /*33220*/  F2FP.BF16.F32.PACK_AB R8, RZ, R8 ;  /* 0x00000008ff08723e */ /* 0x000fca00000010ff */
[----:B------:R1:W-:Y:S01]  /*33230*/  @P6 STG.E.U16 desc[UR52][R6.64+0x2], R8 ;  /* 0x0000020806006986 */ /* 0x0003e2000c101534 */
[----:B------:R-:W-:Y:S01]  /*33240*/  ISETP.GT.AND P6, PT, R0, 0x80, P2 ;  /* 0x000000800000780c */ /* 0x000fe200017c4270 */
[----:B-1----:R-:W-:Y:S02]  /*33250*/  FMUL R8, R16, R2 ;  /* 0x0000000210087220 */ /* 0x002fe40000400000 */
[----:B------:R-:W2:Y:S03]  /*33260*/  LDL.LU R16, [R1+0x310] ;  /* 0x0003100001107983 */ /* 0x000ea60000300800 */
[----:B------:R-:W-:-:S07]  /*33270*/  F2FP.BF16.F32.PACK_AB R8, RZ, R8 ;  /* 0x00000008ff08723e */ /* 0x000fce00000010ff */
[----:B------:R1:W-:Y:S01]  /*33280*/  @P6 STG.E.U16 desc[UR52][R4.64+0x10], R8 ;  /* 0x0000100804006986 */ /* 0x0003e2000c101534 */
[----:B------:R-:W-:Y:S01]  /*33290*/  ISETP.GT.AND P6, PT, R0, 0x80, P4 ;  /* 0x000000800000780c */ /* 0x000fe200027c4270 */
[----:B-1----:R-:W-:Y:S02]  /*332a0*/  FMUL R8, R17, R2 ;  /* 0x0000000211087220 */ /* 0x002fe40000400000 */
[----:B------:R-:W3:Y:S03]  /*332b0*/  LDL.LU R17, [R1+0x314] ;  /* 0x0003140001117983 */ /* 0x000ee60000300800 */
[----:B------:R-:W-:-:S07]  /*332c0*/  F2FP.BF16.F32.PACK_AB R8, RZ, R8 ;  /* 0x00000008ff08723e */ /* 0x000fce00000010ff */
[----:B------:R1:W-:Y:S01]  /*332d0*/  @P6 STG.E.U16 desc[UR52][R4.64+0x12], R8 ;  /* 0x0000120804006986 */ /* 0x0003e2000c101534 */
[----:B------:R-:W-:Y:S01]  /*332e0*/  ISETP.GT.AND P6, PT, R0, 0x88, P2 ;  /* 0x000000880000780c */ /* 0x000fe200017c4270 */
[----:B-1----:R-:W-:-:S05]  /*332f0*/  FMUL R8, R39, R2 ;  /* 0x0000000227087220 */ /* 0x002fca0000400000 */
        /* <DEDUP_REMOVED lines=26> */
[----:B------:R-:W-:-:S04]  /*334a0*/  ISETP.GT.AND P6, PT, R3, 0x19, PT ;  /* 0x000000190300780c */ /* 0x000fc80003fc4270 */
        /* <DEDUP_REMOVED lines=10> */
[----:B-1----:R-:W-:Y:S02]  /*33550*/  FMUL R8, R9, R2 ;  /* 0x0000000209087220 */ /* 0x002fe40000400000 */
[----:B------:R-:W4:Y:S03]  /*33560*/  LDL.LU R9, [R1+0x318] ;  /* 0x0003180001097983 */ /* 0x000f260000300800 */
[----:B------:R-:W-:Y:S01]  /*33570*/  F2FP.BF16.F32.PACK_AB R8, RZ, R8 ;  /* 0x00000008ff08723e */ /* 0x000fe200000010ff */
[----:B------:R-:W4:Y:S06]  /*33580*/  LDL.LU R39, [R1+0x31c] ;  /* 0x00031c0001277983 */ /* 0x000f2c0000300800 */
[----:B------:R1:W-:Y:S01]  /*33590*/  @P6 STG.E.U16 desc[UR52][R6.64+0x32], R8 ;  /* 0x0000320806006986 */ /* 0x0003e2000c101534 */
[----:B------:R-:W-:-:S03]  /*335a0*/  IADD3 R4, P6, R4, UR13, RZ ;  /* 0x0000000d04047c10 */ /* 0x000fc6000ffde0ff */
[----:B------:R-:W4:Y:S01]  /*335b0*/  LDL.LU R234, [R1+0x320] ;  /* 0x0003200001ea7983 */ /* 0x000f220000300800 */
[----:B------:R-:W-:Y:S02]  /*335c0*/  IADD3.X R5, R5, UR12, RZ, P6, !PT ;  /* 0x0000000c05057c10 */ /* 0x000fe4000b7fe4ff */
[----:B------:R-:W-:Y:S01]  /*335d0*/  ISETP.GT.AND P6, PT, R0, 0x100, P5 ;  /* 0x000001000000780c */ /* 0x000fe20002fc4270 */
[----:B------:R-:W4:Y:S01]  /*335e0*/  LDL.LU R233, [R1+0x324] ;  /* 0x0003240001e97983 */ /* 0x000f220000300800 */
[----:B-1----:R-:W-:-:S03]  /*335f0*/  FMUL R6, R11, R2 ;  /* 0x000000020b067220 */ /* 0x002fc60000400000 */
[----:B------:R-:W4:Y:S02]  /*33600*/  LDL.LU R232, [R1+0x328] ;  /* 0x0003280001e87983 */ /* 0x000f240000300800 */
[----:B------:R-:W-:Y:S02]  /*33610*/  F2FP.BF16.F32.PACK_AB R6, RZ, R6 ;  /* 0x00000006ff06723e */ /* 0x000fe400000010ff */
[----:B------:R-:W4:Y:S04]  /*33620*/  LDL.LU R23, [R1+0x32c] ;  /* 0x00032c0001177983 */ /* 0x000f280000300800 */
[----:B------:R1:W-:Y:S01]  /*33630*/  @P6 STG.E.U16 desc[UR52][R4.64], R6 ;  /* 0x0000000604006986 */ /* 0x0003e2000c101534 */
[----:B------:R-:W-:-:S03]  /*33640*/  ISETP.GT.AND P6, PT, R3, 0x1, PT ;  /* 0x000000010300780c */ /* 0x000fc60003fc4270 */
[----:B------:R-:W4:Y:S01]  /*33650*/  LDL.LU R22, [R1+0x330] ;  /* 0x0003300001167983 */ /* 0x000f220000300800 */
[----:B------:R-:W-:-:S03]  /*33660*/  ISETP.GT.AND P6, PT, R0, 0x100, P6 ;  /* 0x000001000000780c */ /* 0x000fc600037c4270 */
[----:B------:R-:W4:Y:S01]  /*33670*/  LDL.LU R15, [R1+0x334] ;  /* 0x00033400010f7983 */ /* 0x000f220000300800 */
[----:B-1----:R-:W-:-:S03]  /*33680*/  FMUL R6, R10, R2 ;  /* 0x000000020a067220 */ /* 0x002fc60000400000 */
[----:B------:R-:W4:Y:S02]  /*33690*/  LDL.LU R14, [R1+0x338] ;  /* 0x00033800010e7983 */ /* 0x000f240000300800 */
[----:B------:R-:W-:Y:S02]  /*336a0*/  F2FP.BF16.F32.PACK_AB R6, RZ, R6 ;  /* 0x00000006ff06723e */ /* 0x000fe400000010ff */
[----:B------:R-:W4:Y:S04]  /*336b0*/  LDL.LU R13, [R1+0x33c] ;  /* 0x00033c00010d7983 */ /* 0x000f280000300800 */
[----:B------:R-:W2:Y:S04]  /*336c0*/  LDL.LU R7, [R1+0x30c] ;  /* 0x00030c0001077983 */ /* 0x000ea80000300800 */
[----:B------:R1:W-:Y:S04]  /*336d0*/  @P6 STG.E.U16 desc[UR52][R4.64+0x2], R6 ;  /* 0x0000020604006986 */ /* 0x0003e8000c101534 */
[----:B-1----:R-:W3:Y:S01]  /*336e0*/  LDL.LU R6, [R1+0x308] ;  /* 0x0003080001067983 */ /* 0x002ee20000300800 */
[----:B------:R-:W-:-:S04]  /*336f0*/  IADD3 R10, P6, R4, UR11, RZ ;  /* 0x0000000b040a7c10 */ /* 0x000fc8000ffde0ff */
[----:B------:R-:W-:Y:S02]  /*33700*/  IADD3.X R11, R5, UR5, RZ, P6, !PT ;  /* 0x00000005050b7c10 */ /* 0x000fe4000b7fe4ff */
[----:B------:R-:W-:Y:S01]  /*33710*/  ISETP.GT.AND P6, PT, R0, 0x108, P5 ;  /* 0x000001080000780c */ /* 0x000fe20002fc4270 */
[----:B---3--:R-:W-:-:S05]  /*33720*/  FMUL R6, R6, R2 ;  /* 0x0000000206067220 */ /* 0x008fca0000400000 */
[----:B------:R-:W-:-:S07]  /*33730*/  F2FP.BF16.F32.PACK_AB R6, RZ, R6 ;  /* 0x00000006ff06723e */ /* 0x000fce00000010ff */
[----:B------:R2:W-:Y:S01]  /*33740*/  @P6 STG.E.U16 desc[UR52][R10.64], R6 ;  /* 0x000000060a006986 */ /* 0x0005e2000c101534 */
[----:B------:R-:W-:-:S04]  /*33750*/  ISETP.GT.AND P6, PT, R3, 0x1, PT ;  /* 0x000000010300780c */ /* 0x000fc80003fc4270 */
[----:B------:R-:W-:Y:S01]  /*33760*/  ISETP.GT.AND P6, PT, R0, 0x108, P6 ;  /* 0x000001080000780c */ /* 0x000fe200037c4270 */
[----:B--2---:R-:W-:-:S05]  /*33770*/  FMUL R6, R7, R2 ;  /* 0x0000000207067220 */ /* 0x004fca0000400000 */
[----:B------:R-:W-:-:S07]  /*33780*/  F2FP.BF16.F32.PACK_AB R6, RZ, R6 ;  /* 0x00000006ff06723e */ /* 0x000fce00000010ff */
[----:B------:R-:W-:Y:S01]  /*33790*/  @P6 IMAD.MOV.U32 R7, RZ, RZ, R11 ;  /* 0x000000ffff076224 */ /* 0x000fe200078e000b */
[----:B------:R-:W-:Y:S01]  /*337a0*/  PRMT R8, R6, 0x7610, R8 ;  /* 0x0000761006087816 */ /* 0x000fe20000000008 */
[----:B------:R-:W-:-:S05]  /*337b0*/  @P6 IMAD.MOV.U32 R6, RZ, RZ, R10 ;  /* 0x000000ffff066224 */ /* 0x000fca00078e000a */
[----:B------:R1:W-:Y:S01]  /*337c0*/  @P6 STG.E.U16 desc[UR52][R6.64+0x2], R8 ;  /* 0x0000020806006986 */ /* 0x0003e2000c101534 */
[----:B------:R-:W-:Y:S01]  /*337d0*/  ISETP.GT.AND P6, PT, R0, 0x100, P2 ;  /* 0x000001000000780c */ /* 0x000fe200017c4270 */
[----:B-1----:R-:W-:-:S05]  /*337e0*/  FMUL R6, R16, R2 ;  /* 0x0000000210067220 */ /* 0x002fca0000400000 */
[----:B------:R-:W-:-:S07]  /*337f0*/  F2FP.BF16.F32.PACK_AB R6, RZ, R6 ;  /* 0x00000006ff06723e */ /* 0x000fce00000010ff */
[----:B------:R1:W-:Y:S01]  /*33800*/  @P6 STG.E.U16 desc[UR52][R4.64+0x10], R6 ;  /* 0x0000100604006986 */ /* 0x0003e2000c101534 */
[----:B------:R-:W-:Y:S01]  /*33810*/  FMUL R8, R17, R2 ;  /* 0x0000000211087220 */ /* 0x000fe20000400000 */
[----:B-1----:R-:W-:-:S04]  /*33820*/  IADD3 R6, P6, R4, UR13, RZ ;  /* 0x0000000d04067c10 */ /* 0x002fc8000ffde0ff */
[----:B------:R-:W-:Y:S02]  /*33830*/  IADD3.X R7, R5, UR12, RZ, P6, !PT ;  /* 0x0000000c05077c10 */ /* 0x000fe4000b7fe4ff */
[----:B------:R-:W-:Y:S02]  /*33840*/  ISETP.GT.AND P6, PT, R0, 0x100, P4 ;  /* 0x000001000000780c */ /* 0x000fe400027c4270 */
[----:B------:R-:W-:-:S11]  /*33850*/  F2FP.BF16.F32.PACK_AB R8, RZ, R8 ;  /* 0x00000008ff08723e */ /* 0x000fd600000010ff */
[----:B------:R4:W-:Y:S01]  /*33860*/  @P6 STG.E.U16 desc[UR52][R4.64+0x12], R8 ;  /* 0x0000120804006986 */ /* 0x0009e2000c101534 */
[----:B------:R-:W-:Y:S01]  /*33870*/  ISETP.GT.AND P6, PT, R0, 0x108, P2 ;  /* 0x000001080000780c */ /* 0x000fe200017c4270 */
[----:B----4-:R-:W-:-:S05]  /*33880*/  FMUL R8, R9, R2 ;  /* 0x0000000209087220 */ /* 0x010fca0000400000 */
[----:B------:R-:W-:-:S07]  /*33890*/  F2FP.BF16.F32.PACK_AB R8, RZ, R8 ;  /* 0x00000008ff08723e */ /* 0x000fce00000010ff */
[----:B------:R-:W-:Y:S01]  /*338a0*/  @P6 IMAD.MOV.U32 R9, RZ, RZ, R11 ;  /* 0x000000ffff096224 */ /* 0x000fe200078e000b */
[----:B------:R-:W-:Y:S01]  /*338b0*/  PRMT R12, R8, 0x7610, R12 ;  /* 0x00007610080c7816 */ /* 0x000fe2000000000c */
[----:B------:R-:W-:-:S05]  /*338c0*/  @P6 IMAD.MOV.U32 R8, RZ, RZ, R10 ;  /* 0x000000ffff086224 */ /* 0x000fca00078e000a */
[----:B------:R1:W-:Y:S02]  /*338d0*/  @P6 STG.E.U16 desc[UR52][R8.64+0x10], R12 ;  /* 0x0000100c08006986 */ /* 0x0003e4000c101534 */
[----:B-1----:R-:W-:-:S04]  /*338e0*/  IADD3 R8, P6, R6, UR11, RZ ;  /* 0x0000000b06087c10 */ /* 0x002fc8000ffde0ff */
[----:B------:R-:W-:Y:S02]  /*338f0*/  IADD3.X R9, R7, UR5, RZ, P6, !PT ;  /* 0x0000000507097c10 */ /* 0x000fe4000b7fe4ff */
[----:B------:R-:W-:Y:S01]  /*33900*/  ISETP.GT.AND P6, PT, R0, 0x108, P4 ;  /* 0x000001080000780c */ /* 0x000fe200027c4270 */
[----:B------:R-:W-:-:S05]  /*33910*/  FMUL R12, R39, R2 ;  /* 0x00000002270c7220 */ /* 0x000fca0000400000 */
        /* <DEDUP_REMOVED lines=30> */
[----:B------:R-:W-:Y:S01]  /*33b00*/  @P6 IMAD.MOV.U32 R5, RZ, RZ, R11 ;  /* 0x000000ffff056224 */ /* 0x000fe200078e000b */
[----:B------:R-:W-:Y:S01]  /*33b10*/  PRMT R12, R4, 0x7610, R12 ;  /* 0x00007610040c7816 */ /* 0x000fe2000000000c */
[----:B------:R-:W-:-:S05]  /*33b20*/  @P6 IMAD.MOV.U32 R4, RZ, RZ, R10 ;  /* 0x000000ffff046224 */ /* 0x000fca00078e000a */
[----:B------:R1:W-:Y:S01]  /*33b30*/  @P6 STG.E.U16 desc[UR52][R4.64+0x30], R12 ;  /* 0x0000300c04006986 */ /* 0x0003e2000c101534 */
[----:B------:R-:W-:-:S04]  /*33b40*/  ISETP.GT.AND P6, PT, R3, 0x19, PT ;  /* 0x000000190300780c */ /* 0x000fc80003fc4270 */
[----:B------:R-:W-:Y:S01]  /*33b50*/  ISETP.GT.AND P6, PT, R0, 0x108, P6 ;  /* 0x000001080000780c */ /* 0x000fe200037c4270 */
[----:B-1----:R-:W2:Y:S01]  /*33b60*/  LDL.LU R5, [R1+0x2c4] ;  /* 0x0002c40001057983 */ /* 0x002ea20000300800 */
[----:B------:R-:W-:-:S03]  /*33b70*/  FMUL R4, R13, R2 ;  /* 0x000000020d047220 */ /* 0x000fc60000400000 */
[----:B------:R-:W3:Y:S04]  /*33b80*/  LDL.LU R16, [R1+0x2d4] ;  /* 0x0002d40001107983 */ /* 0x000ee80000300800 */
[----:B------:R-:W4:Y:S01]  /*33b90*/  LDL.LU R17, [R1+0x2d8] ;  /* 0x0002d80001117983 */ /* 0x000f220000300800 */
[----:B------:R-:W-:-:S03]  /*33ba0*/  F2FP.BF16.F32.PACK_AB R4, RZ, R4 ;  /* 0x00000004ff04723e */ /* 0x000fc600000010ff */
[----:B------:R-:W4:Y:S04]  /*33bb0*/  LDL.LU R39, [R1+0x2dc] ;  /* 0x0002dc0001277983 */ /* 0x000f280000300800 */
        /* <DEDUP_REMOVED lines=8> */
[----:B------:R1:W-:Y:S04]  /*33c40*/  @P6 STG.E.U16 desc[UR52][R10.64+0x32], R4 ;  /* 0x000032040a006986 */ /* 0x0003e8000c101534 */
[----:B-1----:R-:W2:Y:S01]  /*33c50*/  LDL.LU R4, [R1+0x2c0] ;  /* 0x0002c00001047983 */ /* 0x002ea20000300800 */
[----:B------:R-:W-:Y:S01]  /*33c60*/  ISETP.GT.AND P6, PT, R0, 0x180, P5 ;  /* 0x000001800000780c */ /* 0x000fe20002fc4270 */
[----:B--2---:R-:W-:-:S05]  /*33c70*/  FMUL R4, R4, R2 ;  /* 0x0000000204047220 */ /* 0x004fca0000400000 */
[----:B------:R-:W-:-:S07]  /*33c80*/  F2FP.BF16.F32.PACK_AB R4, RZ, R4 ;  /* 0x00000004ff04723e */ /* 0x000fce00000010ff */
[----:B------:R1:W-:Y:S01]  /*33c90*/  @P6 STG.E.U16 desc[UR52][R6.64], R4 ;  /* 0x0000000406006986 */ /* 0x0003e2000c101534 */
[----:B------:R-:W-:-:S04]  /*33ca0*/  ISETP.GT.AND P6, PT, R3, 0x1, PT ;  /* 0x000000010300780c */ /* 0x000fc80003fc4270 */
[----:B------:R-:W-:Y:S01]  /*33cb0*/  ISETP.GT.AND P6, PT, R0, 0x180, P6 ;  /* 0x000001800000780c */ /* 0x000fe200037c4270 */
[----:B-1----:R-:W-:-:S05]  /*33cc0*/  FMUL R4, R5, R2 ;  /* 0x0000000205047220 */ /* 0x002fca0000400000 */
[----:B------:R-:W-:-:S07]  /*33cd0*/  F2FP.BF16.F32.PACK_AB R4, RZ, R4 ;  /* 0x00000004ff04723e */ /* 0x000fce00000010ff */
[----:B------:R-:W-:Y:S01]  /*33ce0*/  @P6 IMAD.MOV.U32 R5, RZ, RZ, R7 ;  /* 0x000000ffff056224 */ /* 0x000fe200078e0007 */
[----:B------:R-:W-:Y:S01]  /*33cf0*/  PRMT R10, R4, 0x7610, R10 ;  /* 0x00007610040a7816 */ /* 0x000fe2000000000a */
[----:B------:R-:W-:-:S05]  /*33d00*/  @P6 IMAD.MOV.U32 R4, RZ, RZ, R6 ;  /* 0x000000ffff046224 */ /* 0x000fca00078e0006 */
[----:B------:R1:W-:Y:S04]  /*33d10*/  @P6 STG.E.U16 desc[UR52][R4.64+0x2], R10 ;  /* 0x0000020a04006986 */ /* 0x0003e8000c101534 */
[----:B-1----:R-:W2:Y:S04]  /*33d20*/  LDL.LU R4, [R1+0x2c8] ;  /* 0x0002c80001047983 */ /* 0x002ea80000300800 */
[----:B------:R-:W2:Y:S04]  /*33d30*/  LDL.LU R10, [R1+0x2cc] ;  /* 0x0002cc00010a7983 */ /* 0x000ea80000300800 */
[----:B------:R-:W2:Y:S01]  /*33d40*/  LDL.LU R5, [R1+0x2d0] ;  /* 0x0002d00001057983 */ /* 0x000ea20000300800 */
[----:B------:R-:W-:-:S02]  /*33d50*/  ISETP.GT.AND P5, PT, R0, 0x188, P5 ;  /* 0x000001880000780c */ /* 0x000fc40002fa4270 */
[----:B------:R-:W-:Y:S01]  /*33d60*/  ISETP.GT.AND P6, PT, R3, 0x1, PT ;  /* 0x000000010300780c */ /* 0x000fe20003fc4270 */
[-C--:B---3--:R-:W-:Y:S01]  /*33d70*/  FMUL R14, R14, R2.reuse ;  /* 0x000000020e0e7220 */ /* 0x088fe20000400000 */
[-C--:B----4-:R-:W-:Y:S01]  /*33d80*/  FMUL R13, R13, R2.reuse ;  /* 0x000000020d0d7220 */ /* 0x090fe20000400000 */
[-C--:B------:R-:W-:Y:S01]  /*33d90*/  FMUL R15, R15, R2.reuse ;  /* 0x000000020f0f7220 */ /* 0x080fe20000400000 */
[-C--:B------:R-:W-:Y:S01]  /*33da0*/  FMUL R232, R232, R2.reuse ;  /* 0x00000002e8e87220 */ /* 0x080fe20000400000 */
[-C--:B------:R-:W-:Y:S01]  /*33db0*/  FMUL R22, R22, R2.reuse ;  /* 0x0000000216167220 */ /* 0x080fe20000400000 */
[-C--:B------:R-:W-:Y:S01]  /*33dc0*/  FMUL R23, R23, R2.reuse ;  /* 0x0000000217177220 */ /* 0x080fe20000400000 */
[----:B--2---:R-:W-:-:S05]  /*33dd0*/  FMUL R4, R4, R2 ;  /* 0x0000000204047220 */ /* 0x004fca0000400000 */
[----:B------:R-:W-:-:S05]  /*33de0*/  F2FP.BF16.F32.PACK_AB R4, RZ, R4 ;  /* 0x00000004ff04723e */ /* 0x000fca00000010ff */
[----:B------:R1:W-:Y:S01]  /*33df0*/  @P5 STG.E.U16 desc[UR52][R8.64], R4 ;  /* 0x0000000408005986 */ /* 0x0003e2000c101534 */
[----:B------:R-:W-:Y:S01]  /*33e00*/  ISETP.GT.AND P5, PT, R0, 0x188, P6 ;  /* 0x000001880000780c */ /* 0x000fe200037a4270 */
[-C--:B-1----:R-:W-:Y:S01]  /*33e10*/  FMUL R4, R10, R2.reuse ;  /* 0x000000020a047220 */ /* 0x082fe20000400000 */
[----:B------:R-:W-:-:S04]  /*33e20*/  FMUL R10, R5, R2 ;  /* 0x00000002050a7220 */ /* 0x000fc80000400000 */
[----:B------:R-:W-:-:S07]  /*33e30*/  F2FP.BF16.F32.PACK_AB R4, RZ, R4 ;  /* 0x00000004ff04723e */ /* 0x000fce00000010ff */
[----:B------:R-:W-:Y:S01]  /*33e40*/  @P5 IMAD.MOV.U32 R5, RZ, RZ, R9 ;  /* 0x000000ffff055224 */ /* 0x000fe200078e0009 */
[----:B------:R-:W-:Y:S01]  /*33e50*/  PRMT R11, R4, 0x7610, R11 ;  /* 0x00007610040b7816 */ /* 0x000fe2000000000b */
[----:B------:R-:W-:-:S05]  /*33e60*/  @P5 IMAD.MOV.U32 R4, RZ, RZ, R8 ;  /* 0x000000ffff045224 */ /* 0x000fca00078e0008 */
[----:B------:R1:W-:Y:S01]  /*33e70*/  @P5 STG.E.U16 desc[UR52][R4.64+0x2], R11 ;  /* 0x0000020b04005986 */ /* 0x0003e2000c101534 */
[----:B------:R-:W-:Y:S02]  /*33e80*/  ISETP.GT.AND P5, PT, R0, 0x180, P2 ;  /* 0x000001800000780c */ /* 0x000fe400017a4270 */
[----:B-1----:R-:W-:-:S11]  /*33e90*/  F2FP.BF16.F32.PACK_AB R4, RZ, R10 ;  /* 0x0000000aff04723e */ /* 0x002fd600000010ff */
[----:B------:R-:W-:Y:S01]  /*33ea0*/  @P5 IMAD.MOV.U32 R5, RZ, RZ, R7 ;  /* 0x000000ffff055224 */ /* 0x000fe200078e0007 */
[----:B------:R-:W-:Y:S01]  /*33eb0*/  PRMT R12, R4, 0x7610, R12 ;  /* 0x00007610040c7816 */ /* 0x000fe2000000000c */
[----:B------:R-:W-:-:S05]  /*33ec0*/  @P5 IMAD.MOV.U32 R4, RZ, RZ, R6 ;  /* 0x000000ffff045224 */ /* 0x000fca00078e0006 */
[----:B------:R1:W-:Y:S01]  /*33ed0*/  @P5 STG.E.U16 desc[UR52][R4.64+0x10], R12 ;  /* 0x0000100c04005986 */ /* 0x0003e2000c101534 */
[C---:B------:R-:W-:Y:S02]  /*33ee0*/  ISETP.GT.AND P5, PT, R0.reuse, 0x180, P4 ;  /* 0x000001800000780c */ /* 0x040fe400027a4270 */
[----:B------:R-:W-:Y:S01]  /*33ef0*/  ISETP.GT.AND P2, PT, R0, 0x188, P2 ;  /* 0x000001880000780c */ /* 0x000fe20001744270 */
[-C--:B------:R-:W-:Y:S01]  /*33f00*/  FMUL R11, R16, R2.reuse ;  /* 0x00000002100b7220 */ /* 0x080fe20000400000 */
[----:B------:R-:W-:Y:S01]  /*33f10*/  FMUL R10, R17, R2 ;  /* 0x00000002110a7220 */ /* 0x000fe20000400000 */
[----:B------:R-:W-:Y:S01]  /*33f20*/  ISETP.GT.AND P4, PT, R0, 0x188, P4 ;  /* 0x000001880000780c */ /* 0x000fe20002784270 */
[----:B------:R-:W2:Y:S02]  /*33f30*/  LDL.LU R16, [R1+0x2b4] ;  /* 0x0002b40001107983 */ /* 0x000ea40000300800 */
[----:B------:R-:W-:Y:S02]  /*33f40*/  F2FP.BF16.F32.PACK_AB R11, RZ, R11 ;  /* 0x0000000bff0b723e */ /* 0x000fe400000010ff */
[----:B------:R-:W-:Y:S01]  /*33f50*/  F2FP.BF16.F32.PACK_AB R10, RZ, R10 ;  /* 0x0000000aff0a723e */ /* 0x000fe200000010ff */
[----:B-1----:R-:W-:Y:S01]  /*33f60*/  FMUL R12, R39, R2 ;  /* 0x00000002270c7220 */ /* 0x002fe20000400000 */
[----:B------:R-:W3:Y:S01]  /*33f70*/  LDL.LU R17, [R1+0x2b8] ;  /* 0x0002b80001117983 */ /* 0x000ee20000300800 */
[----:B------:R-:W-:-:S02]  /*33f80*/  @P5 IMAD.MOV.U32 R4, RZ, RZ, R6 ;  /* 0x000000ffff045224 */ /* 0x000fc400078e0006 */
[----:B------:R-:W-:Y:S01]  /*33f90*/  @P5 IMAD.MOV.U32 R5, RZ, RZ, R7 ;  /* 0x000000ffff055224 */ /* 0x000fe200078e0007 */
[----:B------:R-:W-:Y:S01]  /*33fa0*/  PRMT R235, R10, 0x7610, R235 ;  /* 0x000076100aeb7816 */ /* 0x000fe200000000eb */
[----:B------:R-:W4:Y:S04]  /*33fb0*/  LDL.LU R39, [R1+0x2bc] ;  /* 0x0002bc0001277983 */ /* 0x000f280000300800 */
[----:B------:R1:W-:Y:S01]  /*33fc0*/  @P5 STG.E.U16 desc[UR52][R4.64+0x12], R11 ;  /* 0x0000120b04005986 */ /* 0x0003e2000c101534 */
[----:B------:R-:W-:Y:S01]  /*33fd0*/  ISETP.GT.AND P5, PT, R0, 0x180, P0 ;  /* 0x000001800000780c */ /* 0x000fe200007a4270 */
[----:B-1----:R-:W-:Y:S02]  /*33fe0*/  @P2 IMAD.MOV.U32 R4, RZ, RZ, R8 ;  /* 0x000000ffff042224 */ /* 0x002fe400078e0008 */
[----:B------:R-:W-:Y:S01]  /*33ff0*/  @P2 IMAD.MOV.U32 R5, RZ, RZ, R9 ;  /* 0x000000ffff052224 */ /* 0x000fe200078e0009 */
[----:B------:R-:W-:-:S04]  /*34000*/  F2FP.BF16.F32.PACK_AB R11, RZ, R13 ;  /* 0x0000000dff0b723e */ /* 0x000fc800000010ff */
[----:B------:R1:W-:Y:S01]  /*34010*/  @P2 STG.E.U16 desc[UR52][R4.64+0x10], R235 ;  /* 0x000010eb04002986 */ /* 0x0003e2000c101534 */
[C---:B------:R-:W-:Y:S02]  /*34020*/  ISETP.GT.AND P2, PT, R0.reuse, 0x180, P3 ;  /* 0x000001800000780c */ /* 0x040fe40001f44270 */
[----:B------:R-:W-:Y:S02]  /*34030*/  F2FP.BF16.F32.PACK_AB R10, RZ, R12 ;  /* 0x0000000cff0a723e */ /* 0x000fe400000010ff */
[----:B-1----:R-:W-:Y:S01]  /*34040*/  F2FP.BF16.F32.PACK_AB R4, RZ, R14 ;  /* 0x0000000eff04723e */ /* 0x002fe200000010ff */
[----:B------:R-:W-:Y:S01]  /*34050*/  @P4 IMAD.MOV.U32 R5, RZ, RZ, R9 ;  /* 0x000000ffff054224 */ /* 0x000fe200078e0009 */
[----:B------:R-:W-:Y:S01]  /*34060*/  ISETP.GT.AND P0, PT, R0, 0x188, P0 ;  /* 0x000001880000780c */ /* 0x000fe20000704270 */
[----:B------:R-:W2:Y:S01]  /*34070*/  LDL.LU R235, [R1+0x2b0] ;  /* 0x0002b00001eb7983 */ /* 0x000ea20000300800 */
[----:B------:R-:W-:Y:S01]  /*34080*/  PRMT R13, R4, 0x7610, R13 ;  /* 0x00007610040d7816 */ /* 0x000fe2000000000d */
[----:B------:R-:W-:Y:S01]  /*34090*/  @P4 IMAD.MOV.U32 R4, RZ, RZ, R8 ;  /* 0x000000ffff044224 */ /* 0x000fe200078e0008 */
[----:B------:R-:W-:Y:S01]  /*340a0*/  PRMT R12, R11, 0x7610, R12 ;  /* 0x000076100b0c7816 */ /* 0x000fe2000000000c */
[----:B------:R-:W3:Y:S04]  /*340b0*/  LDL.LU R14, [R1+0x294] ;  /* 0x00029400010e7983 */ /* 0x000ee80000300800 */
[----:B------:R1:W-:Y:S01]  /*340c0*/  @P4 STG.E.U16 desc[UR52][R4.64+0x12], R10 ;  /* 0x0000120a04004986 */ /* 0x0003e2000c101534 */
[----:B------:R-:W-:Y:S01]  /*340d0*/  ISETP.GT.AND P3, PT, R0, 0x188, P3 ;  /* 0x000001880000780c */ /* 0x000fe20001f64270 */
[----:B-1----:R-:W-:-:S02]  /*340e0*/  @P5 IMAD.MOV.U32 R4, RZ, RZ, R6 ;  /* 0x000000ffff045224 */ /* 0x002fc400078e0006 */
[----:B------:R-:W-:Y:S01]  /*340f0*/  @P5 IMAD.MOV.U32 R5, RZ, RZ, R7 ;  /* 0x000000ffff055224 */ /* 0x000fe200078e0007 */
[----:B------:R-:W-:Y:S02]  /*34100*/  F2FP.BF16.F32.PACK_AB R10, RZ, R15 ;  /* 0x0000000fff0a723e */ /* 0x000fe400000010ff */
[----:B------:R-:W4:Y:S04]  /*34110*/  LDL.LU R15, [R1+0x290] ;  /* 0x00029000010f7983 */ /* 0x000f280000300800 */
[----:B------:R1:W-:Y:S01]  /*34120*/  @P5 STG.E.U16 desc[UR52][R4.64+0x20], R13 ;  /* 0x0000200d04005986 */ /* 0x0003e2000c101534 */
[----:B------:R-:W-:Y:S01]  /*34130*/  PRMT R11, R10, 0x7610, R11 ;  /* 0x000076100a0b7816 */ /* 0x000fe2000000000b */
[----:B-1----:R-:W-:Y:S02]  /*34140*/  @P2 IMAD.MOV.U32 R4, RZ, RZ, R6 ;  /* 0x000000ffff042224 */ /* 0x002fe400078e0006 */
[----:B------:R-:W2:Y:S01]  /*34150*/  LDL.LU R13, [R1+0x2ac] ;  /* 0x0002ac00010d7983 */ /* 0x000ea20000300800 */
[----:B------:R-:W-:-:S05]  /*34160*/  @P2 IMAD.MOV.U32 R5, RZ, RZ, R7 ;  /* 0x000000ffff052224 */ /* 0x000fca00078e0007 */
[----:B------:R1:W-:Y:S01]  /*34170*/  @P2 STG.E.U16 desc[UR52][R4.64+0x22], R12 ;  /* 0x0000220c04002986 */ /* 0x0003e2000c101534 */
[----:B------:R-:W-:Y:S01]  /*34180*/  ISETP.GT.AND P2, PT, R0, 0x180, P1 ;  /* 0x000001800000780c */ /* 0x000fe20000f44270 */
[----:B-1----:R-:W-:Y:S02]  /*34190*/  @P0 IMAD.MOV.U32 R4, RZ, RZ, R8 ;  /* 0x000000ffff040224 */ /* 0x002fe400078e0008 */
[----:B------:R-:W-:-:S05]  /*341a0*/  @P0 IMAD.MOV.U32 R5, RZ, RZ, R9 ;  /* 0x000000ffff050224 */ /* 0x000fca00078e0009 */
[----:B------:R1:W-:Y:S01]  /*341b0*/  @P0 STG.E.U16 desc[UR52][R4.64+0x20], R11 ;  /* 0x0000200b04000986 */ /* 0x0003e2000c101534 */
[----:B------:R-:W-:-:S03]  /*341c0*/  F2FP.BF16.F32.PACK_AB R10, RZ, R22 ;  /* 0x00000016ff0a723e */ /* 0x000fc600000010ff */
[----:B------:R-:W2:Y:S01]  /*341d0*/  LDL.LU R22, [R1+0x298] ;  /* 0x0002980001167983 */ /* 0x000ea20000300800 */
[----:B-1----:R-:W-:Y:S01]  /*341e0*/  F2FP.BF16.F32.PACK_AB R4, RZ, R232 ;  /* 0x000000e8ff04723e */ /* 0x002fe200000010ff */
[----:B------:R-:W-:Y:S02]  /*341f0*/  @P3 IMAD.MOV.U32 R5, RZ, RZ, R9 ;  /* 0x000000ffff053224 */ /* 0x000fe400078e0009 */
[----:B------:R-:W2:Y:S01]  /*34200*/  LDL.LU R232, [R1+0x2a8] ;  /* 0x0002a80001e87983 */ /* 0x000ea20000300800 */
[----:B------:R-:W-:Y:S01]  /*34210*/  PRMT R12, R4, 0x7610, R12 ;  /* 0x00007610040c7816 */ /* 0x000fe2000000000c */
[----:B------:R-:W-:-:S05]  /*34220*/  @P3 IMAD.MOV.U32 R4, RZ, RZ, R8 ;  /* 0x000000ffff043224 */ /* 0x000fca00078e0008 */
[----:B------:R1:W-:Y:S01]  /*34230*/  @P3 STG.E.U16 desc[UR52][R4.64+0x22], R10 ;  /* 0x0000220a04003986 */ /* 0x0003e2000c101534 */
[----:B------:R-:W-:-:S03]  /*34240*/  F2FP.BF16.F32.PACK_AB R11, RZ, R23 ;  /* 0x00000017ff0b723e */ /* 0x000fc600000010ff */
[----:B------:R-:W3:Y:S01]  /*34250*/  LDL.LU R23, [R1+0x28c] ;  /* 0x00028c0001177983 */ /* 0x000ee20000300800 */
[----:B-1----:R-:W-:Y:S02]  /*34260*/  @P2 IMAD.MOV.U32 R4, RZ, RZ, R6 ;  /* 0x000000ffff042224 */ /* 0x002fe400078e0006 */
[----:B------:R-:W-:-:S05]  /*34270*/  @P2 IMAD.MOV.U32 R5, RZ, RZ, R7 ;  /* 0x000000ffff052224 */ /* 0x000fca00078e0007 */
[----:B------:R1:W-:Y:S04]  /*34280*/  @P2 STG.E.U16 desc[UR52][R4.64+0x30], R12 ;  /* 0x0000300c04002986 */ /* 0x0003e8000c101534 */
[----:B-1----:R-:W4:Y:S01]  /*34290*/  LDL.LU R5, [R1+0x280] ;  /* 0x0002800001057983 */ /* 0x002f220000300800 */
[----:B------:R-:W-:Y:S02]  /*342a0*/  ISETP.GT.AND P4, PT, R3, 0x19, PT ;  /* 0x000000190300780c */ /* 0x000fe40003f84270 */
[C---:B------:R-:W-:Y:S01]  /*342b0*/  ISETP.GT.AND P1, PT, R0.reuse, 0x188, P1 ;  /* 0x000001880000780c */ /* 0x040fe20000f24270 */
[-C--:B------:R-:W-:Y:S01]  /*342c0*/  FMUL R233, R233, R2.reuse ;  /* 0x00000002e9e97220 */ /* 0x080fe20000400000 */
[----:B------:R-:W-:Y:S01]  /*342d0*/  ISETP.GT.AND P0, PT, R0, 0x180, P4 ;  /* 0x000001800000780c */ /* 0x000fe20002704270 */
[----:B------:R-:W-:Y:S01]  /*342e0*/  FMUL R234, R234, R2 ;  /* 0x00000002eaea7220 */ /* 0x000fe20000400000 */
[----:B------:R-:W2:Y:S02]  /*342f0*/  LDL.LU R12, [R1+0x2a4] ;  /* 0x0002a400010c7983 */ /* 0x000ea40000300800 */
[----:B------:R-:W-:-:S07]  /*34300*/  F2FP.BF16.F32.PACK_AB R10, RZ, R233 ;  /* 0x000000e9ff0a723e */ /* 0x000fce00000010ff */
[----:B------:R-:W-:Y:S02]  /*34310*/  @P1 IMAD.MOV.U32 R4, RZ, RZ, R8 ;  /* 0x000000ffff041224 */ /* 0x000fe400078e0008 */
[----:B------:R1:W-:Y:S02]  /*34320*/  @P0 STG.E.U16 desc[UR52][R6.64+0x32], R11 ;  /* 0x0000320b06000986 */ /* 0x0003e4000c101534 */
[----:B-1----:R-:W-:Y:S02]  /*34330*/  F2FP.BF16.F32.PACK_AB R6, RZ, R234 ;  /* 0x000000eaff06723e */ /* 0x002fe400000010ff */
[----:B------:R-:W-:Y:S02]  /*34340*/  ISETP.GT.AND P0, PT, R0, 0x188, P4 ;  /* 0x000001880000780c */ /* 0x000fe40002704270 */
[----:B------:R-:W-:Y:S01]  /*34350*/  PRMT R11, R6, 0x7610, R11 ;  /* 0x00007610060b7816 */ /* 0x000fe2000000000b */
[----:B----4-:R-:W-:Y:S01]  /*34360*/  FMUL R7, R5, R2 ;  /* 0x0000000205077220 */ /* 0x010fe20000400000 */
[----:B------:R-:W-:-:S05]  /*34370*/  @P1 IMAD.MOV.U32 R5, RZ, RZ, R9 ;  /* 0x000000ffff051224 */ /* 0x000fca00078e0009 */
[----:B------:R1:W-:Y:S04]  /*34380*/  @P1 STG.E.U16 desc[UR52][R4.64+0x30], R10 ;  /* 0x0000300a04001986 */ /* 0x0003e8000c101534 */
[----:B-1----:R-:W4:Y:S01]  /*34390*/  LDL.LU R4, [R1+0x284] ;  /* 0x0002840001047983 */ /* 0x002f220000300800 */
[----:B------:R-:W-:-:S03]  /*343a0*/  F2FP.BF16.F32.PACK_AB R5, RZ, R7 ;  /* 0x00000007ff05723e */ /* 0x000fc600000010ff */
[----:B------:R-:W2:Y:S04]  /*343b0*/  LDL.LU R234, [R1+0x2a0] ;  /* 0x0002a00001ea7983 */ /* 0x000ea80000300800 */
[----:B------:R-:W3:Y:S04]  /*343c0*/  LDL.LU R7, [R1+0x288] ;  /* 0x0002880001077983 */ /* 0x000ee80000300800 */
[----:B------:R1:W-:Y:S04]  /*343d0*/  @P0 STG.E.U16 desc[UR52][R8.64+0x32], R11 ;  /* 0x0000320b08000986 */ /* 0x0003e8000c101534 */
[----:B-1----:R-:W2:Y:S01]  /*343e0*/  LDL.LU R9, [R1+0x29c] ;  /* 0x00029c0001097983 */ /* 0x002ea20000300800 */
[----:B------:R-:W-:-:S02]  /*343f0*/  ISETP.GT.AND P6, PT, R3, 0x20, PT ;  /* 0x000000200300780c */ /* 0x000fc40003fc4270 */
[----:B------:R-:W-:Y:S02]  /*34400*/  ISETP.GT.AND P5, PT, R3, 0x21, PT ;  /* 0x000000210300780c */ /* 0x000fe40003fa4270 */
[C---:B------:R-:W-:Y:S02]  /*34410*/  ISETP.GT.AND P1, PT, R0.reuse, RZ, P6 ;  /* 0x000000ff0000720c */ /* 0x040fe40003724270 */
[C---:B------:R-:W-:Y:S02]  /*34420*/  ISETP.GT.AND P2, PT, R0.reuse, RZ, P5 ;  /* 0x000000ff0000720c */ /* 0x040fe40002f44270 */
[----:B------:R-:W-:Y:S02]  /*34430*/  ISETP.GT.AND P3, PT, R0, 0x8, P6 ;  /* 0x000000080000780c */ /* 0x000fe40003764270 */
[----:B------:R-:W-:Y:S02]  /*34440*/  PRMT R10, R5, 0x7610, R10 ;  /* 0x00007610050a7816 */ /* 0x000fe4000000000a */
[----:B------:R-:W-:-:S05]  /*34450*/  ISETP.GT.AND P4, PT, R3, 0x28, PT ;  /* 0x000000280300780c */ /* 0x000fca0003f84270 */
[----:B------:R-:W-:Y:S01]  /*34460*/  @P1 STG.E.U16 desc[UR52][R18.64+0x40], R10 ;  /* 0x0000400a12001986 */ /* 0x000fe2000c101534 */
[C---:B------:R-:W-:Y:S02]  /*34470*/  ISETP.GT.AND P0, PT, R0.reuse, 0x8, P5 ;  /* 0x000000080000780c */ /* 0x040fe40002f04270 */
[----:B------:R-:W-:Y:S01]  /*34480*/  ISETP.GT.AND P1, PT, R0, RZ, P4 ;  /* 0x000000ff0000720c */ /* 0x000fe20002724270 */
[----:B------:R-:W-:Y:S02]  /*34490*/  IMAD.U32 R8, RZ, RZ, UR5 ;  /* 0x00000005ff087e24 */ /* 0x000fe4000f8e00ff */
[-C--:B----4-:R-:W-:Y:S01]  /*344a0*/  FMUL R4, R4, R2.reuse ;  /* 0x0000000204047220 */ /* 0x090fe20000400000 */
[----:B---3--:R-:W-:-:S04]  /*344b0*/  FMUL R7, R7, R2 ;  /* 0x0000000207077220 */ /* 0x008fc80000400000 */
[----:B------:R-:W-:Y:S02]  /*344c0*/  F2FP.BF16.F32.PACK_AB R4, RZ, R4 ;  /* 0x00000004ff04723e */ /* 0x000fe400000010ff */
[----:B------:R-:W-:Y:S02]  /*344d0*/  F2FP.BF16.F32.PACK_AB R5, RZ, R7 ;  /* 0x00000007ff05723e */ /* 0x000fe400000010ff */
[----:B------:R-:W-:Y:S02]  /*344e0*/  PRMT R6, R4, 0x7610, R6 ;  /* 0x0000761004067816 */ /* 0x000fe40000000006 */
[----:B------:R-:W-:-:S03]  /*344f0*/  PRMT R4, R5, 0x7610, R4 ;  /* 0x0000761005047816 */ /* 0x000fc60000000004 */
[----:B------:R1:W-:Y:S04]  /*34500*/  @P2 STG.E.U16 desc[UR52][R18.64+0x42], R6 ;  /* 0x0000420612002986 */ /* 0x0003e8000c101534 */
[----:B------:R3:W-:Y:S01]  /*34510*/  @P3 STG.E.U16 desc[UR52][R20.64+0x40], R4 ;  /* 0x0000400414003986 */ /* 0x0007e2000c101534 */
[----:B------:R-:W-:-:S04]  /*34520*/  ISETP.GT.AND P3, PT, R3, 0x29, PT ;  /* 0x000000290300780c */ /* 0x000fc80003f64270 */
[----:B------:R-:W-:Y:S01]  /*34530*/  ISETP.GT.AND P2, PT, R0, RZ, P3 ;  /* 0x000000ff0000720c */ /* 0x000fe20001f44270 */
[-C--:B------:R-:W-:Y:S01]  /*34540*/  FMUL R5, R15, R2.reuse ;  /* 0x000000020f057220 */ /* 0x080fe20000400000 */
[-C--:B-1----:R-:W-:Y:S01]  /*34550*/  FMUL R6, R23, R2.reuse ;  /* 0x0000000217067220 */ /* 0x082fe20000400000 */
[----:B---3--:R-:W-:Y:S01]  /*34560*/  FMUL R4, R14, R2 ;  /* 0x000000020e047220 */ /* 0x008fe20000400000 */
[----:B------:R-:W-:-:S03]  /*34570*/  IMAD.U32 R14, RZ, RZ, UR8 ;  /* 0x00000008ff0e7e24 */ /* 0x000fc6000f8e00ff */
[----:B------:R-:W-:Y:S02]  /*34580*/  F2FP.BF16.F32.PACK_AB R6, RZ, R6 ;  /* 0x00000006ff06723e */ /* 0x000fe400000010ff */
[----:B------:R-:W-:Y:S02]  /*34590*/  F2FP.BF16.F32.PACK_AB R5, RZ, R5 ;  /* 0x00000005ff05723e */ /* 0x000fe400000010ff */
[----:B------:R-:W-:Y:S01]  /*345a0*/  F2FP.BF16.F32.PACK_AB R4, RZ, R4 ;  /* 0x00000004ff04723e */ /* 0x000fe200000010ff */
[----:B------:R-:W-:Y:S01]  /*345b0*/  IMAD.WIDE.U32 R14, R14, 0xf0, R20 ;  /* 0x000000f00e0e7825 */ /* 0x000fe200078e0014 */
[----:B------:R1:W-:Y:S03]  /*345c0*/  @P0 STG.E.U16 desc[UR52][R20.64+0x42], R6 ;  /* 0x0000420614000986 */ /* 0x0003e6000c101534 */
[----:B------:R-:W-:Y:S01]  /*345d0*/  VIADD R11, R15, UR4 ;  /* 0x000000040f0b7c36 */ /* 0x000fe20008000000 */
[----:B------:R2:W-:Y:S04]  /*345e0*/  @P2 STG.E.U16 desc[UR52][R18.64+0x52], R4 ;  /* 0x0000520412002986 */ /* 0x0005e8000c101534 */
[----:B------:R3:W-:Y:S01]  /*345f0*/  @P1 STG.E.U16 desc[UR52][R18.64+0x50], R5 ;  /* 0x0000500512001986 */ /* 0x0007e2000c101534 */
[----:B------:R-:W-:-:S02]  /*34600*/  ISETP.GT.AND P1, PT, R0, 0x8, P4 ;  /* 0x000000080000780c */ /* 0x000fc40002724270 */
[----:B-1----:R-:W-:Y:S01]  /*34610*/  IADD3 R6, P0, R14, UR13, RZ ;  /* 0x0000000d0e067c10 */ /* 0x002fe2000ff1e0ff */
[----:B--2---:R-:W-:Y:S01]  /*34620*/  FMUL R4, R22, R2 ;  /* 0x0000000216047220 */ /* 0x004fe20000400000 */
[----:B------:R-:W-:Y:S02]  /*34630*/  IMAD.U32 R22, RZ, RZ, UR11 ;  /* 0x0000000bff167e24 */ /* 0x000fe4000f8e00ff */
[----:B------:R-:W-:-:S03]  /*34640*/  IADD3.X R7, R11, UR12, RZ, P0, !PT ;  /* 0x0000000c0b077c10 */ /* 0x000fc600087fe4ff */
[----:B------:R-:W-:Y:S02]  /*34650*/  IADD3 R22, P0, P2, R22, UR13, R6 ;  /* 0x0000000d16167c10 */ /* 0x000fe4000fa1e006 */
[----:B------:R-:W-:Y:S02]  /*34660*/  F2FP.BF16.F32.PACK_AB R4, RZ, R4 ;  /* 0x00000004ff04723e */ /* 0x000fe400000010ff */
[----:B------:R-:W-:Y:S02]  /*34670*/  IADD3.X R23, R8, UR12, R7, P0, P2 ;  /* 0x0000000c08177c10 */ /* 0x000fe400087e4407 */
[----:B------:R-:W-:Y:S02]  /*34680*/  ISETP.GT.AND P2, PT, R3, 0x30, PT ;  /* 0x000000300300780c */ /* 0x000fe40003f44270 */
[C---:B------:R-:W-:Y:S01]  /*34690*/  ISETP.GT.AND P0, PT, R0.reuse, 0x8, P3 ;  /* 0x000000080000780c */ /* 0x040fe20001f04270 */
[----:B---3--:R-:W-:Y:S01]  /*346a0*/  FMUL R5, R9, R2 ;  /* 0x0000000209057220 */ /* 0x008fe20000400000 */
[----:B------:R1:W-:Y:S01]  /*346b0*/  @P1 STG.E.U16 desc[UR52][R20.64+0x50], R4 ;  /* 0x0000500414001986 */ /* 0x0003e2000c101534 */
[----:B------:R-:W-:-:S03]  /*346c0*/  ISETP.GT.AND P1, PT, R0, RZ, P2 ;  /* 0x000000ff0000720c */ /* 0x000fc60001724270 */
[----:B------:R-:W-:Y:S01]  /*346d0*/  F2FP.BF16.F32.PACK_AB R5, RZ, R5 ;  /* 0x00000005ff05723e */ /* 0x000fe200000010ff */
[----:B-1----:R-:W-:-:S06]  /*346e0*/  FMUL R4, R234, R2 ;  /* 0x00000002ea047220 */ /* 0x002fcc0000400000 */
[----:B------:R-:W-:Y:S01]  /*346f0*/  @P0 STG.E.U16 desc[UR52][R20.64+0x52], R5 ;  /* 0x0000520514000986 */ /* 0x000fe2000c101534 */
[----:B------:R-:W-:Y:S02]  /*34700*/  ISETP.GT.AND P0, PT, R3, 0x31, PT ;  /* 0x000000310300780c */ /* 0x000fe40003f04270 */
[----:B------:R-:W-:-:S05]  /*34710*/  F2FP.BF16.F32.PACK_AB R4, RZ, R4 ;  /* 0x00000004ff04723e */ /* 0x000fca00000010ff */
[----:B------:R1:W-:Y:S01]  /*34720*/  @P1 STG.E.U16 desc[UR52][R18.64+0x60], R4 ;  /* 0x0000600412001986 */ /* 0x0003e2000c101534 */
[----:B------:R-:W-:Y:S01]  /*34730*/  ISETP.GT.AND P1, PT, R0, RZ, P0 ;  /* 0x000000ff0000720c */ /* 0x000fe20000724270 */
[----:B-1----:R-:W-:-:S05]  /*34740*/  FMUL R4, R12, R2 ;  /* 0x000000020c047220 */ /* 0x002fca0000400000 */
[----:B------:R-:W-:-:S07]  /*34750*/  F2FP.BF16.F32.PACK_AB R4, RZ, R4 ;  /* 0x00000004ff04723e */ /* 0x000fce00000010ff */
[----:B------:R1:W-:Y:S01]  /*34760*/  @P1 STG.E.U16 desc[UR52][R18.64+0x62], R4 ;  /* 0x0000620412001986 */ /* 0x0003e2000c101534 */
[----:B------:R-:W-:Y:S01]  /*34770*/  ISETP.GT.AND P1, PT, R0, 0x8, P2 ;  /* 0x000000080000780c */ /* 0x000fe20001724270 */
[----:B-1----:R-:W-:-:S05]  /*34780*/  FMUL R4, R232, R2 ;  /* 0x00000002e8047220 */ /* 0x002fca0000400000 */
[----:B------:R-:W-:-:S04]  /*34790*/  F2FP.BF16.F32.PACK_AB R4, RZ, R4 ;  /* 0x00000004ff04723e */ /* 0x000fc800000010ff */
[----:B------:R-:W-:Y:S01]  /*347a0*/  PRMT R5, R4, 0x7610, R5 ;  /* 0x0000761004057816 */ /* 0x000fe20000000005 */
[----:B------:R-:W-:-:S04]  /*347b0*/  FMUL R4, R13, R2 ;  /* 0x000000020d047220 */ /* 0x000fc80000400000 */
[----:B------:R1:W-:Y:S01]  /*347c0*/  @P1 STG.E.U16 desc[UR52][R20.64+0x60], R5 ;  /* 0x0000600514001986 */ /* 0x0003e2000c101534 */
[----:B------:R-:W-:Y:S02]  /*347d0*/  ISETP.GT.AND P1, PT, R0, 0x8, P0 ;  /* 0x000000080000780c */ /* 0x000fe40000724270 */
[----:B------:R-:W-:-:S04]  /*347e0*/  F2FP.BF16.F32.PACK_AB R4, RZ, R4 ;  /* 0x00000004ff04723e */ /* 0x000fc800000010ff */
[----:B-1----:R-:W-:-:S07]  /*347f0*/  PRMT R5, R4, 0x7610, R5 ;  /* 0x0000761004057816 */ /* 0x002fce0000000005 */
[----:B------:R1:W-:Y:S01]  /*34800*/  @P1 STG.E.U16 desc[UR52][R20.64+0x62], R5 ;  /* 0x0000620514001986 */ /* 0x0003e2000c101534 */
[----:B------:R-:W-:Y:S01]  /*34810*/  ISETP.GT.AND P1, PT, R3, 0x38, PT ;  /* 0x000000380300780c */ /* 0x000fe20003f24270 */
[----:B------:R-:W-:-:S03]  /*34820*/  FMUL R4, R235, R2 ;  /* 0x00000002eb047220 */ /* 0x000fc60000400000 */
[----:B------:R-:W-:Y:S02]  /*34830*/  ISETP.GT.AND P6, PT, R0, RZ, P1 ;  /* 0x000000ff0000720c */ /* 0x000fe40000fc4270 */
[----:B------:R-:W-:Y:S01]  /*34840*/  F2FP.BF16.F32.PACK_AB R4, RZ, R4 ;  /* 0x00000004ff04723e */ /* 0x000fe200000010ff */
[----:B-1----:R-:W2:Y:S04]  /*34850*/  LDL.LU R5, [R1+0x260] ;  /* 0x0002600001057983 */ /* 0x002ea80000300800 */
[----:B------:R-:W3:Y:S06]  /*34860*/  LDL.LU R9, [R1+0x264] ;  /* 0x0002640001097983 */ /* 0x000eec0000300800 */
[----:B------:R1:W-:Y:S01]  /*34870*/  @P6 STG.E.U16 desc[UR52][R18.64+0x70], R4 ;  /* 0x0000700412006986 */ /* 0x0003e2000c101534 */
[----:B------:R-:W-:-:S03]  /*34880*/  ISETP.GT.AND P6, PT, R3, 0x39, PT ;  /* 0x000000390300780c */ /* 0x000fc60003fc4270 */
[----:B------:R-:W4:Y:S01]  /*34890*/  LDL.LU R234, [R1+0x268] ;  /* 0x0002680001ea7983 */ /* 0x000f220000300800 */
[----:B------:R-:W-:-:S03]  /*348a0*/  ISETP.GT.AND P6, PT, R0, RZ, P6 ;  /* 0x000000ff0000720c */ /* 0x000fc600037c4270 */
[----:B------:R-:W4:Y:S01]  /*348b0*/  LDL.LU R232, [R1+0x26c] ;  /* 0x00026c0001e87983 */ /* 0x000f220000300800 */
[----:B-1----:R-:W-:-:S03]  /*348c0*/  FMUL R4, R16, R2 ;  /* 0x0000000210047220 */ /* 0x002fc60000400000 */
[----:B------:R-:W4:Y:S02]  /*348d0*/  LDL.LU R235, [R1+0x270] ;  /* 0x0002700001eb7983 */ /* 0x000f240000300800 */
[----:B------:R-:W-:Y:S02]  /*348e0*/  F2FP.BF16.F32.PACK_AB R4, RZ, R4 ;  /* 0x00000004ff04723e */ /* 0x000fe400000010ff */
[----:B------:R-:W4:Y:S04]  /*348f0*/  LDL.LU R16, [R1+0x274] ;  /* 0x0002740001107983 */ /* 0x000f280000300800 */
[----:B------:R1:W-:Y:S01]  /*34900*/  @P6 STG.E.U16 desc[UR52][R18.64+0x72], R4 ;  /* 0x0000720412006986 */ /* 0x0003e2000c101534 */
[----:B------:R-:W-:Y:S01]  /*34910*/  ISETP.GT.AND P6, PT, R0, 0x8, P1 ;  /* 0x000000080000780c */ /* 0x000fe20000fc4270 */
[----:B-1----:R-:W-:-:S02]  /*34920*/  FMUL R4, R17, R2 ;  /* 0x0000000211047220 */ /* 0x002fc40000400000 */
[----:B------:R-:W4:Y:S03]  /*34930*/  LDL.LU R17, [R1+0x278] ;  /* 0x0002780001117983 */ /* 0x000f260000300800 */
[----:B------:R-:W-:-:S07]  /*34940*/  F2FP.BF16.F32.PACK_AB R4, RZ, R4 ;  /* 0x00000004ff04723e */ /* 0x000fce00000010ff */
[----:B------:R1:W-:Y:S01]  /*34950*/  @P6 STG.E.U16 desc[UR52][R20.64+0x70], R4 ;  /* 0x0000700414006986 */ /* 0x0003e2000c101534 */
[----:B------:R-:W-:-:S04]  /*34960*/  ISETP.GT.AND P6, PT, R3, 0x39, PT ;  /* 0x000000390300780c */ /* 0x000fc80003fc4270 */
[----:B------:R-:W-:Y:S01]  /*34970*/  ISETP.GT.AND P6, PT, R0, 0x8, P6 ;  /* 0x000000080000780c */ /* 0x000fe200037c4270 */
[----:B-1----:R-:W-:Y:S02]  /*34980*/  FMUL R4, R39, R2 ;  /* 0x0000000227047220 */ /* 0x002fe40000400000 */
[----:B------:R-:W4:Y:S03]  /*34990*/  LDL.LU R39, [R1+0x27c] ;  /* 0x00027c0001277983 */ /* 0x000f260000300800 */
[----:B------:R-:W-:Y:S01]  /*349a0*/  F2FP.BF16.F32.PACK_AB R4, RZ, R4 ;  /* 0x00000004ff04723e */ /* 0x000fe200000010ff */
[----:B------:R-:W4:Y:S04]  /*349b0*/  LDL.LU R12, [R1+0x200] ;  /* 0x00020000010c7983 */ /* 0x000f280000300800 */
[----:B------:R-:W4:Y:S04]  /*349c0*/  LDL.LU R13, [R1+0x204] ;  /* 0x00020400010d7983 */ /* 0x000f280000300800 */
[----:B------:R-:W2:Y:S04]  /*349d0*/  LDL.LU R8, [R1+0x208] ;  /* 0x0002080001087983 */ /* 0x000ea80000300800 */
[----:B------:R1:W-:Y:S04]  /*349e0*/  @P6 STG.E.U16 desc[UR52][R20.64+0x72], R4 ;  /* 0x0000720414006986 */ /* 0x0003e8000c101534 */
[----:B-1----:R-:W3:Y:S01]  /*349f0*/  LDL.LU R4, [R1+0x240] ;  /* 0x0002400001047983 */ /* 0x002ee20000300800 */
[----:B------:R-:W-:-:S04]  /*34a00*/  ISETP.GT.AND P6, PT, R3, 0x20, PT ;  /* 0x000000200300780c */ /* 0x000fc80003fc4270 */
[----:B------:R-:W-:Y:S01]  /*34a10*/  ISETP.GT.AND P6, PT, R0, 0x80, P6 ;  /* 0x000000800000780c */ /* 0x000fe200037c4270 */
[----:B------:R-:W-:Y:S02]  /*34a20*/  IMAD.MOV.U32 R10, RZ, RZ, R14 ;  /* 0x000000ffff0a7224 */ /* 0x000fe400078e000e */
[----:B---3--:R-:W-:-:S05]  /*34a30*/  FMUL R4, R4, R2 ;  /* 0x0000000204047220 */ /* 0x008fca0000400000 */
[----:B------:R-:W-:-:S05]  /*34a40*/  F2FP.BF16.F32.PACK_AB R4, RZ, R4 ;  /* 0x00000004ff04723e */ /* 0x000fca00000010ff */
[----:B------:R1:W-:Y:S04]  /*34a50*/  @P6 STG.E.U16 desc[UR52][R10.64+0x40], R4 ;  /* 0x000040040a006986 */ /* 0x0003e8000c101534 */
[----:B-1----:R-:W3:Y:S01]  /*34a60*/  LDL.LU R4, [R1+0x244] ;  /* 0x0002440001047983 */ /* 0x002ee20000300800 */
[----:B------:R-:W-:Y:S01]  /*34a70*/  ISETP.GT.AND P6, PT, R0, 0x80, P5 ;  /* 0x000000800000780c */ /* 0x000fe20002fc4270 */
[----:B---3--:R-:W-:-:S05]  /*34a80*/  FMUL R4, R4, R2 ;  /* 0x0000000204047220 */ /* 0x008fca0000400000 */
[----:B------:R-:W-:-:S07]  /*34a90*/  F2FP.BF16.F32.PACK_AB R4, RZ, R4 ;  /* 0x00000004ff04723e */ /* 0x000fce00000010ff */
[----:B------:R1:W-:Y:S04]  /*34aa0*/  @P6 STG.E.U16 desc[UR52][R10.64+0x42], R4 ;  /* 0x000042040a006986 */ /* 0x0003e8000c101534 */
[----:B-1----:R-:W3:Y:S01]  /*34ab0*/  LDL.LU R4, [R1+0x248] ;  /* 0x0002480001047983 */ /* 0x002ee20000300800 */
[----:B------:R-:W-:-:S04]  /*34ac0*/  IADD3 R14, P6, R14, UR11, RZ ;  /* 0x0000000b0e0e7c10 */ /* 0x000fc8000ffde0ff */
[----:B------:R-:W-:Y:S02]  /*34ad0*/  IADD3.X R15, R11, UR5, RZ, P6, !PT ;  /* 0x000000050b0f7c10 */ /* 0x000fe4000b7fe4ff */
[----:B------:R-:W-:-:S04]  /*34ae0*/  ISETP.GT.AND P6, PT, R3, 0x20, PT ;  /* 0x000000200300780c */ /* 0x000fc80003fc4270 */
[----:B------:R-:W-:Y:S01]  /*34af0*/  ISETP.GT.AND P6, PT, R0, 0x88, P6 ;  /* 0x000000880000780c */ /* 0x000fe200037c4270 */
[----:B---3--:R-:W-:-:S05]  /*34b00*/  FMUL R4, R4, R2 ;  /* 0x0000000204047220 */ /* 0x008fca0000400000 */
[----:B------:R-:W-:-:S07]  /*34b10*/  F2FP.BF16.F32.PACK_AB R4, RZ, R4 ;  /* 0x00000004ff04723e */ /* 0x000fce00000010ff */
[----:B------:R1:W-:Y:S04]  /*34b20*/  @P6 STG.E.U16 desc[UR52][R14.64+0x40], R4 ;  /* 0x000040040e006986 */ /* 0x0003e8000c101534 */
[----:B-1----:R-:W3:Y:S01]  /*34b30*/  LDL.LU R4, [R1+0x24c] ;  /* 0x00024c0001047983 */ /* 0x002ee20000300800 */
        /* <DEDUP_REMOVED lines=21> */
[----:B--2---:R-:W-:-:S05]  /*34c90*/  FMUL R8, R8, R2 ;  /* 0x0000000208087220 */ /* 0x004fca0000400000 */
[----:B------:R-:W-:Y:S01]  /*34ca0*/  F2FP.BF16.F32.PACK_AB R8, RZ, R8 ;  /* 0x00000008ff08723e */ /* 0x000fe200000010ff */
[----:B---3--:R-:W-:-:S05]  /*34cb0*/  FMUL R4, R4, R2 ;  /* 0x0000000204047220 */ /* 0x008fca0000400000 */
[----:B------:R-:W-:-:S05]  /*34cc0*/  F2FP.BF16.F32.PACK_AB R4, RZ, R4 ;  /* 0x00000004ff04723e */ /* 0x000fca00000010ff */
        /* <DEDUP_REMOVED lines=10> */
[----:B----4-:R-:W-:Y:S02]  /*34d70*/  FMUL R4, R234, R2 ;  /* 0x00000002ea047220 */ /* 0x010fe40000400000 */
[----:B------:R-:W2:Y:S03]  /*34d80*/  LDL.LU R234, [R1+0x22c] ;  /* 0x00022c0001ea7983 */ /* 0x000ea60000300800 */
[----:B------:R-:W-:-:S07]  /*34d90*/  F2FP.BF16.F32.PACK_AB R4, RZ, R4 ;  /* 0x00000004ff04723e */ /* 0x000fce00000010ff */
[----:B------:R1:W-:Y:S01]  /*34da0*/  @P6 STG.E.U16 desc[UR52][R14.64+0x60], R4 ;  /* 0x000060040e006986 */ /* 0x0003e2000c101534 */
[----:B------:R-:W-:Y:S01]  /*34db0*/  ISETP.GT.AND P6, PT, R0, 0x88, P0 ;  /* 0x000000880000780c */ /* 0x000fe200007c4270 */
[----:B-1----:R-:W-:-:S05]  /*34dc0*/  FMUL R4, R232, R2 ;  /* 0x00000002e8047220 */ /* 0x002fca0000400000 */
[----:B------:R-:W-:-:S07]  /*34dd0*/  F2FP.BF16.F32.PACK_AB R4, RZ, R4 ;  /* 0x00000004ff04723e */ /* 0x000fce00000010ff */
[----:B------:R1:W-:Y:S01]  /*34de0*/  @P6 STG.E.U16 desc[UR52][R14.64+0x62], R4 ;  /* 0x000062040e006986 */ /* 0x0003e2000c101534 */
[----:B------:R-:W-:Y:S01]  /*34df0*/  ISETP.GT.AND P6, PT, R0, 0x80, P1 ;  /* 0x000000800000780c */ /* 0x000fe20000fc4270 */
[----:B-1----:R-:W-:Y:S02]  /*34e00*/  FMUL R4, R235, R2 ;  /* 0x00000002eb047220 */ /* 0x002fe40000400000 */
[----:B------:R-:W3:Y:S03]  /*34e10*/  LDL.LU R235, [R1+0x230] ;  /* 0x0002300001eb7983 */ /* 0x000ee60000300800 */
[----:B------:R-:W-:-:S07]  /*34e20*/  F2FP.BF16.F32.PACK_AB R4, RZ, R4 ;  /* 0x00000004ff04723e */ /* 0x000fce00000010ff */
[----:B------:R1:W-:Y:S01]  /*34e30*/  @P6 STG.E.U16 desc[UR52][R10.64+0x70], R4 ;  /* 0x000070040a006986 */ /* 0x0003e2000c101534 */
[----:B------:R-:W-:-:S04]  /*34e40*/  ISETP.GT.AND P6, PT, R3, 0x39, PT ;  /* 0x000000390300780c */ /* 0x000fc80003fc4270 */
[----:B------:R-:W-:Y:S01]  /*34e50*/  ISETP.GT.AND P6, PT, R0, 0x80, P6 ;  /* 0x000000800000780c */ /* 0x000fe200037c4270 */
[----:B-1----:R-:W-:Y:S02]  /*34e60*/  FMUL R4, R16, R2 ;  /* 0x0000000210047220 */ /* 0x002fe40000400000 */
[----:B------:R-:W4:Y:S03]  /*34e70*/  LDL.LU R16, [R1+0x234] ;  /* 0x0002340001107983 */ /* 0x000f260000300800 */
[----:B------:R-:W-:-:S07]  /*34e80*/  F2FP.BF16.F32.PACK_AB R4, RZ, R4 ;  /* 0x00000004ff04723e */ /* 0x000fce00000010ff */
[----:B------:R1:W-:Y:S01]  /*34e90*/  @P6 STG.E.U16 desc[UR52][R10.64+0x72], R4 ;  /* 0x000072040a006986 */ /* 0x0003e2000c101534 */
[----:B------:R-:W-:Y:S01]  /*34ea0*/  ISETP.GT.AND P6, PT, R0, 0x88, P1 ;  /* 0x000000880000780c */ /* 0x000fe20000fc4270 */
[----:B-1----:R-:W-:Y:S02]  /*34eb0*/  FMUL R4, R17, R2 ;  /* 0x0000000211047220 */ /* 0x002fe40000400000 */
        /* <DEDUP_REMOVED lines=10> */
[----:B------:R-:W-:-:S03]  /*34f60*/  ISETP.GT.AND P6, PT, R3, 0x20, PT ;  /* 0x000000200300780c */ /* 0x000fc60003fc4270 */
[----:B------:R-:W2:Y:S01]  /*34f70*/  LDL.LU R232, [R1+0x1c8] ;  /* 0x0001c80001e87983 */ /* 0x000ea20000300800 */
        /* <DEDUP_REMOVED lines=8> */
[----:B------:R-:W-:-:S04]  /*35000*/  IADD3 R12, P6, R6, UR11, RZ ;  /* 0x0000000b060c7c10 */ /* 0x000fc8000ffde0ff */
[----:B------:R-:W-:Y:S02]  /*35010*/  IADD3.X R13, R7, UR5, RZ, P6, !PT ;  /* 0x00000005070d7c10 */ /* 0x000fe4000b7fe4ff */
[----:B-1----:R-:W-:-:S04]  /*35020*/  IADD3 R4, P6, R6, UR11, RZ ;  /* 0x0000000b06047c10 */ /* 0x002fc8000ffde0ff */
[----:B------:R-:W-:Y:S02]  /*35030*/  IADD3.X R5, R7, UR5, RZ, P6, !PT ;  /* 0x0000000507057c10 */ /* 0x000fe4000b7fe4ff */
[----:B------:R-:W-:-:S04]  /*35040*/  ISETP.GT.AND P6, PT, R3, 0x20, PT ;  /* 0x000000200300780c */ /* 0x000fc80003fc4270 */
[----:B------:R-:W-:-:S13]  /*35050*/  ISETP.GT.AND P6, PT, R0, 0x108, P6 ;  /* 0x000001080000780c */ /* 0x000fda00037c4270 */
[----:B------:R1:W-:Y:S04]  /*35060*/  @P6 STG.E.U16 desc[UR52][R12.64+0x40], R8 ;  /* 0x000040080c006986 */ /* 0x0003e8000c101534 */
[----:B-1----:R-:W3:Y:S01]  /*35070*/  LDL.LU R8, [R1+0x20c] ;  /* 0x00020c0001087983 */ /* 0x002ee20000300800 */
[----:B------:R-:W-:Y:S01]  /*35080*/  ISETP.GT.AND P6, PT, R0, 0x108, P5 ;  /* 0x000001080000780c */ /* 0x000fe20002fc4270 */
[----:B---3--:R-:W-:-:S05]  /*35090*/  FMUL R8, R8, R2 ;  /* 0x0000000208087220 */ /* 0x008fca0000400000 */
[----:B------:R-:W-:-:S07]  /*350a0*/  F2FP.BF16.F32.PACK_AB R8, RZ, R8 ;  /* 0x00000008ff08723e */ /* 0x000fce00000010ff */
[----:B------:R1:W-:Y:S04]  /*350b0*/  @P6 STG.E.U16 desc[UR52][R4.64+0x42], R8 ;  /* 0x0000420804006986 */ /* 0x0003e8000c101534 */
[----:B-1----:R-:W3:Y:S01]  /*350c0*/  LDL.LU R4, [R1+0x210] ;  /* 0x0002100001047983 */ /* 0x002ee20000300800 */
[----:B------:R-:W-:-:S03]  /*350d0*/  ISETP.GT.AND P6, PT, R0, 0x100, P4 ;  /* 0x000001000000780c */ /* 0x000fc600027c4270 */
[----:B------:R-:W4:Y:S04]  /*350e0*/  LDL.LU R5, [R1+0x228] ;  /* 0x0002280001057983 */ /* 0x000f280000300800 */
[----:B------:R-:W2:Y:S01]  /*350f0*/  LDL.LU R8, [R1+0x1c0] ;  /* 0x0001c00001087983 */ /* 0x000ea20000300800 */
        /* <DEDUP_REMOVED lines=27> */
[----:B------:R-:W-:-:S05]  /*352b0*/  FMUL R232, R232, R2 ;  /* 0x00000002e8e87220 */ /* 0x000fca0000400000 */
[----:B------:R-:W-:Y:S01]  /*352c0*/  F2FP.BF16.F32.PACK_AB R232, RZ, R232 ;  /* 0x000000e8ffe8723e */ /* 0x000fe200000010ff */
[----:B---3--:R-:W-:-:S05]  /*352d0*/  FMUL R4, R4, R2 ;  /* 0x0000000204047220 */ /* 0x008fca0000400000 */
[----:B------:R-:W-:-:S05]  /*352e0*/  F2FP.BF16.F32.PACK_AB R4, RZ, R4 ;  /* 0x00000004ff04723e */ /* 0x000fca00000010ff */
[----:B------:R4:W-:Y:S01]  /*352f0*/  @P6 STG.E.U16 desc[UR52][R6.64+0x62], R4 ;  /* 0x0000620406006986 */ /* 0x0009e2000c101534 */
[----:B------:R-:W-:Y:S01]  /*35300*/  ISETP.GT.AND P6, PT, R0, 0x108, P2 ;  /* 0x000001080000780c */ /* 0x000fe200017c4270 */
[----:B----4-:R-:W-:-:S05]  /*35310*/  FMUL R4, R5, R2 ;  /* 0x0000000205047220 */ /* 0x010fca0000400000 */
        /* <DEDUP_REMOVED lines=13> */
[----:B------:R-:W2:Y:S03]  /*353f0*/  LDL.LU R16, [R1+0x1e8] ;  /* 0x0001e80001107983 */ /* 0x000ea60000300800 */
[----:B------:R-:W-:Y:S01]  /*35400*/  F2FP.BF16.F32.PACK_AB R4, RZ, R4 ;  /* 0x00000004ff04723e */ /* 0x000fe200000010ff */
[----:B------:R-:W3:Y:S06]  /*35410*/  LDL.LU R234, [R1+0x1f0] ;  /* 0x0001f00001ea7983 */ /* 0x000eec0000300800 */
[----:B------:R1:W-:Y:S01]  /*35420*/  @P6 STG.E.U16 desc[UR52][R6.64+0x72], R4 ;  /* 0x0000720406006986 */ /* 0x0003e2000c101534 */
[----:B------:R-:W-:-:S03]  /*35430*/  ISETP.GT.AND P6, PT, R0, 0x108, P1 ;  /* 0x000001080000780c */ /* 0x000fc60000fc4270 */
[----:B------:R-:W4:Y:S01]  /*35440*/  LDL.LU R235, [R1+0x1f4] ;  /* 0x0001f40001eb7983 */ /* 0x000f220000300800 */
[----:B-1----:R-:W-:-:S03]  /*35450*/  FMUL R4, R17, R2 ;  /* 0x0000000211047220 */ /* 0x002fc60000400000 */
[----:B------:R-:W3:Y:S02]  /*35460*/  LDL.LU R17, [R1+0x1f8] ;  /* 0x0001f80001117983 */ /* 0x000ee40000300800 */
[----:B------:R-:W-:-:S05]  /*35470*/  F2FP.BF16.F32.PACK_AB R4, RZ, R4 ;  /* 0x00000004ff04723e */ /* 0x000fca00000010ff */
[----:B------:R1:W-:Y:S01]  /*35480*/  @P6 STG.E.U16 desc[UR52][R12.64+0x70], R4 ;  /* 0x000070040c006986 */ /* 0x0003e2000c101534 */
[----:B------:R-:W-:-:S04]  /*35490*/  ISETP.GT.AND P6, PT, R3, 0x39, PT ;  /* 0x000000390300780c */ /* 0x000fc80003fc4270 */
[----:B------:R-:W-:Y:S01]  /*354a0*/  ISETP.GT.AND P6, PT, R0, 0x108, P6 ;  /* 0x000001080000780c */ /* 0x000fe200037c4270 */
[----:B-1----:R-:W-:Y:S02]  /*354b0*/  FMUL R4, R39, R2 ;  /* 0x0000000227047220 */ /* 0x002fe40000400000 */
[----:B------:R-:W3:Y:S03]  /*354c0*/  LDL.LU R39, [R1+0x1fc] ;  /* 0x0001fc0001277983 */ /* 0x000ee60000300800 */
[----:B------:R-:W-:-:S07]  /*354d0*/  F2FP.BF16.F32.PACK_AB R4, RZ, R4 ;  /* 0x00000004ff04723e */ /* 0x000fce00000010ff */
[----:B------:R1:W-:Y:S02]  /*354e0*/  @P6 STG.E.U16 desc[UR52][R12.64+0x72], R4 ;  /* 0x000072040c006986 */ /* 0x0003e4000c101534 */
[----:B-1----:R-:W-:-:S04]  /*354f0*/  IADD3 R4, P6, R6, UR13, RZ ;  /* 0x0000000d06047c10 */ /* 0x002fc8000ffde0ff */
[----:B------:R-:W-:Y:S02]  /*35500*/  IADD3.X R5, R7, UR12, RZ, P6, !PT ;  /* 0x0000000c07057c10 */ /* 0x000fe4000b7fe4ff */
[----:B------:R-:W-:-:S04]  /*35510*/  ISETP.GT.AND P6, PT, R3, 0x20, PT ;  /* 0x000000200300780c */ /* 0x000fc80003fc4270 */
[----:B------:R-:W-:-:S13]  /*35520*/  ISETP.GT.AND P6, PT, R0, 0x180, P6 ;  /* 0x000001800000780c */ /* 0x000fda00037c4270 */
[----:B------:R1:W-:Y:S01]  /*35530*/  @P6 STG.E.U16 desc[UR52][R4.64+0x40], R8 ;  /* 0x0000400804006986 */ /* 0x0003e2000c101534 */
[----:B------:R-:W-:Y:S01]  /*35540*/  ISETP.GT.AND P6, PT, R0, 0x180, P5 ;  /* 0x000001800000780c */ /* 0x000fe20002fc4270 */
[----:B-1----:R-:W-:-:S05]  /*35550*/  FMUL R8, R9, R2 ;  /* 0x0000000209087220 */ /* 0x002fca0000400000 */
[----:B------:R-:W-:-:S07]  /*35560*/  F2FP.BF16.F32.PACK_AB R8, RZ, R8 ;  /* 0x00000008ff08723e */ /* 0x000fce00000010ff */
[----:B------:R1:W-:Y:S02]  /*35570*/  @P6 STG.E.U16 desc[UR52][R4.64+0x42], R8 ;  /* 0x0000420804006986 */ /* 0x0003e4000c101534 */
[----:B-1----:R-:W-:-:S04]  /*35580*/  IADD3 R8, P6, R4, UR11, RZ ;  /* 0x0000000b04087c10 */ /* 0x002fc8000ffde0ff */
[----:B------:R-:W-:Y:S02]  /*35590*/  IADD3.X R9, R5, UR5, RZ, P6, !PT ;  /* 0x0000000505097c10 */ /* 0x000fe4000b7fe4ff */
[----:B------:R-:W-:-:S04]  /*355a0*/  ISETP.GT.AND P6, PT, R3, 0x20, PT ;  /* 0x000000200300780c */ /* 0x000fc80003fc4270 */
[----:B------:R-:W-:-:S13]  /*355b0*/  ISETP.GT.AND P6, PT, R0, 0x188, P6 ;  /* 0x000001880000780c */ /* 0x000fda00037c4270 */
[----:B------:R1:W-:Y:S04]  /*355c0*/  @P6 STG.E.U16 desc[UR52][R8.64+0x40], R232 ;  /* 0x000040e808006986 */ /* 0x0003e8000c101534 */
[----:B-1----:R-:W2:Y:S01]  /*355d0*/  LDL.LU R232, [R1+0x1cc] ;  /* 0x0001cc0001e87983 */ /* 0x002ea20000300800 */
[----:B------:R-:W-:Y:S01]  /*355e0*/  ISETP.GT.AND P5, PT, R0, 0x188, P5 ;  /* 0x000001880000780c */ /* 0x000fe20002fa4270 */
[----:B--2---:R-:W-:-:S05]  /*355f0*/  FMUL R232, R232, R2 ;  /* 0x00000002e8e87220 */ /* 0x004fca0000400000 */
[----:B------:R-:W-:-:S04]  /*35600*/  F2FP.BF16.F32.PACK_AB R232, RZ, R232 ;  /* 0x000000e8ffe8723e */ /* 0x000fc800000010ff */
[----:B------:R-:W-:Y:S02]  /*35610*/  PRMT R233, R232, 0x7610, R233 ;  /* 0x00007610e8e97816 */ /* 0x000fe400000000e9 */
[----:B------:R-:W2:Y:S04]  /*35620*/  LDL.LU R232, [R1+0x1d0] ;  /* 0x0001d00001e87983 */ /* 0x000ea80000300800 */
[----:B------:R1:W-:Y:S01]  /*35630*/  @P5 STG.E.U16 desc[UR52][R22.64+0x42], R233 ;  /* 0x000042e916005986 */ /* 0x0003e2000c101534 */
[----:B------:R-:W-:-:S03]  /*35640*/  ISETP.GT.AND P5, PT, R0, 0x180, P4 ;  /* 0x000001800000780c */ /* 0x000fc600027a4270 */
[----:B-1----:R-:W4:Y:S01]  /*35650*/  LDL.LU R23, [R1+0x1d4] ;  /* 0x0001d40001177983 */ /* 0x002f220000300800 */
[----:B--2---:R-:W-:-:S05]  /*35660*/  FMUL R232, R232, R2 ;  /* 0x00000002e8e87220 */ /* 0x004fca0000400000 */
[----:B------:R-:W-:Y:S02]  /*35670*/  F2FP.BF16.F32.PACK_AB R22, RZ, R232 ;  /* 0x000000e8ff16723e */ /* 0x000fe400000010ff */
[----:B------:R-:W2:Y:S04]  /*35680*/  LDL.LU R232, [R1+0x1dc] ;  /* 0x0001dc0001e87983 */ /* 0x000ea80000300800 */
[----:B------:R1:W-:Y:S04]  /*35690*/  @P5 STG.E.U16 desc[UR52][R4.64+0x50], R22 ;  /* 0x0000501604005986 */ /* 0x0003e8000c101534 */
[----:B-1----:R-:W3:Y:S01]  /*356a0*/  LDL.LU R22, [R1+0x1d8] ;  /* 0x0001d80001167983 */ /* 0x002ee20000300800 */
[----:B----4-:R-:W-:Y:S01]  /*356b0*/  FMUL R23, R23, R2 ;  /* 0x0000000217177220 */ /* 0x010fe20000400000 */
[----:B------:R-:W-:-:S02]  /*356c0*/  ISETP.GT.AND P5, PT, R0, 0x180, P3 ;  /* 0x000001800000780c */ /* 0x000fc40001fa4270 */
[----:B------:R-:W-:Y:S02]  /*356d0*/  ISETP.GT.AND P4, PT, R0, 0x188, P4 ;  /* 0x000001880000780c */ /* 0x000fe40002784270 */
[----:B------:R-:W-:-:S04]  /*356e0*/  F2FP.BF16.F32.PACK_AB R23, RZ, R23 ;  /* 0x00000017ff17723e */ /* 0x000fc800000010ff */
[----:B------:R-:W-:Y:S02]  /*356f0*/  PRMT R233, R23, 0x7610, R233 ;  /* 0x0000761017e97816 */ /* 0x000fe400000000e9 */
[----:B------:R-:W4:Y:S04]  /*35700*/  LDL.LU R23, [R1+0x1e0] ;  /* 0x0001e00001177983 */ /* 0x000f280000300800 */
[----:B------:R1:W-:Y:S04]  /*35710*/  @P5 STG.E.U16 desc[UR52][R4.64+0x52], R233 ;  /* 0x000052e904005986 */ /* 0x0003e8000c101534 */
[----:B-1----:R-:W4:Y:S01]  /*35720*/  LDL.LU R233, [R1+0x1ec] ;  /* 0x0001ec0001e97983 */ /* 0x002f220000300800 */
[----:B---3--:R-:W-:-:S05]  /*35730*/  FMUL R22, R22, R2 ;  /* 0x0000000216167220 */ /* 0x008fca0000400000 */
[----:B------:R-:W-:-:S05]  /*35740*/  F2FP.BF16.F32.PACK_AB R22, RZ, R22 ;  /* 0x00000016ff16723e */ /* 0x000fca00000010ff */
[----:B------:R1:W-:Y:S04]  /*35750*/  @P4 STG.E.U16 desc[UR52][R8.64+0x50], R22 ;  /* 0x0000501608004986 */ /* 0x0003e8000c101534 */
[----:B-1----:R-:W3:Y:S01]  /*35760*/  LDL.LU R22, [R1+0x1e4] ;  /* 0x0001e40001167983 */ /* 0x002ee20000300800 */
[C---:B------:R-:W-:Y:S02]  /*35770*/  ISETP.GT.AND P3, PT, R0.reuse, 0x188, P3 ;  /* 0x000001880000780c */ /* 0x040fe40001f64270 */
[----:B------:R-:W-:Y:S01]  /*35780*/  ISETP.GT.AND P4, PT, R0, 0x180, P2 ;  /* 0x000001800000780c */ /* 0x000fe20001784270 */
[-C--:B--2---:R-:W-:Y:S01]  /*35790*/  FMUL R232, R232, R2.reuse ;  /* 0x00000002e8e87220 */ /* 0x084fe20000400000 */
[----:B----4-:R-:W-:Y:S01]  /*357a0*/  FMUL R23, R23, R2 ;  /* 0x0000000217177220 */ /* 0x010fe20000400000 */
[----:B------:R-:W-:-:S03]  /*357b0*/  ISETP.GT.AND P5, PT, R0, 0x180, P0 ;  /* 0x000001800000780c */ /* 0x000fc600007a4270 */
[----:B------:R-:W-:Y:S02]  /*357c0*/  F2FP.BF16.F32.PACK_AB R232, RZ, R232 ;  /* 0x000000e8ffe8723e */ /* 0x000fe400000010ff */
[----:B------:R-:W-:Y:S01]  /*357d0*/  F2FP.BF16.F32.PACK_AB R23, RZ, R23 ;  /* 0x00000017ff17723e */ /* 0x000fe200000010ff */
[-C--:B------:R-:W-:Y:S01]  /*357e0*/  FMUL R16, R16, R2.reuse ;  /* 0x0000000210107220 */ /* 0x080fe20000400000 */
[----:B------:R-:W-:Y:S01]  /*357f0*/  ISETP.GT.AND P6, PT, R3, 0x39, PT ;  /* 0x000000390300780c */ /* 0x000fe20003fc4270 */
[-C--:B------:R-:W-:Y:S01]  /*35800*/  FMUL R237, R233, R2.reuse ;  /* 0x00000002e9ed7220 */ /* 0x080fe20000400000 */
[----:B------:R1:W-:Y:S01]  /*35810*/  @P3 STG.E.U16 desc[UR52][R8.64+0x52], R232 ;  /* 0x000052e808003986 */ /* 0x0003e2000c101534 */
[C---:B------:R-:W-:Y:S01]  /*35820*/  ISETP.GT.AND P2, PT, R0.reuse, 0x188, P2 ;  /* 0x000001880000780c */ /* 0x040fe20001744270 */
[----:B------:R-:W-:Y:S01]  /*35830*/  FMUL R236, R235, R2 ;  /* 0x00000002ebec7220 */ /* 0x000fe20000400000 */
[C---:B------:R-:W-:Y:S01]  /*35840*/  ISETP.GT.AND P0, PT, R0.reuse, 0x188, P0 ;  /* 0x000001880000780c */ /* 0x040fe20000704270 */
[----:B------:R2:W-:Y:S01]  /*35850*/  @P4 STG.E.U16 desc[UR52][R4.64+0x60], R23 ;  /* 0x0000601704004986 */ /* 0x0005e2000c101534 */
[----:B------:R-:W-:-:S02]  /*35860*/  ISETP.GT.AND P3, PT, R0, 0x180, P1 ;  /* 0x000001800000780c */ /* 0x000fc40000f64270 */
[----:B------:R-:W-:Y:S01]  /*35870*/  ISETP.GT.AND P4, PT, R0, 0x180, P6 ;  /* 0x000001800000780c */ /* 0x000fe20003784270 */
[-C--:B------:R-:W-:Y:S01]  /*35880*/  FMUL R233, R234, R2.reuse ;  /* 0x00000002eae97220 */ /* 0x080fe20000400000 */
[----:B------:R-:W-:Y:S01]  /*35890*/  ISETP.GT.AND P1, PT, R0, 0x188, P1 ;  /* 0x000001880000780c */ /* 0x000fe20000f24270 */
[----:B------:R-:W-:Y:S01]  /*358a0*/  FMUL R235, R17, R2 ;  /* 0x0000000211eb7220 */ /* 0x000fe20000400000 */
[----:B-1----:R-:W-:Y:S02]  /*358b0*/  F2FP.BF16.F32.PACK_AB R232, RZ, R236 ;  /* 0x000000ecffe8723e */ /* 0x002fe400000010ff */
[----:B--2---:R-:W-:Y:S01]  /*358c0*/  F2FP.BF16.F32.PACK_AB R23, RZ, R16 ;  /* 0x00000010ff17723e */ /* 0x004fe200000010ff */
[----:B------:R-:W-:Y:S01]  /*358d0*/  FMUL R234, R39, R2 ;  /* 0x0000000227ea7220 */ /* 0x000fe20000400000 */
[----:B------:R-:W-:Y:S01]  /*358e0*/  F2FP.BF16.F32.PACK_AB R233, RZ, R233 ;  /* 0x000000e9ffe9723e */ /* 0x000fe200000010ff */
[----:B------:R-:W2:Y:S01]  /*358f0*/  LDL.LU R16, [R1+0x1b4] ;  /* 0x0001b40001107983 */ /* 0x000ea20000300800 */
[----:B------:R-:W-:-:S03]  /*35900*/  PRMT R236, R23, 0x7610, R236 ;  /* 0x0000761017ec7816 */ /* 0x000fc600000000ec */
[----:B------:R-:W4:Y:S04]  /*35910*/  LDL.LU R17, [R1+0x1b8] ;  /* 0x0001b80001117983 */ /* 0x000f280000300800 */
[----:B------:R-:W4:Y:S01]  /*35920*/  LDL.LU R39, [R1+0x1bc] ;  /* 0x0001bc0001277983 */ /* 0x000f220000300800 */
[----:B---3--:R-:W-:-:S05]  /*35930*/  FMUL R22, R22, R2 ;  /* 0x0000000216167220 */ /* 0x008fca0000400000 */
[----:B------:R-:W-:-:S05]  /*35940*/  F2FP.BF16.F32.PACK_AB R22, RZ, R22 ;  /* 0x00000016ff16723e */ /* 0x000fca00000010ff */
[----:B------:R1:W-:Y:S02]  /*35950*/  @P5 STG.E.U16 desc[UR52][R4.64+0x62], R22 ;  /* 0x0000621604005986 */ /* 0x0003e4000c101534 */
[----:B-1----:R-:W-:-:S04]  /*35960*/  F2FP.BF16.F32.PACK_AB R22, RZ, R237 ;  /* 0x000000edff16723e */ /* 0x002fc800000010ff */
[----:B------:R-:W-:Y:S02]  /*35970*/  PRMT R23, R22, 0x7610, R23 ;  /* 0x0000761016177816 */ /* 0x000fe40000000017 */
[----:B------:R-:W-:Y:S01]  /*35980*/  F2FP.BF16.F32.PACK_AB R22, RZ, R235 ;  /* 0x000000ebff16723e */ /* 0x000fe200000010ff */
[----:B------:R-:W-:Y:S04]  /*35990*/  @P2 STG.E.U16 desc[UR52][R8.64+0x60], R236 ;  /* 0x000060ec08002986 */ /* 0x000fe8000c101534 */
[----:B------:R1:W-:Y:S04]  /*359a0*/  @P0 STG.E.U16 desc[UR52][R8.64+0x62], R23 ;  /* 0x0000621708000986 */ /* 0x0003e8000c101534 */
[----:B------:R3:W-:Y:S04]  /*359b0*/  @P3 STG.E.U16 desc[UR52][R4.64+0x70], R233 ;  /* 0x000070e904003986 */ /* 0x0007e8000c101534 */
[----:B------:R0:W-:Y:S04]  /*359c0*/  @P4 STG.E.U16 desc[UR52][R4.64+0x72], R232 ;  /* 0x000072e804004986 */ /* 0x0001e8000c101534 */
[----:B-1----:R-:W2:Y:S01]  /*359d0*/  LDL.LU R23, [R1+0x184] ;  /* 0x0001840001177983 */ /* 0x002ea20000300800 */
[----:B---3--:R-:W-:-:S03]  /*359e0*/  F2FP.BF16.F32.PACK_AB R233, RZ, R234 ;  /* 0x000000eaffe9723e */ /* 0x008fc600000010ff */
[----:B------:R1:W-:Y:S04]  /*359f0*/  @P1 STG.E.U16 desc[UR52][R8.64+0x70], R22 ;  /* 0x0000701608001986 */ /* 0x0003e8000c101534 */
[----:B0-----:R-:W3:Y:S04]  /*35a00*/  LDL.LU R232, [R1+0x180] ;  /* 0x0001800001e87983 */ /* 0x001ee80000300800 */
[----:B------:R-:W4:Y:S04]  /*35a10*/  LDL.LU R234, [R1+0x18c] ;  /* 0x00018c0001ea7983 */ /* 0x000f280000300800 */
[----:B-1----:R-:W4:Y:S01]  /*35a20*/  LDL.LU R22, [R1+0x188] ;  /* 0x0001880001167983 */ /* 0x002f220000300800 */
[----:B------:R-:W-:-:S02]  /*35a30*/  ISETP.GT.AND P2, PT, R3, 0x39, PT ;  /* 0x000000390300780c */ /* 0x000fc40003f44270 */
[C---:B------:R-:W-:Y:S02]  /*35a40*/  ISETP.GT.AND P6, PT, R3.reuse, 0x40, PT ;  /* 0x000000400300780c */ /* 0x040fe40003fc4270 */
[----:B------:R-:W-:Y:S02]  /*35a50*/  ISETP.GT.AND P5, PT, R3, 0x41, PT ;  /* 0x000000410300780c */ /* 0x000fe40003fa4270 */
[C---:B------:R-:W-:Y:S02]  /*35a60*/  ISETP.GT.AND P0, PT, R0.reuse, 0x188, P2 ;  /* 0x000001880000780c */ /* 0x040fe40001704270 */
[C---:B------:R-:W-:Y:S02]  /*35a70*/  ISETP.GT.AND P2, PT, R0.reuse, RZ, P6 ;  /* 0x000000ff0000720c */ /* 0x040fe40003744270 */
[C---:B------:R-:W-:Y:S02]  /*35a80*/  ISETP.GT.AND P3, PT, R0.reuse, RZ, P5 ;  /* 0x000000ff0000720c */ /* 0x040fe40002f64270 */
[----:B------:R-:W-:-:S02]  /*35a90*/  ISETP.GT.AND P4, PT, R0, 0x8, P6 ;  /* 0x000000080000780c */ /* 0x000fc40003784270 */
[----:B------:R-:W-:Y:S02]  /*35aa0*/  PRMT R235, R233, 0x7610, R235 ;  /* 0x00007610e9eb7816 */ /* 0x000fe400000000eb */
[----:B------:R-:W-:-:S03]  /*35ab0*/  ISETP.GT.AND P1, PT, R0, 0x8, P5 ;  /* 0x000000080000780c */ /* 0x000fc60002f24270 */
[----:B------:R0:W-:Y:S04]  /*35ac0*/  @P0 STG.E.U16 desc[UR52][R8.64+0x72], R235 ;  /* 0x000072eb08000986 */ /* 0x0001e8000c101534 */
[----:B0-----:R-:W4:Y:S01]  /*35ad0*/  LDL.LU R235, [R1+0x1b0] ;  /* 0x0001b00001eb7983 */ /* 0x001f220000300800 */
[-C--:B--2---:R-:W-:Y:S01]  /*35ae0*/  FMUL R23, R23, R2.reuse ;  /* 0x0000000217177220 */ /* 0x084fe20000400000 */
[----:B---3--:R-:W-:-:S04]  /*35af0*/  FMUL R232, R232, R2 ;  /* 0x00000002e8e87220 */ /* 0x008fc80000400000 */
[----:B------:R-:W-:Y:S02]  /*35b00*/  F2FP.BF16.F32.PACK_AB R23, RZ, R23 ;  /* 0x00000017ff17723e */ /* 0x000fe400000010ff */
[----:B------:R-:W-:Y:S01]  /*35b10*/  F2FP.BF16.F32.PACK_AB R232, RZ, R232 ;  /* 0x000000e8ffe8723e */ /* 0x000fe200000010ff */
[-C--:B----4-:R-:W-:Y:S01]  /*35b20*/  FMUL R22, R22, R2.reuse ;  /* 0x0000000216167220 */ /* 0x090fe20000400000 */
[----:B------:R-:W-:Y:S02]  /*35b30*/  FMUL R234, R234, R2 ;  /* 0x00000002eaea7220 */ /* 0x000fe40000400000 */
[----:B------:R-:W-:Y:S02]  /*35b40*/  PRMT R233, R232, 0x7610, R233 ;  /* 0x00007610e8e97816 */ /* 0x000fe400000000e9 */
[----:B------:R-:W-:Y:S02]  /*35b50*/  F2FP.BF16.F32.PACK_AB R22, RZ, R22 ;  /* 0x00000016ff16723e */ /* 0x000fe400000010ff */
[----:B------:R-:W-:-:S02]  /*35b60*/  PRMT R232, R23, 0x7610, R232 ;  /* 0x0000761017e87816 */ /* 0x000fc400000000e8 */
[----:B------:R-:W-:Y:S02]  /*35b70*/  PRMT R23, R22, 0x7610, R23 ;  /* 0x0000761016177816 */ /* 0x000fe40000000017 */
[----:B------:R-:W-:Y:S01]  /*35b80*/  F2FP.BF16.F32.PACK_AB R22, RZ, R234 ;  /* 0x000000eaff16723e */ /* 0x000fe200000010ff */
[----:B------:R-:W-:Y:S04]  /*35b90*/  @P2 STG.E.U16 desc[UR52][R18.64+0x80], R233 ;  /* 0x000080e912002986 */ /* 0x000fe8000c101534 */
[----:B------:R0:W-:Y:S04]  /*35ba0*/  @P3 STG.E.U16 desc[UR52][R18.64+0x82], R232 ;  /* 0x000082e812003986 */ /* 0x0001e8000c101534 */
[----:B------:R-:W2:Y:S04]  /*35bb0*/  LDL.LU R234, [R1+0x1ac] ;  /* 0x0001ac0001ea7983 */ /* 0x000ea80000300800 */
[----:B------:R1:W-:Y:S01]  /*35bc0*/  @P4 STG.E.U16 desc[UR52][R20.64+0x80], R23 ;  /* 0x0000801714004986 */ /* 0x0003e2000c101534 */
[----:B0-----:R-:W-:-:S03]  /*35bd0*/  PRMT R232, R22, 0x7610, R232 ;  /* 0x0000761016e87816 */ /* 0x001fc600000000e8 */
[----:B-1----:R-:W3:Y:S04]  /*35be0*/  LDL.LU R23, [R1+0x194] ;  /* 0x0001940001177983 */ /* 0x002ee80000300800 */
[----:B------:R-:W4:Y:S04]  /*35bf0*/  LDL.LU R22, [R1+0x190] ;  /* 0x0001900001167983 */ /* 0x000f280000300800 */
[----:B------:R0:W-:Y:S04]  /*35c00*/  @P1 STG.E.U16 desc[UR52][R20.64+0x82], R232 ;  /* 0x000082e814001986 */ /* 0x0001e8000c101534 */
[----:B0-----:R-:W2:Y:S01]  /*35c10*/  LDL.LU R232, [R1+0x198] ;  /* 0x0001980001e87983 */ /* 0x001ea20000300800 */
[----:B------:R-:W-:-:S02]  /*35c20*/  ISETP.GT.AND P4, PT, R3, 0x48, PT ;  /* 0x000000480300780c */ /* 0x000fc40003f84270 */
[----:B------:R-:W-:Y:S02]  /*35c30*/  ISETP.GT.AND P3, PT, R3, 0x49, PT ;  /* 0x000000490300780c */ /* 0x000fe40003f64270 */
[C---:B------:R-:W-:Y:S02]  /*35c40*/  ISETP.GT.AND P0, PT, R0.reuse, RZ, P4 ;  /* 0x000000ff0000720c */ /* 0x040fe40002704270 */
[C---:B------:R-:W-:Y:S02]  /*35c50*/  ISETP.GT.AND P2, PT, R0.reuse, RZ, P3 ;  /* 0x000000ff0000720c */ /* 0x040fe40001f44270 */
[----:B------:R-:W-:Y:S01]  /*35c60*/  ISETP.GT.AND P1, PT, R0, 0x8, P4 ;  /* 0x000000080000780c */ /* 0x000fe20002724270 */
[-C--:B---3--:R-:W-:Y:S01]  /*35c70*/  FMUL R23, R23, R2.reuse ;  /* 0x0000000217177220 */ /* 0x088fe20000400000 */
[----:B----4-:R-:W-:-:S04]  /*35c80*/  FMUL R22, R22, R2 ;  /* 0x0000000216167220 */ /* 0x010fc80000400000 */
[----:B------:R-:W-:Y:S02]  /*35c90*/  F2FP.BF16.F32.PACK_AB R23, RZ, R23 ;  /* 0x00000017ff17723e */ /* 0x000fe400000010ff */
[----:B------:R-:W-:-:S04]  /*35ca0*/  F2FP.BF16.F32.PACK_AB R22, RZ, R22 ;  /* 0x00000016ff16723e */ /* 0x000fc800000010ff */
[----:B------:R-:W-:Y:S01]  /*35cb0*/  PRMT R233, R22, 0x7610, R233 ;  /* 0x0000761016e97816 */ /* 0x000fe200000000e9 */
[----:B--2---:R-:W-:-:S04]  /*35cc0*/  FMUL R232, R232, R2 ;  /* 0x00000002e8e87220 */ /* 0x004fc80000400000 */
[----:B------:R-:W-:Y:S01]  /*35cd0*/  @P0 STG.E.U16 desc[UR52][R18.64+0x90], R233 ;  /* 0x000090e912000986 */ /* 0x000fe2000c101534 */
[----:B------:R-:W-:-:S03]  /*35ce0*/  F2FP.BF16.F32.PACK_AB R22, RZ, R232 ;  /* 0x000000e8ff16723e */ /* 0x000fc600000010ff */
[----:B------:R0:W-:Y:S04]  /*35cf0*/  @P2 STG.E.U16 desc[UR52][R18.64+0x92], R23 ;  /* 0x0000921712002986 */ /* 0x0001e8000c101534 */
[----:B------:R1:W-:Y:S04]  /*35d00*/  @P1 STG.E.U16 desc[UR52][R20.64+0x90], R22 ;  /* 0x0000901614001986 */ /* 0x0003e8000c101534 */
[----:B0-----:R-:W2:Y:S04]  /*35d10*/  LDL.LU R23, [R1+0x19c] ;  /* 0x00019c0001177983 */ /* 0x001ea80000300800 */
[----:B-1----:R-:W3:Y:S01]  /*35d20*/  LDL.LU R22, [R1+0x1a0] ;  /* 0x0001a00001167983 */ /* 0x002ee20000300800 */
[-C--:B--2---:R-:W-:Y:S01]  /*35d30*/  FMUL R23, R23, R2.reuse ;  /* 0x0000000217177220 */ /* 0x084fe20000400000 */
[----:B---3--:R-:W-:-:S04]  /*35d40*/  FMUL R22, R22, R2 ;  /* 0x0000000216167220 */ /* 0x008fc80000400000 */
[----:B------:R-:W-:Y:S02]  /*35d50*/  F2FP.BF16.F32.PACK_AB R23, RZ, R23 ;  /* 0x00000017ff17723e */ /* 0x000fe400000010ff */
[----:B------:R-:W-:Y:S02]  /*35d60*/  F2FP.BF16.F32.PACK_AB R22, RZ, R22 ;  /* 0x00000016ff16723e */ /* 0x000fe400000010ff */
[----:B------:R-:W-:Y:S02]  /*35d70*/  PRMT R232, R23, 0x7610, R232 ;  /* 0x0000761017e87816 */ /* 0x000fe400000000e8 */
[----:B------:R-:W-:Y:S02]  /*35d80*/  PRMT R23, R22, 0x7610, R23 ;  /* 0x0000761016177816 */ /* 0x000fe40000000017 */
[----:B------:R-:W2:Y:S01]  /*35d90*/  LDL.LU R22, [R1+0x1a4] ;  /* 0x0001a40001167983 */ /* 0x000ea20000300800 */
[----:B------:R-:W-:Y:S02]  /*35da0*/  ISETP.GT.AND P2, PT, R3, 0x50, PT ;  /* 0x000000500300780c */ /* 0x000fe40003f44270 */
[----:B------:R-:W-:-:S02]  /*35db0*/  ISETP.GT.AND P0, PT, R0, 0x8, P3 ;  /* 0x000000080000780c */ /* 0x000fc40001f04270 */
[----:B------:R-:W-:-:S11]  /*35dc0*/  ISETP.GT.AND P1, PT, R0, RZ, P2 ;  /* 0x000000ff0000720c */ /* 0x000fd60001724270 */
[----:B------:R-:W-:Y:S04]  /*35dd0*/  @P0 STG.E.U16 desc[UR52][R20.64+0x92], R232 ;  /* 0x000092e814000986 */ /* 0x000fe8000c101534 */
[----:B------:R0:W-:Y:S01]  /*35de0*/  @P1 STG.E.U16 desc[UR52][R18.64+0xa0], R23 ;  /* 0x0000a01712001986 */ /* 0x0001e2000c101534 */
[----:B--2---:R-:W-:-:S05]  /*35df0*/  FMUL R22, R22, R2 ;  /* 0x0000000216167220 */ /* 0x004fca0000400000 */
[----:B------:R-:W-:-:S04]  /*35e00*/  F2FP.BF16.F32.PACK_AB R22, RZ, R22 ;  /* 0x00000016ff16723e */ /* 0x000fc800000010ff */
[----:B0-----:R-:W-:Y:S02]  /*35e10*/  PRMT R23, R22, 0x7610, R23 ;  /* 0x0000761016177816 */ /* 0x001fe40000000017 */
[----:B------:R-:W2:Y:S01]  /*35e20*/  LDL.LU R22, [R1+0x1a8] ;  /* 0x0001a80001167983 */ /* 0x000ea20000300800 */
[----:B------:R-:W-:-:S04]  /*35e30*/  ISETP.GT.AND P0, PT, R3, 0x51, PT ;  /* 0x000000510300780c */ /* 0x000fc80003f04270 */
[----:B------:R-:W-:-:S13]  /*35e40*/  ISETP.GT.AND P1, PT, R0, RZ, P0 ;  /* 0x000000ff0000720c */ /* 0x000fda0000724270 */
[----:B------:R0:W-:Y:S01]  /*35e50*/  @P1 STG.E.U16 desc[UR52][R18.64+0xa2], R23 ;  /* 0x0000a21712001986 */ /* 0x0001e2000c101534 */
[----:B------:R-:W-:Y:S01]  /*35e60*/  ISETP.GT.AND P1, PT, R0, 0x8, P2 ;  /* 0x000000080000780c */ /* 0x000fe20001724270 */
[----:B--2---:R-:W-:-:S05]  /*35e70*/  FMUL R22, R22, R2 ;  /* 0x0000000216167220 */ /* 0x004fca0000400000 */
[----:B------:R-:W-:-:S04]  /*35e80*/  F2FP.BF16.F32.PACK_AB R22, RZ, R22 ;  /* 0x00000016ff16723e */ /* 0x000fc800000010ff */
[----:B0-----:R-:W-:Y:S01]  /*35e90*/  PRMT R23, R22, 0x7610, R23 ;  /* 0x0000761016177816 */ /* 0x001fe20000000017 */
[----:B------:R-:W-:-:S04]  /*35ea0*/  FMUL R22, R234, R2 ;  /* 0x00000002ea167220 */ /* 0x000fc80000400000 */
[----:B------:R0:W-:Y:S01]  /*35eb0*/  @P1 STG.E.U16 desc[UR52][R20.64+0xa0], R23 ;  /* 0x0000a01714001986 */ /* 0x0001e2000c101534 */
[----:B------:R-:W-:Y:S02]  /*35ec0*/  ISETP.GT.AND P1, PT, R0, 0x8, P0 ;  /* 0x000000080000780c */ /* 0x000fe40000724270 */
[----:B------:R-:W-:-:S04]  /*35ed0*/  F2FP.BF16.F32.PACK_AB R22, RZ, R22 ;  /* 0x00000016ff16723e */ /* 0x000fc800000010ff */
[----:B------:R-:W-:-:S07]  /*35ee0*/  PRMT R232, R22, 0x7610, R232 ;  /* 0x0000761016e87816 */ /* 0x000fce00000000e8 */
[----:B------:R1:W-:Y:S01]  /*35ef0*/  @P1 STG.E.U16 desc[UR52][R20.64+0xa2], R232 ;  /* 0x0000a2e814001986 */ /* 0x0003e2000c101534 */
[----:B------:R-:W-:Y:S01]  /*35f00*/  ISETP.GT.AND P1, PT, R3, 0x58, PT ;  /* 0x000000580300780c */ /* 0x000fe20003f24270 */
[----:B0-----:R-:W-:-:S03]  /*35f10*/  FMUL R23, R235, R2 ;  /* 0x00000002eb177220 */ /* 0x001fc60000400000 */
[----:B------:R-:W-:Y:S02]  /*35f20*/  ISETP.GT.AND P6, PT, R0, RZ, P1 ;  /* 0x000000ff0000720c */ /* 0x000fe40000fc4270 */
[----:B------:R-:W-:Y:S01]  /*35f30*/  F2FP.BF16.F32.PACK_AB R22, RZ, R23 ;  /* 0x00000017ff16723e */ /* 0x000fe200000010ff */
[----:B-1----:R-:W2:Y:S04]  /*35f40*/  LDL.LU R232, [R1+0x168] ;  /* 0x0001680001e87983 */ /* 0x002ea80000300800 */
[----:B------:R-:W3:Y:S06]  /*35f50*/  LDL.LU R234, [R1+0x16c] ;  /* 0x00016c0001ea7983 */ /* 0x000eec0000300800 */
[----:B------:R0:W-:Y:S01]  /*35f60*/  @P6 STG.E.U16 desc[UR52][R18.64+0xb0], R22 ;  /* 0x0000b01612006986 */ /* 0x0001e2000c101534 */
[----:B------:R-:W-:-:S03]  /*35f70*/  ISETP.GT.AND P6, PT, R3, 0x59, PT ;  /* 0x000000590300780c */ /* 0x000fc60003fc4270 */
[----:B------:R-:W4:Y:S01]  /*35f80*/  LDL.LU R235, [R1+0x170] ;  /* 0x0001700001eb7983 */ /* 0x000f220000300800 */
[----:B------:R-:W-:Y:S01]  /*35f90*/  ISETP.GT.AND P6, PT, R0, RZ, P6 ;  /* 0x000000ff0000720c */ /* 0x000fe200037c4270 */
[----:B0-----:R-:W-:Y:S02]  /*35fa0*/  FMUL R22, R16, R2 ;  /* 0x0000000210167220 */ /* 0x001fe40000400000 */
[----:B------:R-:W4:Y:S03]  /*35fb0*/  LDL.LU R16, [R1+0x174] ;  /* 0x0001740001107983 */ /* 0x000f260000300800 */
[----:B------:R-:W-:-:S07]  /*35fc0*/  F2FP.BF16.F32.PACK_AB R22, RZ, R22 ;  /* 0x00000016ff16723e */ /* 0x000fce00000010ff */
[----:B------:R0:W-:Y:S01]  /*35fd0*/  @P6 STG.E.U16 desc[UR52][R18.64+0xb2], R22 ;  /* 0x0000b21612006986 */ /* 0x0001e2000c101534 */
[----:B------:R-:W-:Y:S01]  /*35fe0*/  ISETP.GT.AND P6, PT, R0, 0x8, P1 ;  /* 0x000000080000780c */ /* 0x000fe20000fc4270 */
[----:B0-----:R-:W-:Y:S02]  /*35ff0*/  FMUL R22, R17, R2 ;  /* 0x0000000211167220 */ /* 0x001fe40000400000 */
[----:B------:R-:W4:Y:S03]  /*36000*/  LDL.LU R17, [R1+0x178] ;  /* 0x0001780001117983 */ /* 0x000f260000300800 */
[----:B------:R-:W-:-:S07]  /*36010*/  F2FP.BF16.F32.PACK_AB R22, RZ, R22 ;  /* 0x00000016ff16723e */ /* 0x000fce00000010ff */
[----:B------:R0:W-:Y:S01]  /*36020*/  @P6 STG.E.U16 desc[UR52][R20.64+0xb0], R22 ;  /* 0x0000b01614006986 */ /* 0x0001e2000c101534 */
[----:B------:R-:W-:-:S04]  /*36030*/  ISETP.GT.AND P6, PT, R3, 0x59, PT ;  /* 0x000000590300780c */ /* 0x000fc80003fc4270 */
[----:B------:R-:W-:Y:S01]  /*36040*/  ISETP.GT.AND P6, PT, R0, 0x8, P6 ;  /* 0x000000080000780c */ /* 0x000fe200037c4270 */
[----:B0-----:R-:W-:Y:S02]  /*36050*/  FMUL R22, R39, R2 ;  /* 0x0000000227167220 */ /* 0x001fe40000400000 */
[----:B------:R-:W4:Y:S03]  /*36060*/  LDL.LU R39, [R1+0x17c] ;  /* 0x00017c0001277983 */ /* 0x000f260000300800 */
[----:B------:R-:W-:-:S07]  /*36070*/  F2FP.BF16.F32.PACK_AB R22, RZ, R22 ;  /* 0x00000016ff16723e */ /* 0x000fce00000010ff */
[----:B------:R0:W-:Y:S04]  /*36080*/  @P6 STG.E.U16 desc[UR52][R20.64+0xb2], R22 ;  /* 0x0000b21614006986 */ /* 0x0001e8000c101534 */
[----:B0-----:R-:W2:Y:S01]  /*36090*/  LDL.LU R22, [R1+0x140] ;  /* 0x0001400001167983 */ /* 0x001ea20000300800 */
[----:B------:R-:W-:-:S04]  /*360a0*/  ISETP.GT.AND P6, PT, R3, 0x40, PT ;  /* 0x000000400300780c */ /* 0x000fc80003fc4270 */
[----:B------:R-:W-:Y:S01]  /*360b0*/  ISETP.GT.AND P6, PT, R0, 0x80, P6 ;  /* 0x000000800000780c */ /* 0x000fe200037c4270 */
[----:B--2---:R-:W-:-:S05]  /*360c0*/  FMUL R22, R22, R2 ;  /* 0x0000000216167220 */ /* 0x004fca0000400000 */
[----:B------:R-:W-:-:S07]  /*360d0*/  F2FP.BF16.F32.PACK_AB R22, RZ, R22 ;  /* 0x00000016ff16723e */ /* 0x000fce00000010ff */
[----:B------:R0:W-:Y:S04]  /*360e0*/  @P6 STG.E.U16 desc[UR52][R10.64+0x80], R22 ;  /* 0x000080160a006986 */ /* 0x0001e8000c101534 */
[----:B0-----:R-:W2:Y:S01]  /*360f0*/  LDL.LU R22, [R1+0x144] ;  /* 0x0001440001167983 */ /* 0x001ea20000300800 */
[----:B------:R-:W-:Y:S01]  /*36100*/  ISETP.GT.AND P6, PT, R0, 0x80, P5 ;  /* 0x000000800000780c */ /* 0x000fe20002fc4270 */
[----:B--2---:R-:W-:-:S05]  /*36110*/  FMUL R22, R22, R2 ;  /* 0x0000000216167220 */ /* 0x004fca0000400000 */
        /* <DEDUP_REMOVED lines=42> */
[----:B------:R0:W-:Y:S01]  /*363c0*/  @P6 STG.E.U16 desc[UR52][R10.64+0xa2], R22 ;  /* 0x0000a2160a006986 */ /* 0x0001e2000c101534 */
[----:B------:R-:W-:Y:S01]  /*363d0*/  ISETP.GT.AND P6, PT, R0, 0x88, P2 ;  /* 0x000000880000780c */ /* 0x000fe200017c4270 */
[----:B0-----:R-:W-:Y:S02]  /*363e0*/  FMUL R22, R232, R2 ;  /* 0x00000002e8167220 */ /* 0x001fe40000400000 */
[----:B------:R-:W2:Y:S03]  /*363f0*/  LDL.LU R232, [R1+0x128] ;  /* 0x0001280001e87983 */ /* 0x000ea60000300800 */
[----:B------:R-:W-:-:S07]  /*36400*/  F2FP.BF16.F32.PACK_AB R22, RZ, R22 ;  /* 0x00000016ff16723e */ /* 0x000fce00000010ff */
[----:B------:R3:W-:Y:S01]  /*36410*/  @P6 STG.E.U16 desc[UR52][R14.64+0xa0], R22 ;  /* 0x0000a0160e006986 */ /* 0x0007e2000c101534 */
[----:B------:R-:W-:Y:S01]  /*36420*/  ISETP.GT.AND P6, PT, R0, 0x88, P0 ;  /* 0x000000880000780c */ /* 0x000fe200007c4270 */
[----:B---3--:R-:W-:Y:S02]  /*36430*/  FMUL R22, R234, R2 ;  /* 0x00000002ea167220 */ /* 0x008fe40000400000 */
[----:B------:R-:W3:Y:S03]  /*36440*/  LDL.LU R234, [R1+0x12c] ;  /* 0x00012c0001ea7983 */ /* 0x000ee60000300800 */
[----:B------:R-:W-:-:S07]  /*36450*/  F2FP.BF16.F32.PACK_AB R22, RZ, R22 ;  /* 0x00000016ff16723e */ /* 0x000fce00000010ff */
[----:B------:R4:W-:Y:S01]  /*36460*/  @P6 STG.E.U16 desc[UR52][R14.64+0xa2], R22 ;  /* 0x0000a2160e006986 */ /* 0x0009e2000c101534 */
[----:B------:R-:W-:Y:S01]  /*36470*/  ISETP.GT.AND P6, PT, R0, 0x80, P1 ;  /* 0x000000800000780c */ /* 0x000fe20000fc4270 */
[----:B----4-:R-:W-:Y:S02]  /*36480*/  FMUL R22, R235, R2 ;  /* 0x00000002eb167220 */ /* 0x010fe40000400000 */
        /* <DEDUP_REMOVED lines=78> */
[----:B---3--:R-:W-:-:S05]  /*36970*/  FMUL R22, R234, R2 ;  /* 0x00000002ea167220 */ /* 0x008fca0000400000 */
[----:B------:R-:W-:-:S07]  /*36980*/  F2FP.BF16.F32.PACK_AB R22, RZ, R22 ;  /* 0x00000016ff16723e */ /* 0x000fce00000010ff */
[----:B------:R4:W-:Y:S01]  /*36990*/  @P6 STG.E.U16 desc[UR52][R12.64+0xa2], R22 ;  /* 0x0000a2160c006986 */ /* 0x0009e2000c101534 */
[----:B------:R-:W-:Y:S01]  /*369a0*/  ISETP.GT.AND P6, PT, R0, 0x100, P1 ;  /* 0x000001000000780c */ /* 0x000fe20000fc4270 */
[----:B----4-:R-:W-:-:S05]  /*369b0*/  FMUL R22, R235, R2 ;  /* 0x00000002eb167220 */ /* 0x010fca0000400000 */
[----:B------:R-:W-:-:S07]  /*369c0*/  F2FP.BF16.F32.PACK_AB R22, RZ, R22 ;  /* 0x00000016ff16723e */ /* 0x000fce00000010ff */
[----:B------:R0:W-:Y:S01]  /*369d0*/  @P6 STG.E.U16 desc[UR52][R6.64+0xb0], R22 ;  /* 0x0000b01606006986 */ /* 0x0001e2000c101534 */
[----:B------:R-:W-:-:S04]  /*369e0*/  ISETP.GT.AND P6, PT, R3, 0x59, PT ;  /* 0x000000590300780c */ /* 0x000fc80003fc4270 */
[----:B------:R-:W-:Y:S01]  /*369f0*/  ISETP.GT.AND P6, PT, R0, 0x100, P6 ;  /* 0x000001000000780c */ /* 0x000fe200037c4270 */
[----:B0-----:R-:W-:Y:S02]  /*36a00*/  FMUL R22, R16, R2 ;  /* 0x0000000210167220 */ /* 0x001fe40000400000 */
[----:B------:R-:W3:Y:S03]  /*36a10*/  LDL.LU R16, [R1+0xe8] ;  /* 0x0000e80001107983 */ /* 0x000ee60000300800 */
[----:B------:R-:W-:-:S07]  /*36a20*/  F2FP.BF16.F32.PACK_AB R22, RZ, R22 ;  /* 0x00000016ff16723e */ /* 0x000fce00000010ff */
[----:B------:R0:W-:Y:S01]  /*36a30*/  @P6 STG.E.U16 desc[UR52][R6.64+0xb2], R22 ;  /* 0x0000b21606006986 */ /* 0x0001e2000c101534 */
[----:B------:R-:W-:Y:S01]  /*36a40*/  ISETP.GT.AND P6, PT, R0, 0x108, P1 ;  /* 0x000001080000780c */ /* 0x000fe20000fc4270 */
[----:B0-----:R-:W-:-:S05]  /*36a50*/  FMUL R22, R17, R2 ;  /* 0x0000000211167220 */ /* 0x001fca0000400000 */
[----:B------:R-:W-:-:S07]  /*36a60*/  F2FP.BF16.F32.PACK_AB R22, RZ, R22 ;  /* 0x00000016ff16723e */ /* 0x000fce00000010ff */
[----:B------:R0:W-:Y:S01]  /*36a70*/  @P6 STG.E.U16 desc[UR52][R12.64+0xb0], R22 ;  /* 0x0000b0160c006986 */ /* 0x0001e2000c101534 */
[----:B------:R-:W-:-:S04]  /*36a80*/  ISETP.GT.AND P6, PT, R3, 0x59, PT ;  /* 0x000000590300780c */ /* 0x000fc80003fc4270 */
[----:B------:R-:W-:Y:S01]  /*36a90*/  ISETP.GT.AND P6, PT, R0, 0x108, P6 ;  /* 0x000001080000780c */ /* 0x000fe200037c4270 */
[----:B0-----:R-:W-:Y:S02]  /*36aa0*/  FMUL R22, R39, R2 ;  /* 0x0000000227167220 */ /* 0x001fe40000400000 */
[----:B------:R-:W4:Y:S03]  /*36ab0*/  LDL.LU R39, [R1+0xec] ;  /* 0x0000ec0001277983 */ /* 0x000f260000300800 */
[----:B------:R-:W-:Y:S01]  /*36ac0*/  F2FP.BF16.F32.PACK_AB R22, RZ, R22 ;  /* 0x00000016ff16723e */ /* 0x000fe200000010ff */
[----:B------:R-:W4:Y:S04]  /*36ad0*/  LDL.LU R17, [R1+0xf4] ;  /* 0x0000f40001117983 */ /* 0x000f280000300800 */
[----:B------:R-:W4:Y:S04]  /*36ae0*/  LDL.LU R235, [R1+0xf8] ;  /* 0x0000f80001eb7983 */ /* 0x000f280000300800 */
[----:B------:R-:W4:Y:S04]  /*36af0*/  LDL.LU R234, [R1+0xfc] ;  /* 0x0000fc0001ea7983 */ /* 0x000f280000300800 */
        /* <DEDUP_REMOVED lines=21> */
[----:B------:R-:W-:-:S04]  /*36c50*/  F2FP.BF16.F32.PACK_AB R22, RZ, R22 ;  /* 0x00000016ff16723e */ /* 0x000fc800000010ff */
[----:B------:R-:W-:Y:S02]  /*36c60*/  PRMT R23, R22, 0x7610, R23 ;  /* 0x0000761016177816 */ /* 0x000fe40000000017 */
[----:B------:R-:W2:Y:S04]  /*36c70*/  LDL.LU R22, [R1+0xd0] ;  /* 0x0000d00001167983 */ /* 0x000ea80000300800 */
[----:B------:R0:W-:Y:S01]  /*36c80*/  @P5 STG.E.U16 desc[UR52][R8.64+0x82], R23 ;  /* 0x0000821708005986 */ /* 0x0001e2000c101534 */
[----:B------:R-:W-:-:S03]  /*36c90*/  ISETP.GT.AND P5, PT, R0, 0x180, P4 ;  /* 0x000001800000780c */ /* 0x000fc600027a4270 */
[----:B0-----:R-:W3:Y:S01]  /*36ca0*/  LDL.LU R23, [R1+0xd4] ;  /* 0x0000d40001177983 */ /* 0x001ee20000300800 */
[----:B--2---:R-:W-:-:S05]  /*36cb0*/  FMUL R22, R22, R2 ;  /* 0x0000000216167220 */ /* 0x004fca0000400000 */
[----:B------:R-:W-:-:S05]  /*36cc0*/  F2FP.BF16.F32.PACK_AB R22, RZ, R22 ;  /* 0x00000016ff16723e */ /* 0x000fca00000010ff */
[----:B------:R0:W-:Y:S04]  /*36cd0*/  @P5 STG.E.U16 desc[UR52][R4.64+0x90], R22 ;  /* 0x0000901604005986 */ /* 0x0001e8000c101534 */
[----:B0-----:R-:W2:Y:S01]  /*36ce0*/  LDL.LU R22, [R1+0xd8] ;  /* 0x0000d80001167983 */ /* 0x001ea20000300800 */
[----:B---3--:R-:W-:Y:S01]  /*36cf0*/  FMUL R23, R23, R2 ;  /* 0x0000000217177220 */ /* 0x008fe20000400000 */
[C---:B------:R-:W-:Y:S02]  /*36d00*/  ISETP.GT.AND P5, PT, R0.reuse, 0x180, P3 ;  /* 0x000001800000780c */ /* 0x040fe40001fa4270 */
[----:B------:R-:W-:Y:S02]  /*36d10*/  ISETP.GT.AND P4, PT, R0, 0x188, P4 ;  /* 0x000001880000780c */ /* 0x000fe40002784270 */
[----:B------:R-:W-:-:S04]  /*36d20*/  F2FP.BF16.F32.PACK_AB R23, RZ, R23 ;  /* 0x00000017ff17723e */ /* 0x000fc800000010ff */
[----:B------:R-:W-:Y:S02]  /*36d30*/  PRMT R233, R23, 0x7610, R233 ;  /* 0x0000761017e97816 */ /* 0x000fe400000000e9 */
[----:B------:R-:W3:Y:S04]  /*36d40*/  LDL.LU R23, [R1+0xe0] ;  /* 0x0000e00001177983 */ /* 0x000ee80000300800 */
[----:B------:R0:W-:Y:S04]  /*36d50*/  @P5 STG.E.U16 desc[UR52][R4.64+0x92], R233 ;  /* 0x000092e904005986 */ /* 0x0001e8000c101534 */
[----:B0-----:R-:W4:Y:S01]  /*36d60*/  LDL.LU R233, [R1+0xf0] ;  /* 0x0000f00001e97983 */ /* 0x001f220000300800 */
[----:B--2---:R-:W-:-:S05]  /*36d70*/  FMUL R22, R22, R2 ;  /* 0x0000000216167220 */ /* 0x004fca0000400000 */
[----:B------:R-:W-:-:S05]  /*36d80*/  F2FP.BF16.F32.PACK_AB R22, RZ, R22 ;  /* 0x00000016ff16723e */ /* 0x000fca00000010ff */
[----:B------:R0:W-:Y:S04]  /*36d90*/  @P4 STG.E.U16 desc[UR52][R8.64+0x90], R22 ;  /* 0x0000901608004986 */ /* 0x0001e8000c101534 */
[----:B0-----:R-:W2:Y:S01]  /*36da0*/  LDL.LU R22, [R1+0xe4] ;  /* 0x0000e40001167983 */ /* 0x001ea20000300800 */
[C---:B------:R-:W-:Y:S02]  /*36db0*/  ISETP.GT.AND P3, PT, R0.reuse, 0x188, P3 ;  /* 0x000001880000780c */ /* 0x040fe40001f64270 */
[----:B------:R-:W-:Y:S01]  /*36dc0*/  ISETP.GT.AND P4, PT, R0, 0x180, P2 ;  /* 0x000001800000780c */ /* 0x000fe20001784270 */
[-C--:B------:R-:W-:Y:S01]  /*36dd0*/  FMUL R232, R232, R2.reuse ;  /* 0x00000002e8e87220 */ /* 0x080fe20000400000 */
[----:B---3--:R-:W-:Y:S01]  /*36de0*/  FMUL R23, R23, R2 ;  /* 0x0000000217177220 */ /* 0x008fe20000400000 */
[----:B------:R-:W-:-:S03]  /*36df0*/  ISETP.GT.AND P5, PT, R0, 0x180, P0 ;  /* 0x000001800000780c */ /* 0x000fc600007a4270 */
[----:B------:R-:W-:Y:S02]  /*36e00*/  F2FP.BF16.F32.PACK_AB R232, RZ, R232 ;  /* 0x000000e8ffe8723e */ /* 0x000fe400000010ff */
[----:B------:R-:W-:Y:S01]  /*36e10*/  F2FP.BF16.F32.PACK_AB R23, RZ, R23 ;  /* 0x00000017ff17723e */ /* 0x000fe200000010ff */
[-C--:B------:R-:W-:Y:S01]  /*36e20*/  FMUL R16, R16, R2.reuse ;  /* 0x0000000210107220 */ /* 0x080fe20000400000 */
[----:B------:R-:W-:Y:S01]  /*36e30*/  ISETP.GT.AND P6, PT, R3, 0x59, PT ;  /* 0x000000590300780c */ /* 0x000fe20003fc4270 */
[-C--:B----4-:R-:W-:Y:S01]  /*36e40*/  FMUL R237, R39, R2.reuse ;  /* 0x0000000227ed7220 */ /* 0x090fe20000400000 */
[----:B------:R0:W-:Y:S01]  /*36e50*/  @P3 STG.E.U16 desc[UR52][R8.64+0x92], R232 ;  /* 0x000092e808003986 */ /* 0x0001e2000c101534 */
[C---:B------:R-:W-:Y:S01]  /*36e60*/  ISETP.GT.AND P2, PT, R0.reuse, 0x188, P2 ;  /* 0x000001880000780c */ /* 0x040fe20001744270 */
[----:B------:R-:W-:Y:S01]  /*36e70*/  FMUL R236, R17, R2 ;  /* 0x0000000211ec7220 */ /* 0x000fe20000400000 */
[C---:B------:R-:W-:Y:S01]  /*36e80*/  ISETP.GT.AND P0, PT, R0.reuse, 0x188, P0 ;  /* 0x000001880000780c */ /* 0x040fe20000704270 */
[----:B------:R1:W-:Y:S01]  /*36e90*/  @P4 STG.E.U16 desc[UR52][R4.64+0xa0], R23 ;  /* 0x0000a01704004986 */ /* 0x0003e2000c101534 */
[----:B------:R-:W-:-:S02]  /*36ea0*/  ISETP.GT.AND P3, PT, R0, 0x180, P1 ;  /* 0x000001800000780c */ /* 0x000fc40000f64270 */
[C---:B------:R-:W-:Y:S01]  /*36eb0*/  ISETP.GT.AND P4, PT, R0.reuse, 0x180, P6 ;  /* 0x000001800000780c */ /* 0x040fe20003784270 */
[-C--:B------:R-:W-:Y:S01]  /*36ec0*/  FMUL R233, R233, R2.reuse ;  /* 0x00000002e9e97220 */ /* 0x080fe20000400000 */
[----:B------:R-:W-:Y:S01]  /*36ed0*/  ISETP.GT.AND P1, PT, R0, 0x188, P1 ;  /* 0x000001880000780c */ /* 0x000fe20000f24270 */
[-C--:B------:R-:W-:Y:S01]  /*36ee0*/  FMUL R235, R235, R2.reuse ;  /* 0x00000002ebeb7220 */ /* 0x080fe20000400000 */
[----:B------:R-:W-:Y:S01]  /*36ef0*/  FMUL R234, R234, R2 ;  /* 0x00000002eaea7220 */ /* 0x000fe20000400000 */
[----:B0-----:R-:W-:Y:S01]  /*36f00*/  F2FP.BF16.F32.PACK_AB R232, RZ, R236 ;  /* 0x000000ecffe8723e */ /* 0x001fe200000010ff */
[----:B------:R-:W3:Y:S01]  /*36f10*/  LDL.LU R39, [R1+0x3f8] ;  /* 0x0003f80001277983 */ /* 0x000ee20000300800 */
[----:B-1----:R-:W-:-:S03]  /*36f20*/  F2FP.BF16.F32.PACK_AB R23, RZ, R16 ;  /* 0x00000010ff17723e */ /* 0x002fc600000010ff */
[----:B------:R0:W5:Y:S01]  /*36f30*/  LDL.LU R17, [R1+0x3f4] ;  /* 0x0003f40001117983 */ /* 0x0001620000300800 */
[----:B------:R-:W-:Y:S02]  /*36f40*/  F2FP.BF16.F32.PACK_AB R233, RZ, R233 ;  /* 0x000000e9ffe9723e */ /* 0x000fe400000010ff */
[----:B------:R-:W-:Y:S01]  /*36f50*/  PRMT R236, R23, 0x7610, R236 ;  /* 0x0000761017ec7816 */ /* 0x000fe200000000ec */
[----:B------:R0:W5:Y:S01]  /*36f60*/  LDL.LU R16, [R1+0x3f0] ;  /* 0x0003f00001107983 */ /* 0x0001620000300800 */
[----:B--2---:R-:W-:-:S05]  /*36f70*/  FMUL R22, R22, R2 ;  /* 0x0000000216167220 */ /* 0x004fca0000400000 */
        /* <DEDUP_REMOVED lines=9> */
[----:B-1----:R-:W3:Y:S01]  /*37010*/  LDL.LU R23, [R1+0x84] ;  /* 0x0000840001177983 */ /* 0x002ee20000300800 */
[----:B--2---:R-:W-:-:S03]  /*37020*/  F2FP.BF16.F32.PACK_AB R233, RZ, R234 ;  /* 0x000000eaffe9723e */ /* 0x004fc600000010ff */
[----:B------:R1:W-:Y:S04]  /*37030*/  @P1 STG.E.U16 desc[UR52][R8.64+0xb0], R22 ;  /* 0x0000b01608001986 */ /* 0x0003e8000c101534 */
[----:B----4-:R-:W2:Y:S04]  /*37040*/  LDL.LU R232, [R1+0x80] ;  /* 0x0000800001e87983 */ /* 0x010ea80000300800 */
        /* <DEDUP_REMOVED lines=12> */
[----:B-1----:R-:W4:Y:S01]  /*37110*/  LDL.LU R235, [R1+0xbc] ;  /* 0x0000bc0001eb7983 */ /* 0x002f220000300800 */
[-C--:B---3--:R-:W-:Y:S01]  /*37120*/  FMUL R23, R23, R2.reuse ;  /* 0x0000000217177220 */ /* 0x088fe20000400000 */
[----:B--2---:R-:W-:-:S04]  /*37130*/  FMUL R232, R232, R2 ;  /* 0x00000002e8e87220 */ /* 0x004fc80000400000 */
        /* <DEDUP_REMOVED lines=13> */
[----:B-1----:R-:W-:-:S03]  /*37210*/  PRMT R232, R22, 0x7610, R232 ;  /* 0x0000761016e87816 */ /* 0x002fc600000000e8 */
[----:B---3--:R-:W3:Y:S04]  /*37220*/  LDL.LU R23, [R1+0x94] ;  /* 0x0000940001177983 */ /* 0x008ee80000300800 */
[----:B------:R-:W4:Y:S04]  /*37230*/  LDL.LU R22, [R1+0x90] ;  /* 0x0000900001167983 */ /* 0x000f280000300800 */
[----:B------:R1:W-:Y:S04]  /*37240*/  @P1 STG.E.U16 desc[UR52][R20.64+0xc2], R232 ;  /* 0x0000c2e814001986 */ /* 0x0003e8000c101534 */
[----:B-1----:R-:W2:Y:S01]  /*37250*/  LDL.LU R232, [R1+0x98] ;  /* 0x0000980001e87983 */ /* 0x002ea20000300800 */
        /* <DEDUP_REMOVED lines=15> */
[----:B-1----:R-:W3:Y:S04]  /*37350*/  LDL.LU R23, [R1+0x9c] ;  /* 0x00009c0001177983 */ /* 0x002ee80000300800 */
[----:B--2---:R-:W2:Y:S01]  /*37360*/  LDL.LU R22, [R1+0xa0] ;  /* 0x0000a00001167983 */ /* 0x004ea20000300800 */
[-C--:B---3--:R-:W-:Y:S01]  /*37370*/  FMUL R23, R23, R2.reuse ;  /* 0x0000000217177220 */ /* 0x088fe20000400000 */
[----:B--2---:R-:W-:-:S04]  /*37380*/  FMUL R22, R22, R2 ;  /* 0x0000000216167220 */ /* 0x004fc80000400000 */
        /* <DEDUP_REMOVED lines=12> */
[----:B-1----:R-:W-:Y:S02]  /*37450*/  PRMT R23, R22, 0x7610, R23 ;  /* 0x0000761016177816 */ /* 0x002fe40000000017 */
[----:B------:R-:W2:Y:S01]  /*37460*/  LDL.LU R22, [R1+0xa8] ;  /* 0x0000a80001167983 */ /* 0x000ea20000300800 */
[----:B------:R-:W-:-:S04]  /*37470*/  ISETP.GT.AND P0, PT, R3, 0x71, PT ;  /* 0x000000710300780c */ /* 0x000fc80003f04270 */
[----:B------:R-:W-:-:S13]  /*37480*/  ISETP.GT.AND P1, PT, R0, RZ, P0 ;  /* 0x000000ff0000720c */ /* 0x000fda0000724270 */
[----:B------:R1:W-:Y:S01]  /*37490*/  @P1 STG.E.U16 desc[UR52][R18.64+0xe2], R23 ;  /* 0x0000e21712001986 */ /* 0x0003e2000c101534 */
[----:B------:R-:W-:Y:S01]  /*374a0*/  ISETP.GT.AND P1, PT, R0, 0x8, P2 ;  /* 0x000000080000780c */ /* 0x000fe20001724270 */
[----:B--2---:R-:W-:-:S05]  /*374b0*/  FMUL R22, R22, R2 ;  /* 0x0000000216167220 */ /* 0x004fca0000400000 */
[----:B------:R-:W-:-:S04]  /*374c0*/  F2FP.BF16.F32.PACK_AB R22, RZ, R22 ;  /* 0x00000016ff16723e */ /* 0x000fc800000010ff */
[----:B-1----:R-:W-:Y:S02]  /*374d0*/  PRMT R23, R22, 0x7610, R23 ;  /* 0x0000761016177816 */ /* 0x002fe40000000017 */
[----:B------:R-:W2:Y:S04]  /*374e0*/  LDL.LU R22, [R1+0xac] ;  /* 0x0000ac0001167983 */ /* 0x000ea80000300800 */
[----:B------:R1:W-:Y:S04]  /*374f0*/  @P1 STG.E.U16 desc[UR52][R20.64+0xe0], R23 ;  /* 0x0000e01714001986 */ /* 0x0003e8000c101534 */
[----:B-1----:R-:W3:Y:S01]  /*37500*/  LDL.LU R23, [R1+0xb0] ;  /* 0x0000b00001177983 */ /* 0x002ee20000300800 */
[----:B------:R-:W-:Y:S01]  /*37510*/  ISETP.GT.AND P1, PT, R0, 0x8, P0 ;  /* 0x000000080000780c */ /* 0x000fe20000724270 */
[----:B--2---:R-:W-:-:S05]  /*37520*/  FMUL R22, R22, R2 ;  /* 0x0000000216167220 */ /* 0x004fca0000400000 */
[----:B------:R-:W-:-:S04]  /*37530*/  F2FP.BF16.F32.PACK_AB R22, RZ, R22 ;  /* 0x00000016ff16723e */ /* 0x000fc800000010ff */
[----:B------:R-:W-:Y:S01]  /*37540*/  PRMT R232, R22, 0x7610, R232 ;  /* 0x0000761016e87816 */ /* 0x000fe200000000e8 */
[----:B---3--:R-:W-:-:S05]  /*37550*/  FMUL R23, R23, R2 ;  /* 0x0000000217177220 */ /* 0x008fca0000400000 */
[----:B------:R-:W-:Y:S02]  /*37560*/  F2FP.BF16.F32.PACK_AB R22, RZ, R23 ;  /* 0x00000017ff16723e */ /* 0x000fe400000010ff */
[----:B------:R-:W2:Y:S04]  /*37570*/  LDL.LU R23, [R1+0xb4] ;  /* 0x0000b40001177983 */ /* 0x000ea80000300800 */
[----:B------:R-:W-:Y:S01]  /*37580*/  @P1 STG.E.U16 desc[UR52][R20.64+0xe2], R232 ;  /* 0x0000e2e814001986 */ /* 0x000fe2000c101534 */
[----:B------:R-:W-:-:S04]  /*37590*/  ISETP.GT.AND P1, PT, R3, 0x78, PT ;  /* 0x000000780300780c */ /* 0x000fc80003f24270 */
[----:B------:R-:W-:-:S13]  /*375a0*/  ISETP.GT.AND P6, PT, R0, RZ, P1 ;  /* 0x000000ff0000720c */ /* 0x000fda0000fc4270 */
[----:B------:R2:W-:Y:S01]  /*375b0*/  @P6 STG.E.U16 desc[UR52][R18.64+0xf0], R22 ;  /* 0x0000f01612006986 */ /* 0x0005e2000c101534 */
[----:B------:R-:W-:-:S04]  /*375c0*/  ISETP.GT.AND P6, PT, R3, 0x79, PT ;  /* 0x000000790300780c */ /* 0x000fc80003fc4270 */
[----:B------:R-:W-:Y:S01]  /*375d0*/  ISETP.GT.AND P6, PT, R0, RZ, P6 ;  /* 0x000000ff0000720c */ /* 0x000fe200037c4270 */
[----:B--2---:R-:W-:Y:S02]  /*375e0*/  FMUL R22, R23, R2 ;  /* 0x0000000217167220 */ /* 0x004fe40000400000 */
        /* <DEDUP_REMOVED lines=13> */
[----:B------:R1:W-:Y:S04]  /*376c0*/  @P6 STG.E.U16 desc[UR52][R20.64+0xf2], R22 ;  /* 0x0000f21614006986 */ /* 0x0003e8000c101534 */
[----:B-1----:R-:W2:Y:S01]  /*376d0*/  LDL.LU R22, [R1+0x40] ;  /* 0x0000400001167983 */ /* 0x002ea20000300800 */
[----:B------:R-:W-:-:S04]  /*376e0*/  ISETP.GT.AND P6, PT, R3, 0x60, PT ;  /* 0x000000600300780c */ /* 0x000fc80003fc4270 */
[----:B------:R-:W-:Y:S01]  /*376f0*/  ISETP.GT.AND P6, PT, R0, 0x80, P6 ;  /* 0x000000800000780c */ /* 0x000fe200037c4270 */
[----:B--2---:R-:W-:-:S05]  /*37700*/  FMUL R22, R22, R2 ;  /* 0x0000000216167220 */ /* 0x004fca0000400000 */
[----:B------:R-:W-:-:S07]  /*37710*/  F2FP.BF16.F32.PACK_AB R22, RZ, R22 ;  /* 0x00000016ff16723e */ /* 0x000fce00000010ff */
[----:B------:R1:W-:Y:S04]  /*37720*/  @P6 STG.E.U16 desc[UR52][R10.64+0xc0], R22 ;  /* 0x0000c0160a006986 */ /* 0x0003e8000c101534 */
[----:B-1----:R-:W2:Y:S01]  /*37730*/  LDL.LU R22, [R1+0x44] ;  /* 0x0000440001167983 */ /* 0x002ea20000300800 */
[----:B------:R-:W-:Y:S01]  /*37740*/  ISETP.GT.AND P6, PT, R0, 0x80, P5 ;  /* 0x000000800000780c */ /* 0x000fe20002fc4270 */
[----:B--2---:R-:W-:-:S05]  /*37750*/  FMUL R22, R22, R2 ;  /* 0x0000000216167220 */ /* 0x004fca0000400000 */
        /* <DEDUP_REMOVED lines=60> */
[----:B-1----:R-:W-:Y:S02]  /*37b20*/  FMUL R22, R23, R2 ;  /* 0x0000000217167220 */ /* 0x002fe40000400000 */
        /* <DEDUP_REMOVED lines=8> */
[----:B------:R-:W-:-:S04]  /*37bb0*/  ISETP.GT.AND P6, PT, R3, 0x79, PT ;  /* 0x000000790300780c */ /* 0x000fc80003fc4270 */
[----:B------:R-:W-:Y:S01]  /*37bc0*/  ISETP.GT.AND P6, PT, R0, 0x88, P6 ;  /* 0x000000880000780c */ /* 0x000fe200037c4270 */
[----:B----4-:R-:W-:Y:S02]  /*37bd0*/  FMUL R22, R235, R2 ;  /* 0x00000002eb167220 */ /* 0x010fe40000400000 */
[----:B------:R-:W4:Y:S03]  /*37be0*/  LDL.LU R235, [R1+0x3c] ;  /* 0x00003c0001eb7983 */ /* 0x000f260000300800 */
[----:B------:R-:W-:-:S07]  /*37bf0*/  F2FP.BF16.F32.PACK_AB R22, RZ, R22 ;  /* 0x00000016ff16723e */ /* 0x000fce00000010ff */
[----:B------:R1:W-:Y:S04]  /*37c00*/  @P6 STG.E.U16 desc[UR52][R14.64+0xf2], R22 ;  /* 0x0000f2160e006986 */ /* 0x0003e8000c101534 */
[----:B-1----:R-:W2:Y:S01]  /*37c10*/  LDL.LU R22, [R1] ;  /* 0x0000000001167983 */ /* 0x002ea20000300800 */
        /* <DEDUP_REMOVED lines=58> */
[-C--:B------:R-:W-:Y:S01]  /*37fc0*/  FMUL R23, R23, R2.reuse ;  /* 0x0000000217177220 */ /* 0x080fe20000400000 */
[----:B--2---:R-:W-:-:S05]  /*37fd0*/  FMUL R22, R22, R2 ;  /* 0x0000000216167220 */ /* 0x004fca0000400000 */
[----:B------:R-:W-:-:S06]  /*37fe0*/  F2FP.BF16.F32.PACK_AB R22, RZ, R22 ;  /* 0x00000016ff16723e */ /* 0x000fcc00000010ff */
[----:B------:R1:W-:Y:S04]  /*37ff0*/  @P6 STG.E.U16 desc[UR52][R12.64+0xe2], R22 ;  /* 0x0000e2160c006986 */ /* 0x0003e8000c101534 */
[----:B-1----:R-:W2:Y:S01]  /*38000*/  LDL.LU R22, [R1+0x34] ;  /* 0x0000340001167983 */ /* 0x002ea20000300800 */
[----:B------:R-:W-:Y:S02]  /*38010*/  ISETP.GT.AND P6, PT, R0, 0x100, P1 ;  /* 0x000001000000780c */ /* 0x000fe40000fc4270 */
[----:B------:R-:W-:-:S04]  /*38020*/  F2FP.BF16.F32.PACK_AB R23, RZ, R23 ;  /* 0x00000017ff17723e */ /* 0x000fc800000010ff */
[----:B------:R-:W-:-:S07]  /*38030*/  PRMT R232, R23, 0x7610, R232 ;  /* 0x0000761017e87816 */ /* 0x000fce00000000e8 */
[----:B------:R0:W-:Y:S01]  /*38040*/  @P6 STG.E.U16 desc[UR52][R6.64+0xf0], R232 ;  /* 0x0000f0e806006986 */ /* 0x0001e2000c101534 */
[----:B------:R-:W-:-:S04]  /*38050*/  ISETP.GT.AND P6, PT, R3, 0x79, PT ;  /* 0x000000790300780c */ /* 0x000fc80003fc4270 */
[----:B------:R-:W-:Y:S01]  /*38060*/  ISETP.GT.AND P6, PT, R0, 0x100, P6 ;  /* 0x000001000000780c */ /* 0x000fe200037c4270 */
[----:B------:R-:W-:-:S05]  /*38070*/  FMUL R216, R216, R2 ;  /* 0x00000002d8d87220 */ /* 0x000fca0000400000 */
[----:B------:R-:W-:Y:S01]  /*38080*/  F2FP.BF16.F32.PACK_AB R216, RZ, R216 ;  /* 0x000000d8ffd8723e */ /* 0x000fe200000010ff */
[-C--:B------:R-:W-:Y:S01]  /*38090*/  FMUL R217, R217, R2.reuse ;  /* 0x00000002d9d97220 */ /* 0x080fe20000400000 */
[----:B------:R-:W-:-:S04]  /*380a0*/  FMUL R219, R219, R2 ;  /* 0x00000002dbdb7220 */ /* 0x000fc80000400000 */
[----:B------:R-:W-:Y:S02]  /*380b0*/  F2FP.BF16.F32.PACK_AB R217, RZ, R217 ;  /* 0x000000d9ffd9723e */ /* 0x000fe400000010ff */
        /* <DEDUP_REMOVED lines=10> */
[-C--:B------:R-:W-:Y:S01]  /*38160*/  FMUL R224, R224, R2.reuse ;  /* 0x00000002e0e07220 */ /* 0x080fe20000400000 */
[----:B------:R-:W-:-:S03]  /*38170*/  FMUL R225, R225, R2 ;  /* 0x00000002e1e17220 */ /* 0x000fc60000400000 */
[----:B------:R-:W-:Y:S02]  /*38180*/  F2FP.BF16.F32.PACK_AB R223, RZ, R223 ;  /* 0x000000dfffdf723e */ /* 0x000fe400000010ff */
[----:B------:R-:W-:Y:S01]  /*38190*/  F2FP.BF16.F32.PACK_AB R224, RZ, R224 ;  /* 0x000000e0ffe0723e */ /* 0x000fe200000010ff */
[-C--:B------:R-:W-:Y:S01]  /*381a0*/  FMUL R226, R226, R2.reuse ;  /* 0x00000002e2e27220 */ /* 0x080fe20000400000 */
[----:B------:R-:W-:Y:S01]  /*381b0*/  F2FP.BF16.F32.PACK_AB R225, RZ, R225 ;  /* 0x000000e1ffe1723e */ /* 0x000fe200000010ff */
[-C--:B------:R-:W-:Y:S01]  /*381c0*/  FMUL R227, R227, R2.reuse ;  /* 0x00000002e3e37220 */ /* 0x080fe20000400000 */
[-C--:B------:R-:W-:Y:S01]  /*381d0*/  FMUL R228, R228, R2.reuse ;  /* 0x00000002e4e47220 */ /* 0x080fe20000400000 */
[----:B------:R-:W-:Y:S01]  /*381e0*/  FMUL R229, R229, R2 ;  /* 0x00000002e5e57220 */ /* 0x000fe20000400000 */
[----:B------:R-:W-:Y:S02]  /*381f0*/  F2FP.BF16.F32.PACK_AB R226, RZ, R226 ;  /* 0x000000e2ffe2723e */ /* 0x000fe400000010ff */
[----:B------:R-:W-:-:S02]  /*38200*/  F2FP.BF16.F32.PACK_AB R227, RZ, R227 ;  /* 0x000000e3ffe3723e */ /* 0x000fc400000010ff */
[----:B------:R-:W-:Y:S02]  /*38210*/  F2FP.BF16.F32.PACK_AB R228, RZ, R228 ;  /* 0x000000e4ffe4723e */ /* 0x000fe400000010ff */
[----:B------:R-:W-:Y:S01]  /*38220*/  F2FP.BF16.F32.PACK_AB R229, RZ, R229 ;  /* 0x000000e5ffe5723e */ /* 0x000fe200000010ff */
[-C--:B------:R-:W-:Y:S01]  /*38230*/  FMUL R230, R230, R2.reuse ;  /* 0x00000002e6e67220 */ /* 0x080fe20000400000 */
[-C--:B------:R-:W-:Y:S01]  /*38240*/  FMUL R231, R231, R2.reuse ;  /* 0x00000002e7e77220 */ /* 0x080fe20000400000 */
[-C--:B------:R-:W-:Y:S01]  /*38250*/  FMUL R200, R200, R2.reuse ;  /* 0x00000002c8c87220 */ /* 0x080fe20000400000 */
[-C--:B------:R-:W-:Y:S01]  /*38260*/  FMUL R201, R201, R2.reuse ;  /* 0x00000002c9c97220 */ /* 0x080fe20000400000 */
[----:B------:R-:W-:Y:S01]  /*38270*/  FMUL R202, R202, R2 ;  /* 0x00000002caca7220 */ /* 0x000fe20000400000 */
[----:B------:R-:W-:Y:S02]  /*38280*/  F2FP.BF16.F32.PACK_AB R230, RZ, R230 ;  /* 0x000000e6ffe6723e */ /* 0x000fe400000010ff */
[----:B------:R-:W-:-:S02]  /*38290*/  F2FP.BF16.F32.PACK_AB R231, RZ, R231 ;  /* 0x000000e7ffe7723e */ /* 0x000fc400000010ff */
[----:B------:R-:W-:Y:S02]  /*382a0*/  F2FP.BF16.F32.PACK_AB R200, RZ, R200 ;  /* 0x000000c8ffc8723e */ /* 0x000fe400000010ff */
[----:B------:R-:W-:Y:S02]  /*382b0*/  F2FP.BF16.F32.PACK_AB R201, RZ, R201 ;  /* 0x000000c9ffc9723e */ /* 0x000fe400000010ff */
[----:B------:R-:W-:Y:S01]  /*382c0*/  F2FP.BF16.F32.PACK_AB R202, RZ, R202 ;  /* 0x000000caffca723e */ /* 0x000fe200000010ff */
[----:B------:R-:W-:-:S05]  /*382d0*/  FMUL R203, R203, R2 ;  /* 0x00000002cbcb7220 */ /* 0x000fca0000400000 */
[----:B------:R-:W-:Y:S01]  /*382e0*/  F2FP.BF16.F32.PACK_AB R203, RZ, R203 ;  /* 0x000000cbffcb723e */ /* 0x000fe200000010ff */
[-C--:B------:R-:W-:Y:S01]  /*382f0*/  FMUL R204, R204, R2.reuse ;  /* 0x00000002cccc7220 */ /* 0x080fe20000400000 */
[-C--:B------:R-:W-:Y:S01]  /*38300*/  FMUL R205, R205, R2.reuse ;  /* 0x00000002cdcd7220 */ /* 0x080fe20000400000 */
[----:B------:R-:W-:-:S03]  /*38310*/  FMUL R206, R206, R2 ;  /* 0x00000002cece7220 */ /* 0x000fc60000400000 */
[----:B------:R-:W-:Y:S02]  /*38320*/  F2FP.BF16.F32.PACK_AB R204, RZ, R204 ;  /* 0x000000ccffcc723e */ /* 0x000fe400000010ff */
[----:B------:R-:W-:Y:S02]  /*38330*/  F2FP.BF16.F32.PACK_AB R205, RZ, R205 ;  /* 0x000000cdffcd723e */ /* 0x000fe400000010ff */
[----:B------:R-:W-:Y:S01]  /*38340*/  F2FP.BF16.F32.PACK_AB R206, RZ, R206 ;  /* 0x000000ceffce723e */ /* 0x000fe200000010ff */
[-C--:B------:R-:W-:Y:S01]  /*38350*/  FMUL R207, R207, R2.reuse ;  /* 0x00000002cfcf7220 */ /* 0x080fe20000400000 */
[----:B------:R-:W-:-:S04]  /*38360*/  FMUL R208, R208, R2 ;  /* 0x00000002d0d07220 */ /* 0x000fc80000400000 */
[----:B------:R-:W-:Y:S02]  /*38370*/  F2FP.BF16.F32.PACK_AB R207, RZ, R207 ;  /* 0x000000cfffcf723e */ /* 0x000fe400000010ff */
[----:B------:R-:W-:Y:S01]  /*38380*/  F2FP.BF16.F32.PACK_AB R208, RZ, R208 ;  /* 0x000000d0ffd0723e */ /* 0x000fe200000010ff */
[-C--:B------:R-:W-:Y:S01]  /*38390*/  FMUL R209, R209, R2.reuse ;  /* 0x00000002d1d17220 */ /* 0x080fe20000400000 */
[----:B--2---:R-:W-:-:S05]  /*383a0*/  FMUL R23, R22, R2 ;  /* 0x0000000216177220 */ /* 0x004fca0000400000 */
[----:B------:R-:W-:Y:S01]  /*383b0*/  F2FP.BF16.F32.PACK_AB R23, RZ, R23 ;  /* 0x00000017ff17723e */ /* 0x000fe200000010ff */
[----:B---3--:R-:W-:-:S04]  /*383c0*/  FMUL R22, R234, R2 ;  /* 0x00000002ea167220 */ /* 0x008fc80000400000 */
[----:B------:R0:W-:Y:S01]  /*383d0*/  @P6 STG.E.U16 desc[UR52][R6.64+0xf2], R23 ;  /* 0x0000f21706006986 */ /* 0x0001e2000c101534 */
[----:B------:R-:W-:Y:S02]  /*383e0*/  ISETP.GT.AND P6, PT, R0, 0x108, P1 ;  /* 0x000001080000780c */ /* 0x000fe40000fc4270 */
[----:B------:R-:W-:-:S04]  /*383f0*/  F2FP.BF16.F32.PACK_AB R22, RZ, R22 ;  /* 0x00000016ff16723e */ /* 0x000fc800000010ff */
[----:B------:R-:W-:-:S07]  /*38400*/  PRMT R233, R22, 0x7610, R233 ;  /* 0x0000761016e97816 */ /* 0x000fce00000000e9 */
[----:B------:R0:W-:Y:S01]  /*38410*/  @P6 STG.E.U16 desc[UR52][R12.64+0xf0], R233 ;  /* 0x0000f0e90c006986 */ /* 0x0001e2000c101534 */
[----:B------:R-:W-:Y:S01]  /*38420*/  ISETP.GT.AND P6, PT, R3, 0x79, PT ;  /* 0x000000790300780c */ /* 0x000fe20003fc4270 */
[----:B----4-:R-:W-:-:S03]  /*38430*/  FMUL R22, R235, R2 ;  /* 0x00000002eb167220 */ /* 0x010fc60000400000 */
[----:B------:R-:W-:Y:S02]  /*38440*/  ISETP.GT.AND P6, PT, R0, 0x108, P6 ;  /* 0x000001080000780c */ /* 0x000fe400037c4270 */
[----:B------:R-:W-:-:S11]  /*38450*/  F2FP.BF16.F32.PACK_AB R22, RZ, R22 ;  /* 0x00000016ff16723e */ /* 0x000fd600000010ff */
[----:B------:R0:W-:Y:S01]  /*38460*/  @P6 STG.E.U16 desc[UR52][R12.64+0xf2], R22 ;  /* 0x0000f2160c006986 */ /* 0x0001e2000c101534 */
[----:B------:R-:W-:-:S04]  /*38470*/  ISETP.GT.AND P6, PT, R3, 0x60, PT ;  /* 0x000000600300780c */ /* 0x000fc80003fc4270 */
[----:B------:R-:W-:-:S13]  /*38480*/  ISETP.GT.AND P6, PT, R0, 0x180, P6 ;  /* 0x000001800000780c */ /* 0x000fda00037c4270 */
[----:B------:R0:W-:Y:S01]  /*38490*/  @P6 STG.E.U16 desc[UR52][R4.64+0xc0], R216 ;  /* 0x0000c0d804006986 */ /* 0x0001e2000c101534 */
[C---:B------:R-:W-:Y:S02]  /*384a0*/  ISETP.GT.AND P6, PT, R0.reuse, 0x180, P5 ;  /* 0x000001800000780c */ /* 0x040fe40002fc4270 */
[----:B------:R-:W-:-:S11]  /*384b0*/  ISETP.GT.AND P5, PT, R0, 0x188, P5 ;  /* 0x000001880000780c */ /* 0x000fd60002fa4270 */
[----:B------:R0:W-:Y:S01]  /*384c0*/  @P6 STG.E.U16 desc[UR52][R4.64+0xc2], R217 ;  /* 0x0000c2d904006986 */ /* 0x0001e2000c101534 */
[----:B------:R-:W-:-:S03]  /*384d0*/  ISETP.GT.AND P6, PT, R3, 0x60, PT ;  /* 0x000000600300780c */ /* 0x000fc60003fc4270 */
[----:B------:R0:W-:Y:S01]  /*384e0*/  @P5 STG.E.U16 desc[UR52][R8.64+0xc2], R219 ;  /* 0x0000c2db08005986 */ /* 0x0001e2000c101534 */
[C---:B------:R-:W-:Y:S02]  /*384f0*/  ISETP.GT.AND P6, PT, R0.reuse, 0x188, P6 ;  /* 0x000001880000780c */ /* 0x040fe400037c4270 */
[C---:B------:R-:W-:Y:S02]  /*38500*/  ISETP.GT.AND P5, PT, R0.reuse, 0x180, P4 ;  /* 0x000001800000780c */ /* 0x040fe400027a4270 */
[----:B------:R-:W-:-:S09]  /*38510*/  ISETP.GT.AND P4, PT, R0, 0x188, P4 ;  /* 0x000001880000780c */ /* 0x000fd20002784270 */
[----:B------:R0:W-:Y:S04]  /*38520*/  @P6 STG.E.U16 desc[UR52][R8.64+0xc0], R218 ;  /* 0x0000c0da08006986 */ /* 0x0001e8000c101534 */
[----:B------:R0:W-:Y:S01]  /*38530*/  @P5 STG.E.U16 desc[UR52][R4.64+0xd0], R220 ;  /* 0x0000d0dc04005986 */ /* 0x0001e2000c101534 */
[C---:B------:R-:W-:Y:S02]  /*38540*/  ISETP.GT.AND P5, PT, R0.reuse, 0x180, P3 ;  /* 0x000001800000780c */ /* 0x040fe40001fa4270 */
[----:B------:R-:W-:-:S11]  /*38550*/  ISETP.GT.AND P3, PT, R0, 0x188, P3 ;  /* 0x000001880000780c */ /* 0x000fd60001f64270 */
[----:B------:R0:W-:Y:S04]  /*38560*/  @P5 STG.E.U16 desc[UR52][R4.64+0xd2], R221 ;  /* 0x0000d2dd04005986 */ /* 0x0001e8000c101534 */
[----:B------:R0:W-:Y:S01]  /*38570*/  @P4 STG.E.U16 desc[UR52][R8.64+0xd0], R222 ;  /* 0x0000d0de08004986 */ /* 0x0001e2000c101534 */
[C---:B------:R-:W-:Y:S02]  /*38580*/  ISETP.GT.AND P4, PT, R0.reuse, 0x180, P2 ;  /* 0x000001800000780c */ /* 0x040fe40001784270 */
[C---:B------:R-:W-:Y:S02]  /*38590*/  ISETP.GT.AND P5, PT, R0.reuse, 0x180, P0 ;  /* 0x000001800000780c */ /* 0x040fe400007a4270 */
[C---:B------:R-:W-:Y:S02]  /*385a0*/  ISETP.GT.AND P2, PT, R0.reuse, 0x188, P2 ;  /* 0x000001880000780c */ /* 0x040fe40001744270 */
[----:B------:R-:W-:Y:S01]  /*385b0*/  ISETP.GT.AND P6, PT, R3, 0x79, PT ;  /* 0x000000790300780c */ /* 0x000fe20003fc4270 */
[----:B------:R0:W-:Y:S01]  /*385c0*/  @P3 STG.E.U16 desc[UR52][R8.64+0xd2], R223 ;  /* 0x0000d2df08003986 */ /* 0x0001e2000c101534 */
[----:B------:R-:W-:-:S02]  /*385d0*/  ISETP.GT.AND P0, PT, R0, 0x188, P0 ;  /* 0x000001880000780c */ /* 0x000fc40000704270 */
[----:B------:R-:W-:-:S03]  /*385e0*/  ISETP.GT.AND P3, PT, R0, 0x180, P1 ;  /* 0x000001800000780c */ /* 0x000fc60000f64270 */
[----:B------:R0:W-:Y:S01]  /*385f0*/  @P4 STG.E.U16 desc[UR52][R4.64+0xe0], R224 ;  /* 0x0000e0e004004986 */ /* 0x0001e2000c101534 */
[----:B------:R-:W-:-:S03]  /*38600*/  ISETP.GT.AND P4, PT, R0, 0x180, P6 ;  /* 0x000001800000780c */ /* 0x000fc60003784270 */
[----:B------:R0:W-:Y:S01]  /*38610*/  @P5 STG.E.U16 desc[UR52][R4.64+0xe2], R225 ;  /* 0x0000e2e104005986 */ /* 0x0001e2000c101534 */
[----:B------:R-:W-:-:S03]  /*38620*/  ISETP.GT.AND P1, PT, R0, 0x188, P1 ;  /* 0x000001880000780c */ /* 0x000fc60000f24270 */
[----:B------:R0:W-:Y:S01]  /*38630*/  @P2 STG.E.U16 desc[UR52][R8.64+0xe0], R226 ;  /* 0x0000e0e208002986 */ /* 0x0001e2000c101534 */
[C---:B------:R-:W-:Y:S02]  /*38640*/  ISETP.GT.AND P2, PT, R3.reuse, 0x79, PT ;  /* 0x000000790300780c */ /* 0x040fe40003f44270 */
[C---:B------:R-:W-:Y:S02]  /*38650*/  ISETP.GT.AND P6, PT, R3.reuse, 0x80, PT ;  /* 0x000000800300780c */ /* 0x040fe40003fc4270 */
[----:B------:R-:W-:Y:S01]  /*38660*/  ISETP.GT.AND P5, PT, R3, 0x81, PT ;  /* 0x000000810300780c */ /* 0x000fe20003fa4270 */
[----:B------:R0:W-:Y:S01]  /*38670*/  @P0 STG.E.U16 desc[UR52][R8.64+0xe2], R227 ;  /* 0x0000e2e308000986 */ /* 0x0001e2000c101534 */
[C---:B------:R-:W-:Y:S02]  /*38680*/  ISETP.GT.AND P0, PT, R0.reuse, 0x188, P2 ;  /* 0x000001880000780c */ /* 0x040fe40001704270 */
[C---:B------:R-:W-:Y:S01]  /*38690*/  ISETP.GT.AND P2, PT, R0.reuse, RZ, P6 ;  /* 0x000000ff0000720c */ /* 0x040fe20003744270 */
[----:B------:R0:W-:Y:S01]  /*386a0*/  @P3 STG.E.U16 desc[UR52][R4.64+0xf0], R228 ;  /* 0x0000f0e404003986 */ /* 0x0001e2000c101534 */
[----:B------:R-:W-:-:S03]  /*386b0*/  ISETP.GT.AND P3, PT, R0, RZ, P5 ;  /* 0x000000ff0000720c */ /* 0x000fc60002f64270 */
[----:B------:R0:W-:Y:S01]  /*386c0*/  @P4 STG.E.U16 desc[UR52][R4.64+0xf2], R229 ;  /* 0x0000f2e504004986 */ /* 0x0001e2000c101534 */
[----:B------:R-:W-:-:S03]  /*386d0*/  ISETP.GT.AND P4, PT, R0, 0x8, P6 ;  /* 0x000000080000780c */ /* 0x000fc60003784270 */
[----:B------:R0:W-:Y:S01]  /*386e0*/  @P1 STG.E.U16 desc[UR52][R8.64+0xf0], R230 ;  /* 0x0000f0e608001986 */ /* 0x0001e2000c101534 */
[----:B------:R-:W-:-:S03]  /*386f0*/  ISETP.GT.AND P1, PT, R0, 0x8, P5 ;  /* 0x000000080000780c */ /* 0x000fc60002f24270 */
[----:B------:R0:W-:Y:S04]  /*38700*/  @P0 STG.E.U16 desc[UR52][R8.64+0xf2], R231 ;  /* 0x0000f2e708000986 */ /* 0x0001e8000c101534 */
[----:B------:R0:W-:Y:S04]  /*38710*/  @P2 STG.E.U16 desc[UR52][R18.64+0x100], R200 ;  /* 0x000100c812002986 */ /* 0x0001e8000c101534 */
[----:B------:R0:W-:Y:S01]  /*38720*/  @P3 STG.E.U16 desc[UR52][R18.64+0x102], R201 ;  /* 0x000102c912003986 */ /* 0x0001e2000c101534 */
[----:B------:R-:W-:-:S03]  /*38730*/  ISETP.GT.AND P3, PT, R3, 0x89, PT ;  /* 0x000000890300780c */ /* 0x000fc60003f64270 */
[----:B------:R0:W-:Y:S01]  /*38740*/  @P4 STG.E.U16 desc[UR52][R20.64+0x100], R202 ;  /* 0x000100ca14004986 */ /* 0x0001e2000c101534 */
[----:B------:R-:W-:Y:S02]  /*38750*/  ISETP.GT.AND P4, PT, R3, 0x88, PT ;  /* 0x000000880300780c */ /* 0x000fe40003f84270 */
[C---:B------:R-:W-:Y:S02]  /*38760*/  ISETP.GT.AND P2, PT, R0.reuse, RZ, P3 ;  /* 0x000000ff0000720c */ /* 0x040fe40001f44270 */
[C---:B------:R-:W-:Y:S01]  /*38770*/  ISETP.GT.AND P0, PT, R0.reuse, RZ, P4 ;  /* 0x000000ff0000720c */ /* 0x040fe20002704270 */
[----:B------:R0:W-:Y:S01]  /*38780*/  @P1 STG.E.U16 desc[UR52][R20.64+0x102], R203 ;  /* 0x000102cb14001986 */ /* 0x0001e2000c101534 */
[----:B------:R-:W-:-:S09]  /*38790*/  ISETP.GT.AND P1, PT, R0, 0x8, P4 ;  /* 0x000000080000780c */ /* 0x000fd20002724270 */
[----:B------:R0:W-:Y:S01]  /*387a0*/  @P2 STG.E.U16 desc[UR52][R18.64+0x112], R205 ;  /* 0x000112cd12002986 */ /* 0x0001e2000c101534 */
[----:B------:R-:W-:-:S03]  /*387b0*/  ISETP.GT.AND P2, PT, R3, 0x90, PT ;  /* 0x000000900300780c */ /* 0x000fc60003f44270 */
[----:B------:R0:W-:Y:S01]  /*387c0*/  @P0 STG.E.U16 desc[UR52][R18.64+0x110], R204 ;  /* 0x000110cc12000986 */ /* 0x0001e2000c101534 */
[----:B------:R-:W-:-:S03]  /*387d0*/  ISETP.GT.AND P0, PT, R0, 0x8, P3 ;  /* 0x000000080000780c */ /* 0x000fc60001f04270 */
[----:B------:R0:W-:Y:S01]  /*387e0*/  @P1 STG.E.U16 desc[UR52][R20.64+0x110], R206 ;  /* 0x000110ce14001986 */ /* 0x0001e2000c101534 */
[----:B------:R-:W-:-:S09]  /*387f0*/  ISETP.GT.AND P1, PT, R0, RZ, P2 ;  /* 0x000000ff0000720c */ /* 0x000fd20001724270 */
[----:B------:R0:W-:Y:S01]  /*38800*/  @P0 STG.E.U16 desc[UR52][R20.64+0x112], R207 ;  /* 0x000112cf14000986 */ /* 0x0001e2000c101534 */
[----:B------:R-:W-:-:S03]  /*38810*/  ISETP.GT.AND P0, PT, R3, 0x91, PT ;  /* 0x000000910300780c */ /* 0x000fc60003f04270 */
[----:B------:R0:W-:Y:S01]  /*38820*/  @P1 STG.E.U16 desc[UR52][R18.64+0x120], R208 ;  /* 0x000120d012001986 */ /* 0x0001e2000c101534 */
[----:B------:R-:W-:Y:S02]  /*38830*/  ISETP.GT.AND P1, PT, R0, RZ, P0 ;  /* 0x000000ff0000720c */ /* 0x000fe40000724270 */
[----:B------:R-:W-:Y:S01]  /*38840*/  F2FP.BF16.F32.PACK_AB R209, RZ, R209 ;  /* 0x000000d1ffd1723e */ /* 0x000fe200000010ff */
[----:B------:R-:W-:-:S10]  /*38850*/  FMUL R210, R210, R2 ;  /* 0x00000002d2d27220 */ /* 0x000fd40000400000 */
[----:B------:R0:W-:Y:S01]  /*38860*/  @P1 STG.E.U16 desc[UR52][R18.64+0x122], R209 ;  /* 0x000122d112001986 */ /* 0x0001e2000c101534 */
[----:B------:R-:W-:Y:S02]  /*38870*/  ISETP.GT.AND P1, PT, R0, 0x8, P2 ;  /* 0x000000080000780c */ /* 0x000fe40001724270 */
[----:B------:R-:W-:Y:S01]  /*38880*/  F2FP.BF16.F32.PACK_AB R210, RZ, R210 ;  /* 0x000000d2ffd2723e */ /* 0x000fe200000010ff */
[----:B------:R-:W-:-:S10]  /*38890*/  FMUL R211, R211, R2 ;  /* 0x00000002d3d37220 */ /* 0x000fd40000400000 */
[----:B------:R0:W-:Y:S01]  /*388a0*/  @P1 STG.E.U16 desc[UR52][R20.64+0x120], R210 ;  /* 0x000120d214001986 */ /* 0x0001e2000c101534 */
[----:B------:R-:W-:Y:S02]  /*388b0*/  ISETP.GT.AND P1, PT, R0, 0x8, P0 ;  /* 0x000000080000780c */ /* 0x000fe40000724270 */
[----:B------:R-:W-:Y:S01]  /*388c0*/  F2FP.BF16.F32.PACK_AB R211, RZ, R211 ;  /* 0x000000d3ffd3723e */ /* 0x000fe200000010ff */
[----:B------:R-:W-:-:S10]  /*388d0*/  FMUL R212, R212, R2 ;  /* 0x00000002d4d47220 */ /* 0x000fd40000400000 */
[----:B------:R0:W-:Y:S01]  /*388e0*/  @P1 STG.E.U16 desc[UR52][R20.64+0x122], R211 ;  /* 0x000122d314001986 */ /* 0x0001e2000c101534 */
[----:B------:R-:W-:-:S04]  /*388f0*/  ISETP.GT.AND P1, PT, R3, 0x98, PT ;  /* 0x000000980300780c */ /* 0x000fc80003f24270 */
[----:B------:R-:W-:Y:S02]  /*38900*/  ISETP.GT.AND P6, PT, R0, RZ, P1 ;  /* 0x000000ff0000720c */ /* 0x000fe40000fc4270 */
        /* <DEDUP_REMOVED lines=156> */
[-C--:B------:R-:W-:Y:S01]  /*392d0*/  FMUL R153, R153, R2.reuse ;  /* 0x0000000299997220 */ /* 0x080fe20000400000 */
[----:B------:R-:W-:-:S09]  /*392e0*/  FMUL R155, R155, R2 ;  /* 0x000000029b9b7220 */ /* 0x000fd20000400000 */
[----:B------:R0:W-:Y:S01]  /*392f0*/  @P6 STG.E.U16 desc[UR52][R4.64+0x100], R152 ;  /* 0x0001009804006986 */ /* 0x0001e2000c101534 */
[C---:B------:R-:W-:Y:S02]  /*39300*/  ISETP.GT.AND P6, PT, R0.reuse, 0x180, P5 ;  /* 0x000001800000780c */ /* 0x040fe40002fc4270 */
[----:B------:R-:W-:Y:S02]  /*39310*/  ISETP.GT.AND P5, PT, R0, 0x188, P5 ;  /* 0x000001880000780c */ /* 0x000fe40002fa4270 */
[----:B------:R-:W-:Y:S02]  /*39320*/  F2FP.BF16.F32.PACK_AB R153, RZ, R153 ;  /* 0x00000099ff99723e */ /* 0x000fe400000010ff */
[----:B------:R-:W-:-:S07]  /*39330*/  F2FP.BF16.F32.PACK_AB R155, RZ, R155 ;  /* 0x0000009bff9b723e */ /* 0x000fce00000010ff */
[----:B------:R0:W-:Y:S01]  /*39340*/  @P6 STG.E.U16 desc[UR52][R4.64+0x102], R153 ;  /* 0x0001029904006986 */ /* 0x0001e2000c101534 */
[----:B------:R-:W-:-:S03]  /*39350*/  ISETP.GT.AND P6, PT, R3, 0x80, PT ;  /* 0x000000800300780c */ /* 0x000fc60003fc4270 */
[----:B------:R0:W-:Y:S01]  /*39360*/  @P5 STG.E.U16 desc[UR52][R8.64+0x102], R155 ;  /* 0x0001029b08005986 */ /* 0x0001e2000c101534 */
[C---:B------:R-:W-:Y:S02]  /*39370*/  ISETP.GT.AND P6, PT, R0.reuse, 0x188, P6 ;  /* 0x000001880000780c */ /* 0x040fe400037c4270 */
[----:B------:R-:W-:Y:S01]  /*39380*/  ISETP.GT.AND P5, PT, R0, 0x180, P4 ;  /* 0x000001800000780c */ /* 0x000fe200027a4270 */
[-C--:B------:R-:W-:Y:S01]  /*39390*/  FMUL R154, R154, R2.reuse ;  /* 0x000000029a9a7220 */ /* 0x080fe20000400000 */
[----:B------:R-:W-:-:S04]  /*393a0*/  FMUL R156, R156, R2 ;  /* 0x000000029c9c7220 */ /* 0x000fc80000400000 */
[----:B------:R-:W-:Y:S02]  /*393b0*/  F2FP.BF16.F32.PACK_AB R154, RZ, R154 ;  /* 0x0000009aff9a723e */ /* 0x000fe400000010ff */
[----:B------:R-:W-:-:S03]  /*393c0*/  F2FP.BF16.F32.PACK_AB R156, RZ, R156 ;  /* 0x0000009cff9c723e */ /* 0x000fc600000010ff */
[----:B------:R0:W-:Y:S01]  /*393d0*/  @P6 STG.E.U16 desc[UR52][R8.64+0x100], R154 ;  /* 0x0001009a08006986 */ /* 0x0001e2000c101534 */
[----:B------:R-:W-:-:S03]  /*393e0*/  ISETP.GT.AND P4, PT, R0, 0x188, P4 ;  /* 0x000001880000780c */ /* 0x000fc60002784270 */
[----:B------:R0:W-:Y:S01]  /*393f0*/  @P5 STG.E.U16 desc[UR52][R4.64+0x110], R156 ;  /* 0x0001109c04005986 */ /* 0x0001e2000c101534 */
[----:B------:R-:W-:Y:S01]  /*39400*/  ISETP.GT.AND P5, PT, R0, 0x180, P3 ;  /* 0x000001800000780c */ /* 0x000fe20001fa4270 */
[-C--:B------:R-:W-:Y:S01]  /*39410*/  FMUL R157, R157, R2.reuse ;  /* 0x000000029d9d7220 */ /* 0x080fe20000400000 */
[----:B------:R-:W-:-:S04]  /*39420*/  FMUL R158, R158, R2 ;  /* 0x000000029e9e7220 */ /* 0x000fc80000400000 */
[----:B------:R-:W-:Y:S02]  /*39430*/  F2FP.BF16.F32.PACK_AB R157, RZ, R157 ;  /* 0x0000009dff9d723e */ /* 0x000fe400000010ff */
[----:B------:R-:W-:Y:S02]  /*39440*/  F2FP.BF16.F32.PACK_AB R158, RZ, R158 ;  /* 0x0000009eff9e723e */ /* 0x000fe400000010ff */
[----:B------:R-:W-:-:S03]  /*39450*/  ISETP.GT.AND P3, PT, R0, 0x188, P3 ;  /* 0x000001880000780c */ /* 0x000fc60001f64270 */
[----:B------:R0:W-:Y:S01]  /*39460*/  @P5 STG.E.U16 desc[UR52][R4.64+0x112], R157 ;  /* 0x0001129d04005986 */ /* 0x0001e2000c101534 */
[----:B------:R-:W-:-:S03]  /*39470*/  FMUL R159, R159, R2 ;  /* 0x000000029f9f7220 */ /* 0x000fc60000400000 */
[----:B------:R0:W-:Y:S01]  /*39480*/  @P4 STG.E.U16 desc[UR52][R8.64+0x110], R158 ;  /* 0x0001109e08004986 */ /* 0x0001e2000c101534 */
[----:B------:R-:W-:Y:S01]  /*39490*/  ISETP.GT.AND P4, PT, R0, 0x180, P2 ;  /* 0x000001800000780c */ /* 0x000fe20001784270 */
[----:B------:R-:W-:Y:S01]  /*394a0*/  FMUL R160, R160, R2 ;  /* 0x00000002a0a07220 */ /* 0x000fe20000400000 */
[----:B------:R-:W-:Y:S02]  /*394b0*/  F2FP.BF16.F32.PACK_AB R159, RZ, R159 ;  /* 0x0000009fff9f723e */ /* 0x000fe400000010ff */
[C---:B------:R-:W-:Y:S02]  /*394c0*/  ISETP.GT.AND P5, PT, R0.reuse, 0x180, P0 ;  /* 0x000001800000780c */ /* 0x040fe400007a4270 */
[----:B------:R-:W-:Y:S02]  /*394d0*/  F2FP.BF16.F32.PACK_AB R160, RZ, R160 ;  /* 0x000000a0ffa0723e */ /* 0x000fe400000010ff */
[----:B------:R-:W-:Y:S01]  /*394e0*/  ISETP.GT.AND P2, PT, R0, 0x188, P2 ;  /* 0x000001880000780c */ /* 0x000fe20001744270 */
[-C--:B------:R-:W-:Y:S01]  /*394f0*/  FMUL R161, R161, R2.reuse ;  /* 0x00000002a1a17220 */ /* 0x080fe20000400000 */
[----:B------:R-:W-:Y:S01]  /*39500*/  ISETP.GT.AND P6, PT, R3, 0x99, PT ;  /* 0x000000990300780c */ /* 0x000fe20003fc4270 */
[----:B------:R-:W-:Y:S01]  /*39510*/  FMUL R162, R162, R2 ;  /* 0x00000002a2a27220 */ /* 0x000fe20000400000 */
[----:B------:R0:W-:Y:S01]  /*39520*/  @P3 STG.E.U16 desc[UR52][R8.64+0x112], R159 ;  /* 0x0001129f08003986 */ /* 0x0001e2000c101534 */
[----:B------:R-:W-:-:S02]  /*39530*/  ISETP.GT.AND P0, PT, R0, 0x188, P0 ;  /* 0x000001880000780c */ /* 0x000fc40000704270 */
[C---:B------:R-:W-:Y:S01]  /*39540*/  ISETP.GT.AND P3, PT, R0.reuse, 0x180, P1 ;  /* 0x000001800000780c */ /* 0x040fe20000f64270 */
[----:B------:R0:W-:Y:S01]  /*39550*/  @P4 STG.E.U16 desc[UR52][R4.64+0x120], R160 ;  /* 0x000120a004004986 */ /* 0x0001e2000c101534 */
[----:B------:R-:W-:Y:S01]  /*39560*/  ISETP.GT.AND P4, PT, R0, 0x180, P6 ;  /* 0x000001800000780c */ /* 0x000fe20003784270 */
[-C--:B------:R-:W-:Y:S01]  /*39570*/  FMUL R163, R163, R2.reuse ;  /* 0x00000002a3a37220 */ /* 0x080fe20000400000 */
[----:B------:R-:W-:Y:S01]  /*39580*/  F2FP.BF16.F32.PACK_AB R161, RZ, R161 ;  /* 0x000000a1ffa1723e */ /* 0x000fe200000010ff */
[----:B------:R-:W-:Y:S01]  /*39590*/  FMUL R164, R164, R2 ;  /* 0x00000002a4a47220 */ /* 0x000fe20000400000 */
[----:B------:R-:W-:Y:S01]  /*395a0*/  F2FP.BF16.F32.PACK_AB R162, RZ, R162 ;  /* 0x000000a2ffa2723e */ /* 0x000fe200000010ff */
[----:B------:R-:W-:Y:S01]  /*395b0*/  FMUL R165, R165, R2 ;  /* 0x00000002a5a57220 */ /* 0x000fe20000400000 */
[----:B------:R-:W-:Y:S01]  /*395c0*/  F2FP.BF16.F32.PACK_AB R163, RZ, R163 ;  /* 0x000000a3ffa3723e */ /* 0x000fe200000010ff */
[----:B------:R0:W-:Y:S01]  /*395d0*/  @P5 STG.E.U16 desc[UR52][R4.64+0x122], R161 ;  /* 0x000122a104005986 */ /* 0x0001e2000c101534 */
[----:B------:R-:W-:-:S02]  /*395e0*/  F2FP.BF16.F32.PACK_AB R164, RZ, R164 ;  /* 0x000000a4ffa4723e */ /* 0x000fc400000010ff */
[----:B------:R-:W-:Y:S01]  /*395f0*/  F2FP.BF16.F32.PACK_AB R165, RZ, R165 ;  /* 0x000000a5ffa5723e */ /* 0x000fe200000010ff */
[----:B------:R0:W-:Y:S01]  /*39600*/  @P2 STG.E.U16 desc[UR52][R8.64+0x120], R162 ;  /* 0x000120a208002986 */ /* 0x0001e2000c101534 */
[----:B------:R-:W-:Y:S02]  /*39610*/  ISETP.GT.AND P1, PT, R0, 0x188, P1 ;  /* 0x000001880000780c */ /* 0x000fe40000f24270 */
[C---:B------:R-:W-:Y:S02]  /*39620*/  ISETP.GT.AND P2, PT, R3.reuse, 0x99, PT ;  /* 0x000000990300780c */ /* 0x040fe40003f44270 */
[C---:B------:R-:W-:Y:S02]  /*39630*/  ISETP.GT.AND P6, PT, R3.reuse, 0xa0, PT ;  /* 0x000000a00300780c */ /* 0x040fe40003fc4270 */
[----:B------:R-:W-:Y:S01]  /*39640*/  ISETP.GT.AND P5, PT, R3, 0xa1, PT ;  /* 0x000000a10300780c */ /* 0x000fe20003fa4270 */
[----:B------:R-:W-:Y:S01]  /*39650*/  FMUL R166, R166, R2 ;  /* 0x00000002a6a67220 */ /* 0x000fe20000400000 */
[----:B------:R0:W-:Y:S01]  /*39660*/  @P0 STG.E.U16 desc[UR52][R8.64+0x122], R163 ;  /* 0x000122a308000986 */ /* 0x0001e2000c101534 */
[----:B------:R-:W-:-:S02]  /*39670*/  ISETP.GT.AND P0, PT, R0, 0x188, P2 ;  /* 0x000001880000780c */ /* 0x000fc40001704270 */
[C---:B------:R-:W-:Y:S01]  /*39680*/  ISETP.GT.AND P2, PT, R0.reuse, RZ, P6 ;  /* 0x000000ff0000720c */ /* 0x040fe20003744270 */
[----:B------:R0:W-:Y:S01]  /*39690*/  @P3 STG.E.U16 desc[UR52][R4.64+0x130], R164 ;  /* 0x000130a404003986 */ /* 0x0001e2000c101534 */
[C---:B------:R-:W-:Y:S01]  /*396a0*/  ISETP.GT.AND P3, PT, R0.reuse, RZ, P5 ;  /* 0x000000ff0000720c */ /* 0x040fe20002f64270 */
[-C--:B------:R-:W-:Y:S02]  /*396b0*/  FMUL R167, R167, R2.reuse ;  /* 0x00000002a7a77220 */ /* 0x080fe40000400000 */
[----:B------:R0:W-:Y:S01]  /*396c0*/  @P4 STG.E.U16 desc[UR52][R4.64+0x132], R165 ;  /* 0x000132a504004986 */ /* 0x0001e2000c101534 */
[----:B------:R-:W-:Y:S01]  /*396d0*/  ISETP.GT.AND P4, PT, R0, 0x8, P6 ;  /* 0x000000080000780c */ /* 0x000fe20003784270 */
[----:B------:R-:W-:Y:S01]  /*396e0*/  FMUL R136, R136, R2 ;  /* 0x0000000288887220 */ /* 0x000fe20000400000 */
[----:B------:R-:W-:Y:S01]  /*396f0*/  F2FP.BF16.F32.PACK_AB R166, RZ, R166 ;  /* 0x000000a6ffa6723e */ /* 0x000fe200000010ff */
[-C--:B------:R-:W-:Y:S01]  /*39700*/  FMUL R137, R137, R2.reuse ;  /* 0x0000000289897220 */ /* 0x080fe20000400000 */
[----:B------:R-:W-:Y:S01]  /*39710*/  FMUL R138, R138, R2 ;  /* 0x000000028a8a7220 */ /* 0x000fe20000400000 */
[----:B------:R-:W-:-:S02]  /*39720*/  F2FP.BF16.F32.PACK_AB R167, RZ, R167 ;  /* 0x000000a7ffa7723e */ /* 0x000fc400000010ff */
[----:B------:R0:W-:Y:S01]  /*39730*/  @P1 STG.E.U16 desc[UR52][R8.64+0x130], R166 ;  /* 0x000130a608001986 */ /* 0x0001e2000c101534 */
[----:B------:R-:W-:Y:S02]  /*39740*/  F2FP.BF16.F32.PACK_AB R136, RZ, R136 ;  /* 0x00000088ff88723e */ /* 0x000fe400000010ff */
[----:B------:R-:W-:Y:S02]  /*39750*/  F2FP.BF16.F32.PACK_AB R137, RZ, R137 ;  /* 0x00000089ff89723e */ /* 0x000fe400000010ff */
[----:B------:R-:W-:Y:S02]  /*39760*/  F2FP.BF16.F32.PACK_AB R138, RZ, R138 ;  /* 0x0000008aff8a723e */ /* 0x000fe400000010ff */
[----:B------:R-:W-:Y:S01]  /*39770*/  ISETP.GT.AND P1, PT, R0, 0x8, P5 ;  /* 0x000000080000780c */ /* 0x000fe20002f24270 */
[----:B------:R-:W-:Y:S01]  /*39780*/  FMUL R139, R139, R2 ;  /* 0x000000028b8b7220 */ /* 0x000fe20000400000 */
[----:B------:R0:W-:Y:S04]  /*39790*/  @P0 STG.E.U16 desc[UR52][R8.64+0x132], R167 ;  /* 0x000132a708000986 */ /* 0x0001e8000c101534 */
[----:B------:R0:W-:Y:S04]  /*397a0*/  @P2 STG.E.U16 desc[UR52][R18.64+0x140], R136 ;  /* 0x0001408812002986 */ /* 0x0001e8000c101534 */
[----:B------:R0:W-:Y:S01]  /*397b0*/  @P3 STG.E.U16 desc[UR52][R18.64+0x142], R137 ;  /* 0x0001428912003986 */ /* 0x0001e2000c101534 */
[----:B------:R-:W-:-:S03]  /*397c0*/  ISETP.GT.AND P3, PT, R3, 0xa9, PT ;  /* 0x000000a90300780c */ /* 0x000fc60003f64270 */
[----:B------:R0:W-:Y:S01]  /*397d0*/  @P4 STG.E.U16 desc[UR52][R20.64+0x140], R138 ;  /* 0x0001408a14004986 */ /* 0x0001e2000c101534 */
[----:B------:R-:W-:Y:S02]  /*397e0*/  ISETP.GT.AND P4, PT, R3, 0xa8, PT ;  /* 0x000000a80300780c */ /* 0x000fe40003f84270 */
[----:B------:R-:W-:Y:S02]  /*397f0*/  F2FP.BF16.F32.PACK_AB R139, RZ, R139 ;  /* 0x0000008bff8b723e */ /* 0x000fe400000010ff */
[C---:B------:R-:W-:Y:S02]  /*39800*/  ISETP.GT.AND P0, PT, R0.reuse, RZ, P4 ;  /* 0x000000ff0000720c */ /* 0x040fe40002704270 */
[----:B------:R-:W-:Y:S01]  /*39810*/  ISETP.GT.AND P2, PT, R0, RZ, P3 ;  /* 0x000000ff0000720c */ /* 0x000fe20001f44270 */
[-C--:B------:R-:W-:Y:S01]  /*39820*/  FMUL R140, R140, R2.reuse ;  /* 0x000000028c8c7220 */ /* 0x080fe20000400000 */
[-C--:B------:R-:W-:Y:S01]  /*39830*/  FMUL R141, R141, R2.reuse ;  /* 0x000000028d8d7220 */ /* 0x080fe20000400000 */
[----:B------:R0:W-:Y:S01]  /*39840*/  @P1 STG.E.U16 desc[UR52][R20.64+0x142], R139 ;  /* 0x0001428b14001986 */ /* 0x0001e2000c101534 */
[----:B------:R-:W-:Y:S01]  /*39850*/  ISETP.GT.AND P1, PT, R0, 0x8, P4 ;  /* 0x000000080000780c */ /* 0x000fe20002724270 */
[----:B------:R-:W-:Y:S01]  /*39860*/  FMUL R142, R142, R2 ;  /* 0x000000028e8e7220 */ /* 0x000fe20000400000 */
[----:B------:R-:W-:-:S02]  /*39870*/  F2FP.BF16.F32.PACK_AB R140, RZ, R140 ;  /* 0x0000008cff8c723e */ /* 0x000fc400000010ff */
[----:B------:R-:W-:Y:S02]  /*39880*/  F2FP.BF16.F32.PACK_AB R141, RZ, R141 ;  /* 0x0000008dff8d723e */ /* 0x000fe400000010ff */
[----:B------:R-:W-:Y:S01]  /*39890*/  F2FP.BF16.F32.PACK_AB R142, RZ, R142 ;  /* 0x0000008eff8e723e */ /* 0x000fe200000010ff */
[----:B------:R0:W-:Y:S01]  /*398a0*/  @P0 STG.E.U16 desc[UR52][R18.64+0x150], R140 ;  /* 0x0001508c12000986 */ /* 0x0001e2000c101534 */
[----:B------:R-:W-:-:S03]  /*398b0*/  ISETP.GT.AND P0, PT, R0, 0x8, P3 ;  /* 0x000000080000780c */ /* 0x000fc60001f04270 */
[----:B------:R0:W-:Y:S01]  /*398c0*/  @P2 STG.E.U16 desc[UR52][R18.64+0x152], R141 ;  /* 0x0001528d12002986 */ /* 0x0001e2000c101534 */
[----:B------:R-:W-:Y:S01]  /*398d0*/  ISETP.GT.AND P2, PT, R3, 0xb0, PT ;  /* 0x000000b00300780c */ /* 0x000fe20003f44270 */
[-C--:B------:R-:W-:Y:S02]  /*398e0*/  FMUL R143, R143, R2.reuse ;  /* 0x000000028f8f7220 */ /* 0x080fe40000400000 */
[----:B------:R0:W-:Y:S01]  /*398f0*/  @P1 STG.E.U16 desc[UR52][R20.64+0x150], R142 ;  /* 0x0001508e14001986 */ /* 0x0001e2000c101534 */
[----:B------:R-:W-:Y:S01]  /*39900*/  ISETP.GT.AND P1, PT, R0, RZ, P2 ;  /* 0x000000ff0000720c */ /* 0x000fe20001724270 */
[----:B------:R-:W-:Y:S01]  /*39910*/  FMUL R144, R144, R2 ;  /* 0x0000000290907220 */ /* 0x000fe20000400000 */
[----:B------:R-:W-:-:S04]  /*39920*/  F2FP.BF16.F32.PACK_AB R143, RZ, R143 ;  /* 0x0000008fff8f723e */ /* 0x000fc800000010ff */
[----:B------:R-:W-:Y:S01]  /*39930*/  F2FP.BF16.F32.PACK_AB R144, RZ, R144 ;  /* 0x00000090ff90723e */ /* 0x000fe200000010ff */
[----:B------:R0:W-:Y:S01]  /*39940*/  @P0 STG.E.U16 desc[UR52][R20.64+0x152], R143 ;  /* 0x0001528f14000986 */ /* 0x0001e2000c101534 */
[----:B------:R-:W-:Y:S01]  /*39950*/  ISETP.GT.AND P0, PT, R3, 0xb1, PT ;  /* 0x000000b10300780c */ /* 0x000fe20003f04270 */
[----:B------:R-:W-:-:S04]  /*39960*/  FMUL R145, R145, R2 ;  /* 0x0000000291917220 */ /* 0x000fc80000400000 */
        /* <DEDUP_REMOVED lines=192> */
[----:B------:R-:W-:Y:S01]  /*3a570*/  FMUL R94, R94, R2 ;  /* 0x000000025e5e7220 */ /* 0x000fe20000400000 */
[----:B------:R-:W-:-:S03]  /*3a580*/  ISETP.GT.AND P3, PT, R0, 0x188, P3 ;  /* 0x000001880000780c */ /* 0x000fc60001f64270 */
[----:B------:R-:W-:Y:S02]  /*3a590*/  F2FP.BF16.F32.PACK_AB R93, RZ, R93 ;  /* 0x0000005dff5d723e */ /* 0x000fe400000010ff */
[----:B------:R-:W-:Y:S01]  /*3a5a0*/  F2FP.BF16.F32.PACK_AB R94, RZ, R94 ;  /* 0x0000005eff5e723e */ /* 0x000fe200000010ff */
[----:B------:R-:W-:-:S04]  /*3a5b0*/  FMUL R95, R95, R2 ;  /* 0x000000025f5f7220 */ /* 0x000fc80000400000 */
[----:B------:R0:W-:Y:S04]  /*3a5c0*/  @P5 STG.E.U16 desc[UR52][R4.64+0x152], R93 ;  /* 0x0001525d04005986 */ /* 0x0001e8000c101534 */
[----:B------:R0:W-:Y:S01]  /*3a5d0*/  @P4 STG.E.U16 desc[UR52][R8.64+0x150], R94 ;  /* 0x0001505e08004986 */ /* 0x0001e2000c101534 */
[----:B------:R-:W-:Y:S01]  /*3a5e0*/  ISETP.GT.AND P4, PT, R0, 0x180, P2 ;  /* 0x000001800000780c */ /* 0x000fe20001784270 */
[-C--:B------:R-:W-:Y:S01]  /*3a5f0*/  FMUL R96, R96, R2.reuse ;  /* 0x0000000260607220 */ /* 0x080fe20000400000 */
[----:B------:R-:W-:Y:S02]  /*3a600*/  F2FP.BF16.F32.PACK_AB R95, RZ, R95 ;  /* 0x0000005fff5f723e */ /* 0x000fe400000010ff */
[C---:B------:R-:W-:Y:S02]  /*3a610*/  ISETP.GT.AND P5, PT, R0.reuse, 0x180, P0 ;  /* 0x000001800000780c */ /* 0x040fe400007a4270 */
[----:B------:R-:W-:Y:S01]  /*3a620*/  ISETP.GT.AND P2, PT, R0, 0x188, P2 ;  /* 0x000001880000780c */ /* 0x000fe20001744270 */
[----:B------:R-:W-:Y:S01]  /*3a630*/  FMUL R97, R97, R2 ;  /* 0x0000000261617220 */ /* 0x000fe20000400000 */
[----:B------:R-:W-:Y:S01]  /*3a640*/  F2FP.BF16.F32.PACK_AB R96, RZ, R96 ;  /* 0x00000060ff60723e */ /* 0x000fe200000010ff */
[----:B------:R-:W-:Y:S01]  /*3a650*/  FMUL R98, R98, R2 ;  /* 0x0000000262627220 */ /* 0x000fe20000400000 */
[----:B------:R0:W-:Y:S01]  /*3a660*/  @P3 STG.E.U16 desc[UR52][R8.64+0x152], R95 ;  /* 0x0001525f08003986 */ /* 0x0001e2000c101534 */
[----:B------:R-:W-:-:S02]  /*3a670*/  ISETP.GT.AND P0, PT, R0, 0x188, P0 ;  /* 0x000001880000780c */ /* 0x000fc40000704270 */
[----:B------:R-:W-:Y:S02]  /*3a680*/  ISETP.GT.AND P6, PT, R3, 0xb9, PT ;  /* 0x000000b90300780c */ /* 0x000fe40003fc4270 */
[----:B------:R-:W-:Y:S01]  /*3a690*/  ISETP.GT.AND P3, PT, R0, 0x180, P1 ;  /* 0x000001800000780c */ /* 0x000fe20000f64270 */
[-C--:B------:R-:W-:Y:S01]  /*3a6a0*/  FMUL R99, R99, R2.reuse ;  /* 0x0000000263637220 */ /* 0x080fe20000400000 */
[----:B------:R-:W-:Y:S01]  /*3a6b0*/  F2FP.BF16.F32.PACK_AB R97, RZ, R97 ;  /* 0x00000061ff61723e */ /* 0x000fe200000010ff */
[----:B------:R-:W-:Y:S01]  /*3a6c0*/  FMUL R100, R100, R2 ;  /* 0x0000000264647220 */ /* 0x000fe20000400000 */
[----:B------:R0:W-:Y:S01]  /*3a6d0*/  @P4 STG.E.U16 desc[UR52][R4.64+0x160], R96 ;  /* 0x0001606004004986 */ /* 0x0001e2000c101534 */
[----:B------:R-:W-:Y:S02]  /*3a6e0*/  F2FP.BF16.F32.PACK_AB R98, RZ, R98 ;  /* 0x00000062ff62723e */ /* 0x000fe400000010ff */
[C---:B------:R-:W-:Y:S02]  /*3a6f0*/  ISETP.GT.AND P4, PT, R0.reuse, 0x180, P6 ;  /* 0x000001800000780c */ /* 0x040fe40003784270 */
[----:B------:R-:W-:Y:S01]  /*3a700*/  ISETP.GT.AND P1, PT, R0, 0x188, P1 ;  /* 0x000001880000780c */ /* 0x000fe20000f24270 */
[-C--:B------:R-:W-:Y:S01]  /*3a710*/  FMUL R101, R101, R2.reuse ;  /* 0x0000000265657220 */ /* 0x080fe20000400000 */
[----:B------:R0:W-:Y:S01]  /*3a720*/  @P5 STG.E.U16 desc[UR52][R4.64+0x162], R97 ;  /* 0x0001626104005986 */ /* 0x0001e2000c101534 */
[----:B------:R-:W-:Y:S01]  /*3a730*/  F2FP.BF16.F32.PACK_AB R99, RZ, R99 ;  /* 0x00000063ff63723e */ /* 0x000fe200000010ff */
[----:B------:R-:W-:Y:S01]  /*3a740*/  FMUL R102, R102, R2 ;  /* 0x0000000266667220 */ /* 0x000fe20000400000 */
[----:B------:R-:W-:Y:S01]  /*3a750*/  F2FP.BF16.F32.PACK_AB R100, RZ, R100 ;  /* 0x00000064ff64723e */ /* 0x000fe200000010ff */
[----:B------:R0:W-:Y:S01]  /*3a760*/  @P2 STG.E.U16 desc[UR52][R8.64+0x160], R98 ;  /* 0x0001606208002986 */ /* 0x0001e2000c101534 */
[----:B------:R-:W-:-:S02]  /*3a770*/  ISETP.GT.AND P2, PT, R3, 0xb9, PT ;  /* 0x000000b90300780c */ /* 0x000fc40003f44270 */
[C---:B------:R-:W-:Y:S01]  /*3a780*/  ISETP.GT.AND P6, PT, R3.reuse, 0xc1, PT ;  /* 0x000000c10300780c */ /* 0x040fe20003fc4270 */
[----:B------:R0:W-:Y:S01]  /*3a790*/  @P0 STG.E.U16 desc[UR52][R8.64+0x162], R99 ;  /* 0x0001626308000986 */ /* 0x0001e2000c101534 */
[----:B------:R-:W-:Y:S02]  /*3a7a0*/  F2FP.BF16.F32.PACK_AB R101, RZ, R101 ;  /* 0x00000065ff65723e */ /* 0x000fe400000010ff */
[----:B------:R-:W-:Y:S01]  /*3a7b0*/  F2FP.BF16.F32.PACK_AB R102, RZ, R102 ;  /* 0x00000066ff66723e */ /* 0x000fe200000010ff */
[----:B------:R0:W-:Y:S01]  /*3a7c0*/  @P3 STG.E.U16 desc[UR52][R4.64+0x170], R100 ;  /* 0x0001706404003986 */ /* 0x0001e2000c101534 */
[C---:B------:R-:W-:Y:S02]  /*3a7d0*/  ISETP.GT.AND P0, PT, R0.reuse, 0x188, P2 ;  /* 0x000001880000780c */ /* 0x040fe40001704270 */
[----:B------:R-:W-:Y:S02]  /*3a7e0*/  ISETP.GT.AND P5, PT, R3, 0xc0, PT ;  /* 0x000000c00300780c */ /* 0x000fe40003fa4270 */
[C---:B------:R-:W-:Y:S01]  /*3a7f0*/  ISETP.GT.AND P3, PT, R0.reuse, RZ, P6 ;  /* 0x000000ff0000720c */ /* 0x040fe20003764270 */
[-C--:B------:R-:W-:Y:S01]  /*3a800*/  FMUL R103, R103, R2.reuse ;  /* 0x0000000267677220 */ /* 0x080fe20000400000 */
[----:B------:R0:W-:Y:S01]  /*3a810*/  @P4 STG.E.U16 desc[UR52][R4.64+0x172], R101 ;  /* 0x0001726504004986 */ /* 0x0001e2000c101534 */
[----:B------:R-:W-:Y:S01]  /*3a820*/  FMUL R73, R73, R2 ;  /* 0x0000000249497220 */ /* 0x000fe20000400000 */
[----:B------:R-:W-:-:S02]  /*3a830*/  ISETP.GT.AND P2, PT, R0, RZ, P5 ;  /* 0x000000ff0000720c */ /* 0x000fc40002f44270 */
[----:B------:R0:W-:Y:S01]  /*3a840*/  @P1 STG.E.U16 desc[UR52][R8.64+0x170], R102 ;  /* 0x0001706608001986 */ /* 0x0001e2000c101534 */
[----:B------:R-:W-:Y:S01]  /*3a850*/  ISETP.GT.AND P1, PT, R0, 0x8, P6 ;  /* 0x000000080000780c */ /* 0x000fe20003724270 */
[-C--:B------:R-:W-:Y:S01]  /*3a860*/  FMUL R72, R72, R2.reuse ;  /* 0x0000000248487220 */ /* 0x080fe20000400000 */
[----:B------:R-:W-:Y:S01]  /*3a870*/  F2FP.BF16.F32.PACK_AB R103, RZ, R103 ;  /* 0x00000067ff67723e */ /* 0x000fe200000010ff */
[----:B------:R-:W-:Y:S01]  /*3a880*/  FMUL R75, R75, R2 ;  /* 0x000000024b4b7220 */ /* 0x000fe20000400000 */
[----:B------:R-:W-:Y:S02]  /*3a890*/  F2FP.BF16.F32.PACK_AB R73, RZ, R73 ;  /* 0x00000049ff49723e */ /* 0x000fe400000010ff */
[----:B------:R-:W-:Y:S01]  /*3a8a0*/  ISETP.GT.AND P4, PT, R0, 0x8, P5 ;  /* 0x000000080000780c */ /* 0x000fe20002f84270 */
[----:B------:R0:W-:Y:S01]  /*3a8b0*/  @P0 STG.E.U16 desc[UR52][R8.64+0x172], R103 ;  /* 0x0001726708000986 */ /* 0x0001e2000c101534 */
[----:B------:R-:W-:Y:S02]  /*3a8c0*/  ISETP.GT.AND P5, PT, R3, 0xc8, PT ;  /* 0x000000c80300780c */ /* 0x000fe40003fa4270 */
[----:B------:R-:W-:Y:S01]  /*3a8d0*/  F2FP.BF16.F32.PACK_AB R72, RZ, R72 ;  /* 0x00000048ff48723e */ /* 0x000fe200000010ff */
[----:B------:R0:W-:Y:S01]  /*3a8e0*/  @P3 STG.E.U16 desc[UR52][R18.64+0x182], R73 ;  /* 0x0001824912003986 */ /* 0x0001e2000c101534 */
[----:B------:R-:W-:-:S02]  /*3a8f0*/  F2FP.BF16.F32.PACK_AB R75, RZ, R75 ;  /* 0x0000004bff4b723e */ /* 0x000fc400000010ff */
[----:B------:R-:W-:Y:S02]  /*3a900*/  ISETP.GT.AND P3, PT, R3, 0xc9, PT ;  /* 0x000000c90300780c */ /* 0x000fe40003f64270 */
[----:B------:R-:W-:Y:S01]  /*3a910*/  ISETP.GT.AND P0, PT, R0, RZ, P5 ;  /* 0x000000ff0000720c */ /* 0x000fe20002f04270 */
[-C--:B------:R-:W-:Y:S01]  /*3a920*/  FMUL R74, R74, R2.reuse ;  /* 0x000000024a4a7220 */ /* 0x080fe20000400000 */
[----:B------:R0:W-:Y:S01]  /*3a930*/  @P2 STG.E.U16 desc[UR52][R18.64+0x180], R72 ;  /* 0x0001804812002986 */ /* 0x0001e2000c101534 */
[-C--:B------:R-:W-:Y:S01]  /*3a940*/  FMUL R76, R76, R2.reuse ;  /* 0x000000024c4c7220 */ /* 0x080fe20000400000 */
[C---:B------:R-:W-:Y:S02]  /*3a950*/  ISETP.GT.AND P2, PT, R0.reuse, RZ, P3 ;  /* 0x000000ff0000720c */ /* 0x040fe40001f44270 */
[----:B------:R0:W-:Y:S01]  /*3a960*/  @P1 STG.E.U16 desc[UR52][R20.64+0x182], R75 ;  /* 0x0001824b14001986 */ /* 0x0001e2000c101534 */
[----:B------:R-:W-:Y:S01]  /*3a970*/  ISETP.GT.AND P1, PT, R0, 0x8, P5 ;  /* 0x000000080000780c */ /* 0x000fe20002f24270 */
[----:B------:R-:W-:Y:S01]  /*3a980*/  FMUL R77, R77, R2 ;  /* 0x000000024d4d7220 */ /* 0x000fe20000400000 */
[----:B------:R-:W-:Y:S01]  /*3a990*/  F2FP.BF16.F32.PACK_AB R74, RZ, R74 ;  /* 0x0000004aff4a723e */ /* 0x000fe200000010ff */
[----:B------:R-:W-:Y:S01]  /*3a9a0*/  FMUL R78, R78, R2 ;  /* 0x000000024e4e7220 */ /* 0x000fe20000400000 */
[----:B------:R-:W-:-:S02]  /*3a9b0*/  F2FP.BF16.F32.PACK_AB R76, RZ, R76 ;  /* 0x0000004cff4c723e */ /* 0x000fc400000010ff */
[----:B------:R-:W-:Y:S01]  /*3a9c0*/  F2FP.BF16.F32.PACK_AB R77, RZ, R77 ;  /* 0x0000004dff4d723e */ /* 0x000fe200000010ff */
[----:B------:R0:W-:Y:S01]  /*3a9d0*/  @P4 STG.E.U16 desc[UR52][R20.64+0x180], R74 ;  /* 0x0001804a14004986 */ /* 0x0001e2000c101534 */
[----:B------:R-:W-:-:S03]  /*3a9e0*/  F2FP.BF16.F32.PACK_AB R78, RZ, R78 ;  /* 0x0000004eff4e723e */ /* 0x000fc600000010ff */
[----:B------:R0:W-:Y:S01]  /*3a9f0*/  @P0 STG.E.U16 desc[UR52][R18.64+0x190], R76 ;  /* 0x0001904c12000986 */ /* 0x0001e2000c101534 */
[----:B------:R-:W-:-:S03]  /*3aa00*/  ISETP.GT.AND P0, PT, R3, 0xd0, PT ;  /* 0x000000d00300780c */ /* 0x000fc60003f04270 */
[----:B------:R0:W-:Y:S01]  /*3aa10*/  @P2 STG.E.U16 desc[UR52][R18.64+0x192], R77 ;  /* 0x0001924d12002986 */ /* 0x0001e2000c101534 */
[----:B------:R-:W-:-:S03]  /*3aa20*/  ISETP.GT.AND P2, PT, R0, 0x8, P3 ;  /* 0x000000080000780c */ /* 0x000fc60001f44270 */
[----:B------:R0:W-:Y:S01]  /*3aa30*/  @P1 STG.E.U16 desc[UR52][R20.64+0x190], R78 ;  /* 0x0001904e14001986 */ /* 0x0001e2000c101534 */
[----:B------:R-:W-:Y:S01]  /*3aa40*/  ISETP.GT.AND P1, PT, R0, RZ, P0 ;  /* 0x000000ff0000720c */ /* 0x000fe20000724270 */
[-C--:B------:R-:W-:Y:S01]  /*3aa50*/  FMUL R79, R79, R2.reuse ;  /* 0x000000024f4f7220 */ /* 0x080fe20000400000 */
[----:B------:R-:W-:Y:S01]  /*3aa60*/  FMUL R80, R80, R2 ;  /* 0x0000000250507220 */ /* 0x000fe20000400000 */
[----:B------:R-:W-:-:S03]  /*3aa70*/  ISETP.GT.AND P4, PT, R3, 0xd1, PT ;  /* 0x000000d10300780c */ /* 0x000fc60003f84270 */
[----:B------:R-:W-:Y:S02]  /*3aa80*/  F2FP.BF16.F32.PACK_AB R79, RZ, R79 ;  /* 0x0000004fff4f723e */ /* 0x000fe400000010ff */
[----:B------:R-:W-:-:S03]  /*3aa90*/  F2FP.BF16.F32.PACK_AB R80, RZ, R80 ;  /* 0x00000050ff50723e */ /* 0x000fc600000010ff */
[----:B------:R0:W-:Y:S04]  /*3aaa0*/  @P2 STG.E.U16 desc[UR52][R20.64+0x192], R79 ;  /* 0x0001924f14002986 */ /* 0x0001e8000c101534 */
[----:B------:R0:W-:Y:S01]  /*3aab0*/  @P1 STG.E.U16 desc[UR52][R18.64+0x1a0], R80 ;  /* 0x0001a05012001986 */ /* 0x0001e2000c101534 */
[----:B------:R-:W-:Y:S01]  /*3aac0*/  ISETP.GT.AND P1, PT, R0, RZ, P4 ;  /* 0x000000ff0000720c */ /* 0x000fe20002724270 */
[----:B------:R-:W-:-:S05]  /*3aad0*/  FMUL R81, R81, R2 ;  /* 0x0000000251517220 */ /* 0x000fca0000400000 */
[----:B------:R-:W-:Y:S01]  /*3aae0*/  F2FP.BF16.F32.PACK_AB R81, RZ, R81 ;  /* 0x00000051ff51723e */ /* 0x000fe200000010ff */
[----:B------:R-:W-:-:S06]  /*3aaf0*/  FMUL R82, R82, R2 ;  /* 0x0000000252527220 */ /* 0x000fcc0000400000 */
[----:B------:R0:W-:Y:S01]  /*3ab00*/  @P1 STG.E.U16 desc[UR52][R18.64+0x1a2], R81 ;  /* 0x0001a25112001986 */ /* 0x0001e2000c101534 */
[----:B------:R-:W-:Y:S02]  /*3ab10*/  ISETP.GT.AND P1, PT, R0, 0x8, P0 ;  /* 0x000000080000780c */ /* 0x000fe40000724270 */
[----:B------:R-:W-:Y:S01]  /*3ab20*/  F2FP.BF16.F32.PACK_AB R82, RZ, R82 ;  /* 0x00000052ff52723e */ /* 0x000fe200000010ff */
[----:B------:R-:W-:-:S10]  /*3ab30*/  FMUL R83, R83, R2 ;  /* 0x0000000253537220 */ /* 0x000fd40000400000 */
[----:B------:R0:W-:Y:S01]  /*3ab40*/  @P1 STG.E.U16 desc[UR52][R20.64+0x1a0], R82 ;  /* 0x0001a05214001986 */ /* 0x0001e2000c101534 */
[----:B------:R-:W-:Y:S02]  /*3ab50*/  ISETP.GT.AND P1, PT, R0, 0x8, P4 ;  /* 0x000000080000780c */ /* 0x000fe40002724270 */
[----:B------:R-:W-:Y:S02]  /*3ab60*/  F2FP.BF16.F32.PACK_AB R83, RZ, R83 ;  /* 0x00000053ff53723e */ /* 0x000fe400000010ff */
[----:B------:R-:W-:Y:S01]  /*3ab70*/  ISETP.GT.AND P2, PT, R3, 0xd8, PT ;  /* 0x000000d80300780c */ /* 0x000fe20003f44270 */
[----:B------:R-:W-:-:S08]  /*3ab80*/  FMUL R84, R84, R2 ;  /* 0x0000000254547220 */ /* 0x000fd00000400000 */
[----:B------:R0:W-:Y:S01]  /*3ab90*/  @P1 STG.E.U16 desc[UR52][R20.64+0x1a2], R83 ;  /* 0x0001a25314001986 */ /* 0x0001e2000c101534 */
        /* <DEDUP_REMOVED lines=177> */
[C---:B------:R-:W-:Y:S02]  /*3b6b0*/  ISETP.GT.AND P6, PT, R0.reuse, 0x180, P3 ;  /* 0x000001800000780c */ /* 0x040fe40001fc4270 */
[----:B------:R-:W-:Y:S02]  /*3b6c0*/  F2FP.BF16.F32.PACK_AB R29, RZ, R29 ;  /* 0x0000001dff1d723e */ /* 0x000fe400000010ff */
[C---:B------:R-:W-:Y:S02]  /*3b6d0*/  ISETP.GT.AND P5, PT, R0.reuse, 0x188, P5 ;  /* 0x000001880000780c */ /* 0x040fe40002fa4270 */
[----:B------:R-:W-:Y:S01]  /*3b6e0*/  ISETP.GT.AND P3, PT, R0, 0x188, P3 ;  /* 0x000001880000780c */ /* 0x000fe20001f64270 */
[-C--:B------:R-:W-:Y:S01]  /*3b6f0*/  FMUL R30, R30, R2.reuse ;  /* 0x000000021e1e7220 */ /* 0x080fe20000400000 */
[-C--:B------:R-:W-:Y:S01]  /*3b700*/  FMUL R31, R31, R2.reuse ;  /* 0x000000021f1f7220 */ /* 0x080fe20000400000 */
[----:B------:R-:W-:-:S04]  /*3b710*/  FMUL R32, R32, R2 ;  /* 0x0000000220207220 */ /* 0x000fc80000400000 */
[----:B------:R0:W-:Y:S01]  /*3b720*/  @P6 STG.E.U16 desc[UR52][R4.64+0x192], R29 ;  /* 0x0001921d04006986 */ /* 0x0001e2000c101534 */
[C---:B------:R-:W-:Y:S02]  /*3b730*/  ISETP.GT.AND P6, PT, R0.reuse, 0x180, P0 ;  /* 0x000001800000780c */ /* 0x040fe400007c4270 */
[----:B------:R-:W-:Y:S02]  /*3b740*/  F2FP.BF16.F32.PACK_AB R30, RZ, R30 ;  /* 0x0000001eff1e723e */ /* 0x000fe400000010ff */
[----:B------:R-:W-:Y:S02]  /*3b750*/  F2FP.BF16.F32.PACK_AB R31, RZ, R31 ;  /* 0x0000001fff1f723e */ /* 0x000fe400000010ff */
[----:B------:R-:W-:Y:S01]  /*3b760*/  F2FP.BF16.F32.PACK_AB R32, RZ, R32 ;  /* 0x00000020ff20723e */ /* 0x000fe200000010ff */
[----:B------:R0:W-:Y:S01]  /*3b770*/  @P5 STG.E.U16 desc[UR52][R8.64+0x190], R30 ;  /* 0x0001901e08005986 */ /* 0x0001e2000c101534 */
[C---:B------:R-:W-:Y:S02]  /*3b780*/  ISETP.GT.AND P5, PT, R0.reuse, 0x180, P4 ;  /* 0x000001800000780c */ /* 0x040fe400027a4270 */
[C---:B------:R-:W-:Y:S01]  /*3b790*/  ISETP.GT.AND P0, PT, R0.reuse, 0x188, P0 ;  /* 0x000001880000780c */ /* 0x040fe20000704270 */
[----:B------:R0:W-:Y:S01]  /*3b7a0*/  @P3 STG.E.U16 desc[UR52][R8.64+0x192], R31 ;  /* 0x0001921f08003986 */ /* 0x0001e2000c101534 */
[C---:B------:R-:W-:Y:S01]  /*3b7b0*/  ISETP.GT.AND P4, PT, R0.reuse, 0x188, P4 ;  /* 0x000001880000780c */ /* 0x040fe20002784270 */
[-C--:B------:R-:W-:Y:S01]  /*3b7c0*/  FMUL R33, R33, R2.reuse ;  /* 0x0000000221217220 */ /* 0x080fe20000400000 */
[C---:B------:R-:W-:Y:S01]  /*3b7d0*/  ISETP.GT.AND P3, PT, R0.reuse, 0x180, P1 ;  /* 0x000001800000780c */ /* 0x040fe20000f64270 */
[----:B------:R0:W-:Y:S01]  /*3b7e0*/  @P6 STG.E.U16 desc[UR52][R4.64+0x1a0], R32 ;  /* 0x0001a02004006986 */ /* 0x0001e2000c101534 */
[----:B------:R-:W-:Y:S01]  /*3b7f0*/  ISETP.GT.AND P6, PT, R0, 0x180, P2 ;  /* 0x000001800000780c */ /* 0x000fe200017c4270 */
[-C--:B------:R-:W-:Y:S01]  /*3b800*/  FMUL R34, R34, R2.reuse ;  /* 0x0000000222227220 */ /* 0x080fe20000400000 */
[C---:B------:R-:W-:Y:S01]  /*3b810*/  ISETP.GT.AND P2, PT, R0.reuse, 0x188, P2 ;  /* 0x000001880000780c */ /* 0x040fe20001744270 */
[-C--:B------:R-:W-:Y:S01]  /*3b820*/  FMUL R35, R35, R2.reuse ;  /* 0x0000000223237220 */ /* 0x080fe20000400000 */
[----:B------:R-:W-:Y:S01]  /*3b830*/  ISETP.GT.AND P1, PT, R0, 0x188, P1 ;  /* 0x000001880000780c */ /* 0x000fe20000f24270 */
[-C--:B------:R-:W-:Y:S01]  /*3b840*/  FMUL R36, R36, R2.reuse ;  /* 0x0000000224247220 */ /* 0x080fe20000400000 */
[-C--:B------:R-:W-:Y:S01]  /*3b850*/  FMUL R37, R37, R2.reuse ;  /* 0x0000000225257220 */ /* 0x080fe20000400000 */
[-C--:B------:R-:W-:Y:S01]  /*3b860*/  FMUL R38, R38, R2.reuse ;  /* 0x0000000226267220 */ /* 0x080fe20000400000 */
[----:B------:R-:W-:Y:S01]  /*3b870*/  FMUL R39, R39, R2 ;  /* 0x0000000227277220 */ /* 0x000fe20000400000 */
[----:B------:R-:W-:-:S02]  /*3b880*/  F2FP.BF16.F32.PACK_AB R33, RZ, R33 ;  /* 0x00000021ff21723e */ /* 0x000fc400000010ff */
[----:B------:R-:W-:Y:S02]  /*3b890*/  F2FP.BF16.F32.PACK_AB R34, RZ, R34 ;  /* 0x00000022ff22723e */ /* 0x000fe400000010ff */
[----:B------:R-:W-:Y:S02]  /*3b8a0*/  F2FP.BF16.F32.PACK_AB R35, RZ, R35 ;  /* 0x00000023ff23723e */ /* 0x000fe400000010ff */
[----:B------:R-:W-:Y:S02]  /*3b8b0*/  F2FP.BF16.F32.PACK_AB R36, RZ, R36 ;  /* 0x00000024ff24723e */ /* 0x000fe400000010ff */
[----:B------:R-:W-:Y:S02]  /*3b8c0*/  F2FP.BF16.F32.PACK_AB R37, RZ, R37 ;  /* 0x00000025ff25723e */ /* 0x000fe400000010ff */
[----:B------:R-:W-:Y:S02]  /*3b8d0*/  F2FP.BF16.F32.PACK_AB R38, RZ, R38 ;  /* 0x00000026ff26723e */ /* 0x000fe400000010ff */
[----:B------:R-:W-:Y:S01]  /*3b8e0*/  F2FP.BF16.F32.PACK_AB R39, RZ, R39 ;  /* 0x00000027ff27723e */ /* 0x000fe200000010ff */
[----:B------:R0:W-:Y:S04]  /*3b8f0*/  @P5 STG.E.U16 desc[UR52][R4.64+0x1a2], R33 ;  /* 0x0001a22104005986 */ /* 0x0001e8000c101534 */
[----:B------:R0:W-:Y:S04]  /*3b900*/  @P0 STG.E.U16 desc[UR52][R8.64+0x1a0], R34 ;  /* 0x0001a02208000986 */ /* 0x0001e8000c101534 */
[----:B------:R0:W-:Y:S04]  /*3b910*/  @P4 STG.E.U16 desc[UR52][R8.64+0x1a2], R35 ;  /* 0x0001a22308004986 */ /* 0x0001e8000c101534 */
[----:B------:R0:W-:Y:S04]  /*3b920*/  @P6 STG.E.U16 desc[UR52][R4.64+0x1b0], R36 ;  /* 0x0001b02404006986 */ /* 0x0001e8000c101534 */
[----:B------:R0:W-:Y:S04]  /*3b930*/  @P3 STG.E.U16 desc[UR52][R4.64+0x1b2], R37 ;  /* 0x0001b22504003986 */ /* 0x0001e8000c101534 */
[----:B------:R0:W-:Y:S04]  /*3b940*/  @P2 STG.E.U16 desc[UR52][R8.64+0x1b0], R38 ;  /* 0x0001b02608002986 */ /* 0x0001e8000c101534 */
[----:B------:R0:W-:Y:S02]  /*3b950*/  @P1 STG.E.U16 desc[UR52][R8.64+0x1b2], R39 ;  /* 0x0001b22708001986 */ /* 0x0001e4000c101534 */
.L_x_916:
[----:B------:R-:W-:Y:S05]  /*3b960*/  BSYNC B0 ;  /* 0x0000000000007941 */ /* 0x000fea0003800000 */
.L_x_28:
[----:B0-----:R-:W2:Y:S04]  /*3b970*/  LDL.LU R5, [R1+0x3e8] ;  /* 0x0003e80001057983 */ /* 0x001ea80000300800 */
[----:B------:R-:W2:Y:S01]  /*3b980*/  LDL.LU R4, [R1+0x3ec] ;  /* 0x0003ec0001047983 */ /* 0x000ea20000300800 */
[----:B------:R-:W-:Y:S01]  /*3b990*/  ULDC UR4, c[0x0][0xc] ;  /* 0x0000030000047ab9 */ /* 0x000fe20000000800 */
[----:B------:R-:W-:Y:S01]  /*3b9a0*/  ULDC UR5, c[0x0][0x10] ;  /* 0x0000040000057ab9 */ /* 0x000fe20000000800 */
[----:B------:R-:W2:Y:S01]  /*3b9b0*/  LDC R3, c[0x0][0x14] ;  /* 0x00000500ff037b82 */ /* 0x000ea20000000800 */
[----:B------:R-:W-:Y:S01]  /*3b9c0*/  UIMAD.WIDE.U32 UR4, UR4, UR5, URZ ;  /* 0x00000005040472a5 */ /* 0x000fe2000f8e003f */
[----:B------:R-:W-:Y:S01]  /*3b9d0*/  PRMT R0, RZ, 0x7610, R0 ;  /* 0x00007610ff007816 */ /* 0x000fe20000000000 */
[----:B------:R-:W-:Y:S01]  /*3b9e0*/  UMOV UR43, 0xffffffff ;  /* 0xffffffff002b7882 */ /* 0x000fe20000000000 */
[----:B------:R-:W-:-:S03]  /*3b9f0*/  UMOV UR42, 0xffffffff ;  /* 0xffffffff002a7882 */ /* 0x000fc60000000000 */
[----:B--2---:R-:W-:-:S04]  /*3ba00*/  IMAD.WIDE.U32 R4, R3, UR4, R4 ;  /* 0x0000000403047c25 */ /* 0x004fc8000f8e0004 */
[----:B------:R-:W-:Y:S01]  /*3ba10*/  IMAD R3, R3, UR5, RZ ;  /* 0x0000000503037c24 */ /* 0x000fe2000f8e02ff */
[----:B------:R-:W-:Y:S01]  /*3ba20*/  ULDC.64 UR4, c[0x0][0x650] ;  /* 0x0001940000047ab9 */ /* 0x000fe20000000a00 */
[----:B------:R-:W-:Y:S01]  /*3ba30*/  IMAD.MOV.U32 R7, RZ, RZ, R4 ;  /* 0x000000ffff077224 */ /* 0x000fe200078e0004 */
[----:B------:R-:W-:Y:S01]  /*3ba40*/  ISETP.GE.U32.AND P0, PT, R4, UR4, PT ;  /* 0x0000000404007c0c */ /* 0x000fe2000bf06070 */
[----:B------:R-:W-:-:S05]  /*3ba50*/  IMAD.IADD R6, R5, 0x1, R3 ;  /* 0x0000000105067824 */ /* 0x000fca00078e0203 */
[----:B------:R0:W-:Y:S01]  /*3ba60*/  STL [R1+0x3e8], R6 ;  /* 0x0003e80601007387 */ /* 0x0001e20000100800 */
[----:B------:R-:W-:-:S03]  /*3ba70*/  ISETP.GE.U32.AND.EX P0, PT, R6, UR5, PT, P0 ;  /* 0x0000000506007c0c */ /* 0x000fc6000bf06100 */
[----:B------:R0:W-:Y:S10]  /*3ba80*/  STL [R1+0x3ec], R7 ;  /* 0x0003ec0701007387 */ /* 0x0001f40000100800 */
[----:B0-----:R-:W-:Y:S05]  /*3ba90*/  @P0 BRA `(.L_x_917) ;  /* 0x0000000400880947 */ /* 0x001fea0003800000 */
[----:B------:R-:W0:Y:S01]  /*3baa0*/  S2UR UR6, SR_CTAID.X ;  /* 0x00000000000679c3 */ /* 0x000e220000002500 */
[----:B------:R-:W-:Y:S01]  /*3bab0*/  ULDC.64 UR12, c[0x0][0x628] ;  /* 0x00018a00000c7ab9 */ /* 0x000fe20000000a00 */
[----:B------:R-:W-:Y:S01]  /*3bac0*/  ULDC UR4, c[0x0][0x150] ;  /* 0x0000540000047ab9 */ /* 0x000fe20000000800 */
[----:B------:R-:W-:Y:S01]  /*3bad0*/  ISETP.NE.U32.AND P0, PT, RZ, UR12, PT ;  /* 0x0000000cff007c0c */ /* 0x000fe2000bf05070 */
[----:B------:R-:W-:Y:S01]  /*3bae0*/  ULDC UR15, c[0x0][0x630] ;  /* 0x00018c00000f7ab9 */ /* 0x000fe20000000800 */
[C---:B------:R-:W-:Y:S01]  /*3baf0*/  R2UR UR16, R7.reuse ;  /* 0x00000000071072ca */ /* 0x040fe200000e0000 */
[----:B------:R-:W-:Y:S01]  /*3bb00*/  ULDC UR19, c[0x0][0x154] ;  /* 0x0000550000137ab9 */ /* 0x000fe20000000800 */
[----:B------:R-:W-:Y:S01]  /*3bb10*/  ISETP.NE.AND.EX P0, PT, RZ, UR13, PT, P0 ;  /* 0x0000000dff007c0c */ /* 0x000fe2000bf05300 */
[----:B------:R-:W2:Y:S01]  /*3bb20*/  S2UR UR18, SR_CTAID.Y ;  /* 0x00000000001279c3 */ /* 0x000ea20000002600 */
[----:B------:R-:W-:Y:S02]  /*3bb30*/  R2UR UR17, R6 ;  /* 0x00000000061172ca */ /* 0x000fe400000e0000 */
[----:B------:R-:W-:-:S02]  /*3bb40*/  R2UR UR10, R7 ;  /* 0x00000000070a72ca */ /* 0x000fc400000e0000 */
[----:B------:R-:W-:Y:S02]  /*3bb50*/  R2UR UR11, R6 ;  /* 0x00000000060b72ca */ /* 0x000fe400000e0000 */
[----:B0-----:R-:W-:-:S05]  /*3bb60*/  I2FP.F32.U32 R0, UR6 ;  /* 0x0000000600007c45 */ /* 0x001fca0008201000 */
[----:B------:R-:W-:-:S04]  /*3bb70*/  FMUL R0, R0, UR4 ;  /* 0x0000000400007c20 */ /* 0x000fc80008400000 */
[----:B------:R0:W0:Y:S01]  /*3bb80*/  F2I.U32.TRUNC.NTZ R3, R0 ;  /* 0x0000000000037305 */ /* 0x000022000020f000 */
[----:B--2---:R-:W-:Y:S05]  /*3bb90*/  @!P0 BRA `(.L_x_918) ;  /* 0x0000000000308947 */ /* 0x004fea0003800000 */
        /* <DEDUP_REMOVED lines=12> */
.L_x_918:
[----:B------:R-:W-:Y:S01]  /*3bc60*/  USHF.R.U64 UR42, UR10, UR15, UR11 ;  /* 0x0000000f0a2a7299 */ /* 0x000fe2000800120b */
[----:B0-----:R-:W-:Y:S01]  /*3bc70*/  I2FP.F32.U32 R0, UR18 ;  /* 0x0000001200007c45 */ /* 0x001fe20008201000 */
[----:B------:R-:W-:Y:S02]  /*3bc80*/  USHF.R.U32.HI UR4, URZ, UR15, UR11 ;  /* 0x0000000f3f047299 */ /* 0x000fe4000801160b */
        /* <DEDUP_REMOVED lines=8> */
[----:B------:R-:W-:Y:S01]  /*3bd10*/  UIMAD.WIDE.U32 UR8, UR10, UR12, UR8 ;  /* 0x0000000c0a0872a5 */ /* 0x000fe2000f8e0008 */
[----:B------:R-:W-:Y:S01]  /*3bd20*/  R2UR UR12, R3 ;  /* 0x00000000030c72ca */ /* 0x000fe200000e0000 */
[----:B------:R-:W-:Y:S01]  /*3bd30*/  UIMAD UR10, UR10, UR13, UR4 ;  /* 0x0000000d0a0a72a4 */ /* 0x000fe2000f8e0204 */
[----:B------:R-:W-:Y:S01]  /*3bd40*/  ULDC UR11, c[0x0][0x618] ;  /* 0x00018600000b7ab9 */ /* 0x000fe20000000800 */
[----:B------:R-:W-:Y:S02]  /*3bd50*/  ULDC UR21, c[0x0][0x658] ;  /* 0x0001960000157ab9 */ /* 0x000fe40000000800 */
[----:B------:R-:W-:Y:S01]  /*3bd60*/  UIADD3 UR9, UR9, UR10, URZ ;  /* 0x0000000a09097290 */ /* 0x000fe2000fffe03f */
[----:B------:R-:W-:Y:S01]  /*3bd70*/  UMOV UR15, 0xffffffff ;  /* 0xffffffff000f7882 */ /* 0x000fe20000000000 */
[----:B------:R-:W-:Y:S01]  /*3bd80*/  ULDC.64 UR4, c[0x0][0x640] ;  /* 0x0001900000047ab9 */ /* 0x000fe20000000a00 */
[----:B------:R-:W-:Y:S01]  /*3bd90*/  USHF.L.U32 UR15, UR15, UR21, URZ ;  /* 0x000000150f0f7299 */ /* 0x000fe2000800063f */
[----:B------:R-:W-:Y:S01]  /*3bda0*/  ISETP.NE.U32.AND P0, PT, RZ, UR4, PT ;  /* 0x00000004ff007c0c */ /* 0x000fe2000bf05070 */
[----:B------:R-:W-:-:S02]  /*3bdb0*/  USHF.R.U64 UR16, UR8, UR11, UR9 ;  /* 0x0000000b08107299 */ /* 0x000fc40008001209 */
[----:B------:R-:W-:Y:S01]  /*3bdc0*/  USHF.R.U32.HI UR8, URZ, UR11, UR9 ;  /* 0x0000000b3f087299 */ /* 0x000fe20008011609 */
[----:B0-----:R-:W-:Y:S01]  /*3bdd0*/  R2UR UR14, R0 ;  /* 0x00000000000e72ca */ /* 0x001fe200000e0000 */
[----:B------:R-:W-:Y:S01]  /*3bde0*/  ULDC UR17, c[0x0][0x608] ;  /* 0x0001820000117ab9 */ /* 0x000fe20000000800 */
[----:B------:R-:W-:Y:S01]  /*3bdf0*/  ULOP3.LUT UR48, URZ, UR15, URZ, 0x33, !UPT ;  /* 0x0000000f3f307292 */ /* 0x000fe2000f8e333f */
[----:B------:R-:W-:Y:S01]  /*3be00*/  ISETP.NE.AND.EX P0, PT, RZ, UR5, PT, P0 ;  /* 0x00000005ff007c0c */ /* 0x000fe2000bf05300 */
[----:B------:R-:W-:Y:S02]  /*3be10*/  USHF.R.U64 UR15, UR16, UR17, UR8 ;  /* 0x00000011100f7299 */ /* 0x000fe40008001208 */
[----:B------:R-:W-:Y:S02]  /*3be20*/  USHF.R.U32.HI UR8, URZ, UR17, UR8 ;  /* 0x000000113f087299 */ /* 0x000fe40008011608 */
[----:B------:R-:W-:Y:S02]  /*3be30*/  UIADD3 UR12, -UR12, URZ, URZ ;  /* 0x0000003f0c0c7290 */ /* 0x000fe4000fffe13f */
[----:B------:R-:W-:Y:S01]  /*3be40*/  USHF.R.U64 UR17, UR15, UR21, UR8 ;  /* 0x000000150f117299 */ /* 0x000fe20008001208 */
[----:B------:R-:W-:Y:S01]  /*3be50*/  UMOV UR19, 0x1 ;  /* 0x0000000100137882 */ /* 0x000fe20000000000 */
[----:B------:R-:W-:Y:S01]  /*3be60*/  ULDC UR13, c[0x0][0x144] ;  /* 0x00005100000d7ab9 */ /* 0x000fe20000000800 */
[----:B------:R-:W-:Y:S01]  /*3be70*/  ULDC UR7, c[0x0][0x600] ;  /* 0x0001800000077ab9 */ /* 0x000fe20000000800 */
[----:B------:R-:W-:-:S02]  /*3be80*/  USHF.L.U32 UR24, UR19, UR21, URZ ;  /* 0x0000001513187299 */ /* 0x000fc4000800063f */
[----:B------:R-:W-:Y:S02]  /*3be90*/  USHF.R.U32.HI UR8, URZ, UR21, UR8 ;  /* 0x000000153f087299 */ /* 0x000fe40008011608 */
[----:B------:R-:W-:Y:S02]  /*3bea0*/  UIMAD UR21, UR13, UR12, UR6 ;  /* 0x0000000c0d1572a4 */ /* 0x000fe4000f8e0206 */
[----:B------:R-:W-:Y:S02]  /*3beb0*/  UIADD3 UR20, UR7, -0x1, URZ ;  /* 0xffffffff07147890 */ /* 0x000fe4000fffe03f */
[----:B------:R-:W-:Y:S01]  /*3bec0*/  UIADD3 UR19, -UR14, URZ, URZ ;  /* 0x0000003f0e137290 */ /* 0x000fe2000fffe13f */
        /* <DEDUP_REMOVED lines=17> */
.L_x_919:
[----:B------:R-:W-:Y:S01]  /*3bfe0*/  UISETP.NE.AND UP0, UPT, UR39, URZ, UPT ;  /* 0x0000003f2700728c */ /* 0x000fe2000bf05270 */
[----:B------:R-:W-:Y:S01]  /*3bff0*/  IMAD.MOV.U32 R0, RZ, RZ, 0x1 ;  /* 0x00000001ff007424 */ /* 0x000fe200078e00ff */
[----:B------:R-:W-:Y:S02]  /*3c000*/  USHF.R.U64 UR4, UR6, UR22, UR8 ;  /* 0x0000001606047299 */ /* 0x000fe40008001208 */
[----:B------:R-:W-:Y:S02]  /*3c010*/  ULOP3.LUT UR48, UR15, UR48, URZ, 0xc0, !UPT ;  /* 0x000000300f307292 */ /* 0x000fe4000f8ec03f */
[----:B------:R-:W-:Y:S02]  /*3c020*/  UIADD3 UR5, -UR4, URZ, URZ ;  /* 0x0000003f04057290 */ /* 0x000fe4000fffe13f */
[----:B------:R-:W-:Y:S02]  /*3c030*/  UIMAD UR48, UR24, UR4, UR48 ;  /* 0x00000004183072a4 */ /* 0x000fe4000f8e0230 */
[----:B------:R-:W-:-:S02]  /*3c040*/  ULOP3.LUT UR16, UR16, UR20, URZ, 0xc0, !UPT ;  /* 0x0000001410107292 */ /* 0x000fc4000f8ec03f */
[----:B------:R-:W-:Y:S02]  /*3c050*/  @UP0 UIMAD UR21, UR25, UR19, UR18 ;  /* 0x00000013191502a4 */ /* 0x000fe4000f8e0212 */
[----:B------:R-:W-:-:S03]  /*3c060*/  UIMAD UR4, UR5, UR23, UR17 ;  /* 0x00000017050472a4 */ /* 0x000fc6000f8e0211 */
[----:B------:R-:W-:Y:S01]  /*3c070*/  ULDC UR5, c[0x0][0x610] ;  /* 0x0001840000057ab9 */ /* 0x000fe20000000800 */
[----:B------:R-:W-:Y:S02]  /*3c080*/  UIMAD UR4, UR4, UR7, UR16 ;  /* 0x00000007040472a4 */ /* 0x000fe4000f8e0210 */
[----:B------:R-:W-:-:S04]  /*3c090*/  UIMAD UR48, UR48, UR5, UR21 ;  /* 0x00000005303072a4 */ /* 0x000fc8000f8e0215 */
[----:B------:R-:W-:Y:S02]  /*3c0a0*/  USEL UR43, UR4, UR48, !UP0 ;  /* 0x00000030042b7287 */ /* 0x000fe4000c000000 */
[----:B------:R-:W-:-:S12]  /*3c0b0*/  USEL UR48, UR48, UR4, !UP0 ;  /* 0x0000000430307287 */ /* 0x000fd8000c000000 */
.L_x_917:
[----:B------:R-:W-:-:S13]  /*3c0c0*/  LOP3.LUT P0, RZ, R0, 0xff, RZ, 0xc0, !PT ;  /* 0x000000ff00ff7812 */ /* 0x000fda000780c0ff */
[----:B------:R-:W-:Y:S05]  /*3c0d0*/  @P0 BRA `(.L_x_920) ;  /* 0xfffffc50000c0947 */ /* 0x000fea000383ffff */
[----:B------:R-:W-:Y:S05]  /*3c0e0*/  EXIT ;  /* 0x000000000000794d */ /* 0x000fea0003800000 */
.L_x_3:
[----:B------:R-:W2:Y:S01]  /*3c0f0*/  LDL R4, [R1+0x3ec] ;  /* 0x0003ec0001047983 */ /* 0x000ea20000100800 */
[----:B------:R-:W-:-:S03]  /*3c100*/  ULDC.64 UR8, c[0x0][0x650] ;  /* 0x0001940000087ab9 */ /* 0x000fc60000000a00 */
[----:B------:R-:W3:Y:S01]  /*3c110*/  LDL R3, [R1+0x3e8] ;  /* 0x0003e80001037983 */ /* 0x000ee20000100800 */
[----:B------:R-:W-:Y:S01]  /*3c120*/  PRMT R0, RZ, 0x7610, R0 ;  /* 0x00007610ff007816 */ /* 0x000fe20000000000 */
[----:B------:R-:W-:Y:S02]  /*3c130*/  IMAD.MOV.U32 R5, RZ, RZ, -0x1 ;  /* 0xffffffffff057424 */ /* 0x000fe400078e00ff */
[----:B------:R-:W-:Y:S02]  /*3c140*/  IMAD.MOV.U32 R2, RZ, RZ, -0x1 ;  /* 0xffffffffff027424 */ /* 0x000fe400078e00ff */
[----:B------:R-:W-:Y:S01]  /*3c150*/  IMAD.MOV.U32 R10, RZ, RZ, -0x1 ;  /* 0xffffffffff0a7424 */ /* 0x000fe200078e00ff */
[----:B--2---:R-:W-:-:S04]  /*3c160*/  ISETP.GE.U32.AND P0, PT, R4, UR8, PT ;  /* 0x0000000804007c0c */ /* 0x004fc8000bf06070 */
[----:B---3--:R-:W-:-:S13]  /*3c170*/  ISETP.GE.U32.AND.EX P0, PT, R3, UR9, PT, P0 ;  /* 0x0000000903007c0c */ /* 0x008fda000bf06100 */
[----:B------:R-:W-:Y:S05]  /*3c180*/  @P0 BRA `(.L_x_921) ;  /* 0x00000004008c0947 */ /* 0x000fea0003800000 */
[----:B------:R-:W-:Y:S01]  /*3c190*/  I2FP.F32.U32 R0, UR4 ;  /* 0x0000000400007c45 */ /* 0x000fe20008201000 */
[----:B0-----:R-:W-:Y:S01]  /*3c1a0*/  ULDC.64 UR16, c[0x0][0x628] ;  /* 0x00018a0000107ab9 */ /* 0x001fe20000000a00 */
        /* <DEDUP_REMOVED lines=24> */
.L_x_922:
        /* <DEDUP_REMOVED lines=24> */
[----:B------:R-:W-:Y:S01]  /*3c4b0*/  UMOV UR19, 0x1 ;  /* 0x0000000100137882 */ /* 0x000fe20000000000 */
[----:B------:R-:W-:Y:S01]  /*3c4c0*/  ULDC UR20, c[0x0][0x608] ;  /* 0x0001820000147ab9 */ /* 0x000fe20000000800 */
[----:B------:R-:W-:Y:S01]  /*3c4d0*/  USHF.L.U32 UR26, UR19, UR23, URZ ;  /* 0x00000017131a7299 */ /* 0x000fe2000800063f */
[----:B------:R-:W-:Y:S01]  /*3c4e0*/  ISETP.NE.AND.EX P0, PT, RZ, UR9, PT, P0 ;  /* 0x00000009ff007c0c */ /* 0x000fe2000bf05300 */
[----:B------:R-:W-:Y:S02]  /*3c4f0*/  USHF.R.U64 UR19, UR18, UR20, UR11 ;  /* 0x0000001412137299 */ /* 0x000fe4000800120b */
[----:B------:R-:W-:Y:S02]  /*3c500*/  USHF.R.U32.HI UR11, URZ, UR20, UR11 ;  /* 0x000000143f0b7299 */ /* 0x000fe4000801160b */
[----:B------:R-:W-:-:S02]  /*3c510*/  UIADD3 UR15, -UR15, URZ, URZ ;  /* 0x0000003f0f0f7290 */ /* 0x000fc4000fffe13f */
[----:B------:R-:W-:Y:S01]  /*3c520*/  USHF.R.U64 UR20, UR19, UR23, UR11 ;  /* 0x0000001713147299 */ /* 0x000fe2000800120b */
[----:B------:R-:W-:Y:S01]  /*3c530*/  ULDC UR16, c[0x0][0x144] ;  /* 0x0000510000107ab9 */ /* 0x000fe20000000800 */
[----:B------:R-:W-:Y:S01]  /*3c540*/  ULDC UR6, c[0x0][0x600] ;  /* 0x0001800000067ab9 */ /* 0x000fe20000000800 */
[----:B------:R-:W-:Y:S02]  /*3c550*/  USHF.R.U32.HI UR11, URZ, UR23, UR11 ;  /* 0x000000173f0b7299 */ /* 0x000fe4000801160b */
[----:B------:R-:W-:Y:S02]  /*3c560*/  UIMAD UR23, UR16, UR15, UR4 ;  /* 0x0000000f101772a4 */ /* 0x000fe4000f8e0204 */
[----:B------:R-:W-:Y:S02]  /*3c570*/  UIADD3 UR22, UR6, -0x1, URZ ;  /* 0xffffffff06167890 */ /* 0x000fe4000fffe03f */
[----:B------:R-:W-:Y:S02]  /*3c580*/  ULOP3.LUT UR27, URZ, UR13, URZ, 0x33, !UPT ;  /* 0x0000000d3f1b7292 */ /* 0x000fe4000f8e333f */
        /* <DEDUP_REMOVED lines=18> */
.L_x_923:
[----:B------:R-:W-:Y:S01]  /*3c6b0*/  UISETP.NE.AND UP0, UPT, UR39, URZ, UPT ;  /* 0x0000003f2700728c */ /* 0x000fe2000bf05270 */
[----:B------:R-:W-:Y:S01]  /*3c6c0*/  IMAD.MOV.U32 R0, RZ, RZ, 0x1 ;  /* 0x00000001ff007424 */ /* 0x000fe200078e00ff */
[----:B------:R-:W-:Y:S01]  /*3c6d0*/  USHF.R.U64 UR8, UR4, UR24, UR11 ;  /* 0x0000001804087299 */ /* 0x000fe2000800120b */
[----:B------:R-:W-:Y:S01]  /*3c6e0*/  IMAD.U32 R10, RZ, RZ, UR5 ;  /* 0x00000005ff0a7e24 */ /* 0x000fe2000f8e00ff */
[----:B------:R-:W-:Y:S02]  /*3c6f0*/  ULOP3.LUT UR4, UR19, UR27, URZ, 0xc0, !UPT ;  /* 0x0000001b13047292 */ /* 0x000fe4000f8ec03f */
[----:B------:R-:W-:Y:S02]  /*3c700*/  ULOP3.LUT UR18, UR18, UR22, URZ, 0xc0, !UPT ;  /* 0x0000001612127292 */ /* 0x000fe4000f8ec03f */
[----:B------:R-:W-:-:S03]  /*3c710*/  UIMAD UR4, UR26, UR8, UR4 ;  /* 0x000000081a0472a4 */ /* 0x000fc6000f8e0204 */
[----:B------:R-:W-:Y:S02]  /*3c720*/  @UP0 UIMAD UR23, UR28, UR21, UR7 ;  /* 0x000000151c1702a4 */ /* 0x000fe4000f8e0207 */
[----:B------:R-:W-:-:S03]  /*3c730*/  UIADD3 UR7, -UR8, URZ, URZ ;  /* 0x0000003f08077290 */ /* 0x000fc6000fffe13f */
[----:B------:R-:W-:Y:S01]  /*3c740*/  ULDC UR8, c[0x0][0x610] ;  /* 0x0001840000087ab9 */ /* 0x000fe20000000800 */
[----:B------:R-:W-:Y:S02]  /*3c750*/  UIMAD UR7, UR7, UR25, UR20 ;  /* 0x00000019070772a4 */ /* 0x000fe4000f8e0214 */
[----:B------:R-:W-:Y:S02]  /*3c760*/  UIMAD UR4, UR4, UR8, UR23 ;  /* 0x00000008040472a4 */ /* 0x000fe4000f8e0217 */
[----:B------:R-:W-:-:S04]  /*3c770*/  UIMAD UR7, UR7, UR6, UR18 ;  /* 0x00000006070772a4 */ /* 0x000fc8000f8e0212 */
[----:B------:R-:W-:Y:S02]  /*3c780*/  USEL UR6, UR7, UR4, !UP0 ;  /* 0x0000000407067287 */ /* 0x000fe4000c000000 */
[----:B------:R-:W-:-:S04]  /*3c790*/  USEL UR4, UR4, UR7, !UP0 ;  /* 0x0000000704047287 */ /* 0x000fc8000c000000 */
[----:B------:R-:W-:Y:S02]  /*3c7a0*/  IMAD.U32 R2, RZ, RZ, UR6 ;  /* 0x00000006ff027e24 */ /* 0x000fe4000f8e00ff */
[----:B------:R-:W-:-:S07]  /*3c7b0*/  IMAD.U32 R5, RZ, RZ, UR4 ;  /* 0x00000004ff057e24 */ /* 0x000fce000f8e00ff */
.L_x_921:
[----:B------:R-:W-:-:S08]  /*3c7c0*/  NOP ;  /* 0x0000000000007918 */ /* 0x000fd00000000000 */
[----:B0-----:R-:W0:-:S00]  /*3c7d0*/  USETMAXREG.DEALLOC.CTAPOOL 0x18 ;  /* 0x00000018000079c8 */ /* 0x001e0000080e0500 */
[----:B------:R-:W-:-:S13]  /*3c7e0*/  ISETP.NE.AND P0, PT, RZ, UR10, PT ;  /* 0x0000000aff007c0c */ /* 0x000fda000bf05270 */
[----:B------:R-:W-:Y:S05]  /*3c7f0*/  @P0 EXIT ;  /* 0x000000000000094d */ /* 0x000fea0003800000 */
[----:B0-----:R-:W-:Y:S01]  /*3c800*/  LOP3.LUT P0, RZ, R0, 0xff, RZ, 0xc0, !PT ;  /* 0x000000ff00ff7812 */ /* 0x001fe2000780c0ff */
[----:B------:R-:W-:Y:S02]  /*3c810*/  IMAD.MOV.U32 R0, RZ, RZ, 0x1 ;  /* 0x00000001ff007424 */ /* 0x000fe400078e00ff */
[----:B------:R-:W-:-:S10]  /*3c820*/  IMAD.MOV.U32 R6, RZ, RZ, RZ ;  /* 0x000000ffff067224 */ /* 0x000fd400078e00ff */
[----:B------:R-:W-:Y:S05]  /*3c830*/  @!P0 BRA `(.L_x_924) ;  /* 0x0000000c00688947 */ /* 0x000fea0003800000 */
[----:B------:R-:W0:Y:S01]  /*3c840*/  S2R R3, SR_TID.X ;  /* 0x0000000000037919 */ /* 0x000e220000002100 */
[----:B------:R-:W1:Y:S01]  /*3c850*/  LDC R0, c[0x0][0x28c] ;  /* 0x0000a300ff007b82 */ /* 0x000e620000000800 */
[----:B------:R-:W-:Y:S01]  /*3c860*/  ULDC UR5, c[0x0][0x658] ;  /* 0x0001960000057ab9 */ /* 0x000fe20000000800 */
[----:B------:R-:W-:Y:S01]  /*3c870*/  UMOV UR7, 0xffffffff ;  /* 0xffffffff00077882 */ /* 0x000fe20000000000 */
[----:B------:R-:W-:Y:S01]  /*3c880*/  ULDC UR6, c[0x0][0xc] ;  /* 0x0000030000067ab9 */ /* 0x000fe20000000800 */
[----:B------:R-:W-:Y:S01]  /*3c890*/  USHF.L.U32 UR9, UR7, UR5, URZ ;  /* 0x0000000507097299 */ /* 0x000fe2000800063f */
[----:B------:R-:W-:Y:S01]  /*3c8a0*/  BSSY B0, `(.L_x_924) ;  /* 0x00000d3000007945 */ /* 0x000fe20003800000 */
[----:B------:R-:W-:Y:S01]  /*3c8b0*/  UMOV UR8, 0x1 ;  /* 0x0000000100087882 */ /* 0x000fe20000000000 */
[----:B------:R-:W-:Y:S01]  /*3c8c0*/  ULDC UR7, c[0x0][0x10] ;  /* 0x0000040000077ab9 */ /* 0x000fe20000000800 */
[----:B------:R-:W-:Y:S01]  /*3c8d0*/  USHF.L.U32 UR5, UR8, UR5, URZ ;  /* 0x0000000508057299 */ /* 0x000fe2000800063f */
[----:B------:R-:W-:Y:S01]  /*3c8e0*/  IMAD.MOV.U32 R8, RZ, RZ, 0x1 ;  /* 0x00000001ff087424 */ /* 0x000fe200078e00ff */
[----:B------:R-:W-:Y:S01]  /*3c8f0*/  UIMAD.WIDE.U32 UR6, UR6, UR7, URZ ;  /* 0x00000007060672a5 */ /* 0x000fe2000f8e003f */
[----:B------:R-:W-:Y:S01]  /*3c900*/  IMAD.MOV.U32 R6, RZ, RZ, RZ ;  /* 0x000000ffff067224 */ /* 0x000fe200078e00ff */
[----:B------:R-:W-:Y:S01]  /*3c910*/  ULDC UR8, c[0x0][0x14] ;  /* 0x0000050000087ab9 */ /* 0x000fe20000000800 */
[----:B------:R-:W-:Y:S01]  /*3c920*/  ULDC UR4, c[0x0][0x600] ;  /* 0x0001800000047ab9 */ /* 0x000fe20000000800 */
[----:B------:R-:W-:-:S02]  /*3c930*/  UIMAD.WIDE.U32 UR20, UR6, UR8, URZ ;  /* 0x00000008061472a5 */ /* 0x000fc4000f8e003f */
[----:B------:R-:W-:Y:S02]  /*3c940*/  UIMAD UR7, UR7, UR8, URZ ;  /* 0x00000008070772a4 */ /* 0x000fe4000f8e023f */
[----:B------:R-:W-:Y:S02]  /*3c950*/  ULOP3.LUT UR24, UR38, 0x2, URZ, 0xfc, !UPT ;  /* 0x0000000226187892 */ /* 0x000fe4000f8efc3f */
[----:B------:R-:W-:Y:S02]  /*3c960*/  UIADD3 UR4, UR4, -0x1, URZ ;  /* 0xffffffff04047890 */ /* 0x000fe4000fffe03f */
[----:B------:R-:W-:Y:S01]  /*3c970*/  ULOP3.LUT UR6, URZ, UR9, URZ, 0x33, !UPT ;  /* 0x000000093f067292 */ /* 0x000fe2000f8e333f */
[----:B-1----:R-:W-:Y:S01]  /*3c980*/  VIADD R0, R0, 0x1f ;  /* 0x0000001f00007836 */ /* 0x002fe20000000000 */
[----:B------:R-:W-:Y:S01]  /*3c990*/  UIADD3 UR7, UR21, UR7, URZ ;  /* 0x0000000715077290 */ /* 0x000fe2000fffe03f */
[----:B------:R-:W-:Y:S01]  /*3c9a0*/  ULDC.64 UR22, c[0x0][0x198] ;  /* 0x0000660000167ab9 */ /* 0x000fe20000000a00 */
[----:B0-----:R-:W-:-:S02]  /*3c9b0*/  LOP3.LUT P3, RZ, R3, 0x7f, RZ, 0xc0, !PT ;  /* 0x0000007f03ff7812 */ /* 0x001fc4000786c0ff */
[----:B------:R-:W-:Y:S02]  /*3c9c0*/  LOP3.LUT P0, RZ, R3, 0x1f, RZ, 0xc0, !PT ;  /* 0x0000001f03ff7812 */ /* 0x000fe4000780c0ff */
[----:B------:R-:W-:Y:S02]  /*3c9d0*/  SHF.R.S32.HI R3, RZ, 0x1f, R0 ;  /* 0x0000001fff037819 */ /* 0x000fe40000011400 */
[----:B------:R-:W-:Y:S02]  /*3c9e0*/  PLOP3.LUT P0, PT, P0, P3, PT, 0x8a, 0x0 ;  /* 0x000000000000781c */ /* 0x000fe40000707172 */
[----:B------:R-:W-:Y:S01]  /*3c9f0*/  LEA.HI R3, R3, R0, RZ, 0x5 ;  /* 0x0000000003037211 */ /* 0x000fe200078f28ff */
[----:B------:R-:W-:-:S03]  /*3ca00*/  IMAD.MOV.U32 R0, RZ, RZ, 0x1 ;  /* 0x00000001ff007424 */ /* 0x000fc600078e00ff */
[----:B------:R-:W-:-:S05]  /*3ca10*/  SHF.R.S32.HI R7, RZ, 0x5, R3 ;  /* 0x00000005ff077819 */ /* 0x000fca0000011403 */
[----:B------:R-:W-:-:S07]  /*3ca20*/  VIADD R11, R7, 0x1 ;  /* 0x00000001070b7836 */ /* 0x000fce0000000000 */
.L_x_936:
[----:B------:R-:W-:-:S03]  /*3ca30*/  UMOV UR8, 0xffffffff ;  /* 0xffffffff00087882 */ /* 0x000fc60000000000 */
[----:B------:R-:W-:Y:S05]  /*3ca40*/  BRA.DIV UR8, `(.L_x_925) ;  /* 0x0000000e08d47947 */ /* 0x000fea000b800000 */
[----:B------:R-:W-:-:S13]  /*3ca50*/  ELECT P6, URZ, PT ;  /* 0x00000000003f782f */ /* 0x000fda00038c0000 */
.L_x_947:
[----:B------:R-:W0:Y:S01]  /*3ca60*/  LDC R3, c[0x0][0x28c] ;  /* 0x0000a300ff037b82 */ /* 0x000e220000000800 */
[----:B------:R-:W-:Y:S01]  /*3ca70*/  BSSY B1, `(.L_x_926) ;  /* 0x0000038000017945 */ /* 0x000fe20003800000 */
[----:B0-----:R-:W-:-:S13]  /*3ca80*/  ISETP.LT.OR P6, PT, R3, 0x1, !P6 ;  /* 0x000000010300780c */ /* 0x001fda00077c1670 */
[----:B------:R-:W-:Y:S05]  /*3ca90*/  @P6 BRA `(.L_x_927) ;  /* 0x0000000000d46947 */ /* 0x000fea0003800000 */
[----:B------:R-:W-:Y:S02]  /*3caa0*/  IMAD R2, R2, 0xe0, RZ ;  /* 0x000000e002027824 */ /* 0x000fe400078e02ff */
[----:B------:R-:W-:Y:S02]  /*3cab0*/  IMAD.SHL.U32 R5, R5, 0x200, RZ ;  /* 0x0000020005057824 */ /* 0x000fe400078e00ff */
[----:B------:R-:W-:Y:S02]  /*3cac0*/  IMAD.MOV.U32 R14, RZ, RZ, RZ ;  /* 0x000000ffff0e7224 */ /* 0x000fe400078e00ff */
[----:B------:R-:W-:Y:S02]  /*3cad0*/  IMAD.MOV.U32 R4, RZ, RZ, R11 ;  /* 0x000000ffff047224 */ /* 0x000fe400078e000b */
[----:B------:R-:W-:Y:S02]  /*3cae0*/  IMAD.MOV.U32 R3, RZ, RZ, R0 ;  /* 0x000000ffff037224 */ /* 0x000fe400078e0000 */
[----:B------:R-:W-:-:S07]  /*3caf0*/  IMAD.MOV.U32 R9, RZ, RZ, R6 ;  /* 0x000000ffff097224 */ /* 0x000fce00078e0006 */
.L_x_931:
[----:B------:R-:W0:Y:S01]  /*3cb00*/  S2R R13, SR_CgaCtaId ;  /* 0x00000000000d7919 */ /* 0x000e220000008800 */
[----:B------:R-:W-:-:S04]  /*3cb10*/  MOV R12, 0x400 ;  /* 0x00000400000c7802 */ /* 0x000fc80000000f00 */
[----:B0-----:R-:W-:Y:S02]  /*3cb20*/  LEA R16, R13, R12, 0x18 ;  /* 0x0000000c0d107211 */ /* 0x001fe400078ec0ff */
[----:B------:R-:W-:Y:S01]  /*3cb30*/  SHF.L.U32 R12, R3, 0x1f, RZ ;  /* 0x0000001f030c7819 */ /* 0x000fe200000006ff */
[----:B------:R-:W0:Y:S02]  /*3cb40*/  @!P3 LDC R13, c[0x0][0x500] ;  /* 0x00014000ff0dbb82 */ /* 0x000e240000000800 */
[----:B------:R-:W-:-:S04]  /*3cb50*/  IMAD R15, R9, 0x8, R16 ;  /* 0x00000008090f7824 */ /* 0x000fc800078e0210 */
[----:B------:R-:W1:Y:S02]  /*3cb60*/  SYNCS.PHASECHK.TRANS64.TRYWAIT P1, [R15+URZ+0x20], R12 ;  /* 0x0000200c0f0075a7 */ /* 0x000e64000802017f */
[----:B-1----:R-:W-:Y:S05]  /*3cb70*/  @!P1 BRA `(.L_x_928) ;  /* 0x0000000c00a89947 */ /* 0x002fea0003800000 */
.L_x_948:
[----:B------:R-:W-:Y:S01]  /*3cb80*/  UPRMT UR8, UR24, 0x9910, URZ ;  /* 0x0000991018087896 */ /* 0x000fe2000800003f */
[----:B0-----:R0:W-:Y:S03]  /*3cb90*/  @!P3 SYNCS.ARRIVE.TRANS64 RZ, [R15+URZ], R13 ;  /* 0x0000000d0fffb9a7 */ /* 0x0011e6000800003f */
[----:B------:R-:W-:-:S06]  /*3cba0*/  UISETP.NE.AND UP0, UPT, UR8, 0x2, UPT ;  /* 0x000000020800788c */ /* 0x000fcc000bf05270 */
[----:B------:R-:W-:-:S13]  /*3cbb0*/  PLOP3.LUT P1, PT, PT, PT, UP0, 0x80, 0x0 ;  /* 0x000000000000781c */ /* 0x000fda0003f2f008 */
[----:B0-----:R-:W-:Y:S05]  /*3cbc0*/  @P1 BRA `(.L_x_929) ;  /* 0x0000000000041947 */ /* 0x001fea0003800000 */
[----:B------:R-:W-:Y:S01]  /*3cbd0*/  BPT.TRAP 0x1 ;  /* 0x000000040000795c */ /* 0x000fe20000300000 */
.L_x_929:
[----:B------:R-:W-:Y:S05]  /*3cbe0*/  @P0 BRA `(.L_x_930) ;  /* 0x0000000000040947 */ /* 0x000fea0003800000 */
[----:B------:R-:W-:Y:S01]  /*3cbf0*/  BPT.TRAP 0x1 ;  /* 0x000000040000795c */ /* 0x000fe20000300000 */
.L_x_930:
[--C-:B-1----:R-:W-:Y:S01]  /*3cc00*/  IMAD R12, R9, 0x8000, R16.reuse ;  /* 0x00008000090c7824 */ /* 0x102fe200078e0210 */
[----:B------:R-:W-:Y:S01]  /*3cc10*/  R2UR UR18, R5 ;  /* 0x00000000051272ca */ /* 0x000fe200000e0000 */
[----:B------:R-:W-:Y:S01]  /*3cc20*/  IMAD R16, R9, 0x3800, R16 ;  /* 0x0000380009107824 */ /* 0x000fe200078e0210 */
[----:B------:R-:W-:Y:S01]  /*3cc30*/  R2UR UR9, R15 ;  /* 0x000000000f0972ca */ /* 0x000fe200000e0000 */
[----:B------:R-:W-:Y:S01]  /*3cc40*/  VIADD R4, R4, 0xffffffff ;  /* 0xffffffff04047836 */ /* 0x000fe20000000000 */
[----:B------:R-:W-:Y:S01]  /*3cc50*/  R2UR UR8, R12 ;  /* 0x000000000c0872ca */ /* 0x000fe200000e0000 */
[----:B------:R-:W-:Y:S01]  /*3cc60*/  UIADD3 UR14, UP0, UR22, 0xf0, URZ ;  /* 0x000000f0160e7890 */ /* 0x000fe2000ff1e03f */
[----:B------:R-:W-:Y:S01]  /*3cc70*/  R2UR UR11, R16 ;  /* 0x00000000100b72ca */ /* 0x000fe200000e0000 */
[----:B------:R-:W-:Y:S01]  /*3cc80*/  UIADD3 UR26, UP1, UR22, 0x1f0, URZ ;  /* 0x000001f0161a7890 */ /* 0x000fe2000ff3e03f */
[----:B------:R-:W-:Y:S01]  /*3cc90*/  R2UR UR10, R14 ;  /* 0x000000000e0a72ca */ /* 0x000fe200000e0000 */
[----:B------:R-:W-:Y:S01]  /*3cca0*/  UIADD3.X UR15, URZ, UR23, URZ, UP0, !UPT ;  /* 0x000000173f0f7290 */ /* 0x000fe200087fe43f */
[----:B------:R-:W-:Y:S01]  /*3ccb0*/  R2UR UR12, R10 ;  /* 0x000000000a0c72ca */ /* 0x000fe200000e0000 */
[----:B------:R-:W-:Y:S01]  /*3ccc0*/  VIADD R9, R9, 0x1 ;  /* 0x0000000109097836 */ /* 0x000fe20000000000 */
[----:B------:R-:W-:Y:S01]  /*3ccd0*/  R2UR UR19, R2 ;  /* 0x00000000021372ca */ /* 0x000fe200000e0000 */
[----:B------:R-:W-:Y:S01]  /*3cce0*/  UIADD3.X UR27, URZ, UR23, URZ, UP1, !UPT ;  /* 0x000000173f1b7290 */ /* 0x000fe20008ffe43f */
[----:B------:R-:W-:Y:S01]  /*3ccf0*/  ISETP.GT.AND P2, PT, R4, 0x1, PT ;  /* 0x000000010400780c */ /* 0x000fe20003f44270 */
[----:B------:R-:W-:Y:S01]  /*3cd00*/  UMOV UR16, 0x0 ;  /* 0x0000000000107882 */ /* 0x000fe20000000000 */
[----:B------:R-:W-:Y:S01]  /*3cd10*/  UMOV UR17, 0x10000000 ;  /* 0x1000000000117882 */ /* 0x000fe20000000000 */
[----:B------:R-:W-:Y:S01]  /*3cd20*/  UIADD3 UR8, UR8, 0x100, URZ ;  /* 0x0000010008087890 */ /* 0x000fe2000fffe03f */
[----:B------:R-:W-:Y:S01]  /*3cd30*/  ISETP.NE.AND P1, PT, R9, 0x4, PT ;  /* 0x000000040900780c */ /* 0x000fe20003f25270 */
[----:B------:R-:W-:Y:S01]  /*3cd40*/  UIADD3 UR13, UR11, 0x20100, URZ ;  /* 0x000201000b0d7890 */ /* 0x000fe2000fffe03f */
[----:B------:R-:W-:-:S02]  /*3cd50*/  VIADD R14, R14, 0x20 ;  /* 0x000000200e0e7836 */ /* 0x000fc40000000000 */
[----:B------:R-:W-:Y:S01]  /*3cd60*/  UMOV UR11, UR18 ;  /* 0x00000012000b7c82 */ /* 0x000fe20008000000 */
[----:B------:R-:W-:Y:S02]  /*3cd70*/  SEL R12, RZ, 0x1, P1 ;  /* 0x00000001ff0c7807 */ /* 0x000fe40000800000 */
[----:B------:R-:W-:Y:S01]  /*3cd80*/  SEL R9, R9, RZ, P1 ;  /* 0x000000ff09097207 */ /* 0x000fe20000800000 */
[----:B------:R0:W-:Y:S01]  /*3cd90*/  UTMALDG.3D [UR8], [UR14], desc[UR16] ;  /* 0x000010080e0075b4 */ /* 0x0001e20008011000 */
[----:B------:R-:W-:Y:S01]  /*3cda0*/  LOP3.LUT R3, R3, R12, RZ, 0x3c, !PT ;  /* 0x0000000c03037212 */ /* 0x000fe200078e3cff */
[----:B0-----:R-:W-:Y:S01]  /*3cdb0*/  UMOV UR8, UR13 ;  /* 0x0000000d00087c82 */ /* 0x001fe20008000000 */
[----:B------:R-:W-:Y:S02]  /*3cdc0*/  UMOV UR11, UR19 ;  /* 0x00000013000b7c82 */ /* 0x000fe40008000000 */
[----:B------:R0:W-:Y:S02]  /*3cdd0*/  UTMALDG.3D [UR8], [UR26], desc[UR16] ;  /* 0x000010081a0075b4 */ /* 0x0001e40008011000 */
[----:B0-----:R-:W-:Y:S05]  /*3cde0*/  @P2 BRA `(.L_x_931) ;  /* 0xfffffffc00442947 */ /* 0x001fea000383ffff */
.L_x_927:
[----:B------:R-:W-:Y:S05]  /*3cdf0*/  BSYNC B1 ;  /* 0x0000000000017941 */ /* 0x000fea0003800000 */
.L_x_926:
[----:B------:R-:W2:Y:S01]  /*3ce00*/  LDL.LU R16, [R1+0x3e8] ;  /* 0x0003e80001107983 */ /* 0x000ea20000300800 */
[----:B------:R-:W-:Y:S01]  /*3ce10*/  LOP3.LUT P4, RZ, R8, 0xff, RZ, 0xc0, !PT ;  /* 0x000000ff08ff7812 */ /* 0x000fe2000788c0ff */
[----:B------:R-:W-:Y:S01]  /*3ce20*/  IMAD.IADD R6, R7, 0x1, R6 ;  /* 0x0000000107067824 */ /* 0x000fe200078e0206 */
[----:B------:R-:W-:Y:S01]  /*3ce30*/  ULDC.64 UR8, c[0x0][0x650] ;  /* 0x0001940000087ab9 */ /* 0x000fe20000000a00 */
[----:B------:R-:W3:Y:S01]  /*3ce40*/  LDL.LU R15, [R1+0x3ec] ;  /* 0x0003ec00010f7983 */ /* 0x000ee20000300800 */
[----:B------:R-:W-:Y:S01]  /*3ce50*/  BSSY B1, `(.L_x_932) ;  /* 0x0000075000017945 */ /* 0x000fe20003800000 */
[----:B------:R-:W-:Y:S01]  /*3ce60*/  IMAD.MOV.U32 R5, RZ, RZ, -0x1 ;  /* 0xffffffffff057424 */ /* 0x000fe200078e00ff */
[----:B------:R-:W-:Y:S01]  /*3ce70*/  SHF.R.U32.HI R2, RZ, 0x2, R6 ;  /* 0x00000002ff027819 */ /* 0x000fe20000011606 */
[----:B------:R-:W-:Y:S01]  /*3ce80*/  IMAD.MOV.U32 R10, RZ, RZ, -0x1 ;  /* 0xffffffffff0a7424 */ /* 0x000fe200078e00ff */
[----:B------:R-:W-:Y:S02]  /*3ce90*/  ISETP.GT.U32.AND P1, PT, R6, 0x3, PT ;  /* 0x000000030600780c */ /* 0x000fe40003f24070 */
[----:B------:R-:W-:-:S02]  /*3cea0*/  LOP3.LUT R2, R2, 0x1, RZ, 0xc0, !PT ;  /* 0x0000000102027812 */ /* 0x000fc400078ec0ff */
[C---:B------:R-:W-:Y:S01]  /*3ceb0*/  ISETP.LT.U32.AND P1, PT, R7.reuse, 0x4, P1 ;  /* 0x000000040700780c */ /* 0x040fe20000f21070 */
[----:B------:R-:W0:Y:S01]  /*3cec0*/  @P4 S2R R3, SR_CgaCtaId ;  /* 0x0000000000034919 */ /* 0x000e220000008800 */
[----:B------:R-:W-:Y:S02]  /*3ced0*/  ISETP.NE.U32.AND P2, PT, R2, 0x1, PT ;  /* 0x000000010200780c */ /* 0x000fe40003f45070 */
[----:B------:R-:W-:Y:S02]  /*3cee0*/  @P4 MOV R2, 0x400 ;  /* 0x0000040000024802 */ /* 0x000fe40000000f00 */
[----:B------:R-:W-:Y:S02]  /*3cef0*/  ISETP.GT.U32.AND P2, PT, R7, 0x3, !P2 ;  /* 0x000000030700780c */ /* 0x000fe40005744070 */
[----:B------:R-:W-:Y:S02]  /*3cf00*/  LOP3.LUT R6, R6, 0x3, RZ, 0xc0, !PT ;  /* 0x0000000306067812 */ /* 0x000fe400078ec0ff */
[----:B------:R-:W-:-:S02]  /*3cf10*/  PRMT R8, RZ, 0x7610, R8 ;  /* 0x00007610ff087816 */ /* 0x000fc40000000008 */
[----:B0-----:R-:W-:Y:S02]  /*3cf20*/  @P4 LEA R2, R3, R2, 0x18 ;  /* 0x0000000203024211 */ /* 0x001fe400078ec0ff */
[----:B------:R-:W-:Y:S02]  /*3cf30*/  SEL R3, RZ, 0x1, !P1 ;  /* 0x00000001ff037807 */ /* 0x000fe40004800000 */
[----:B------:R0:W-:Y:S02]  /*3cf40*/  @P4 SYNCS.ARRIVE.TRANS64.A1T0 RZ, [R2+URZ+0x58], RZ ;  /* 0x000058ff02ff49a7 */ /* 0x0001e4000810003f */
[----:B0-----:R-:W-:-:S04]  /*3cf50*/  SEL R2, RZ, 0x1, !P2 ;  /* 0x00000001ff027807 */ /* 0x001fc80005000000 */
[--C-:B------:R-:W-:Y:S01]  /*3cf60*/  LOP3.LUT R0, R2, R0, R3.reuse, 0x96, !PT ;  /* 0x0000000002007212 */ /* 0x100fe200078e9603 */
[----:B------:R-:W-:Y:S01]  /*3cf70*/  IMAD.MOV.U32 R2, RZ, RZ, -0x1 ;  /* 0xffffffffff027424 */ /* 0x000fe200078e00ff */
[----:B------:R-:W-:Y:S02]  /*3cf80*/  PRMT R3, RZ, 0x7610, R3 ;  /* 0x00007610ff037816 */ /* 0x000fe40000000003 */
[----:B---3--:R-:W-:-:S04]  /*3cf90*/  IADD3 R15, P1, R15, UR20, RZ ;  /* 0x000000140f0f7c10 */ /* 0x008fc8000ff3e0ff */
[----:B--2---:R-:W-:Y:S01]  /*3cfa0*/  IADD3.X R16, R16, UR7, RZ, P1, !PT ;  /* 0x0000000710107c10 */ /* 0x004fe20008ffe4ff */
[----:B------:R0:W-:Y:S01]  /*3cfb0*/  STL [R1+0x3ec], R15 ;  /* 0x0003ec0f01007387 */ /* 0x0001e20000100800 */
[----:B------:R-:W-:-:S03]  /*3cfc0*/  ISETP.GE.U32.AND P1, PT, R15, UR8, PT ;  /* 0x000000080f007c0c */ /* 0x000fc6000bf26070 */
[----:B------:R0:W-:Y:S01]  /*3cfd0*/  STL [R1+0x3e8], R16 ;  /* 0x0003e81001007387 */ /* 0x0001e20000100800 */
[----:B------:R-:W-:-:S13]  /*3cfe0*/  ISETP.GE.U32.AND.EX P1, PT, R16, UR9, PT, P1 ;  /* 0x0000000910007c0c */ /* 0x000fda000bf26110 */
[----:B0-----:R-:W-:Y:S05]  /*3cff0*/  @P1 BRA `(.L_x_933) ;  /* 0x0000000400681947 */ /* 0x001fea0003800000 */
[----:B------:R-:W0:Y:S01]  /*3d000*/  S2UR UR8, SR_CTAID.X ;  /* 0x00000000000879c3 */ /* 0x000e220000002500 */
[----:B------:R-:W-:Y:S01]  /*3d010*/  ULDC.64 UR10, c[0x0][0x628] ;  /* 0x00018a00000a7ab9 */ /* 0x000fe20000000a00 */
[----:B------:R-:W-:Y:S01]  /*3d020*/  ULDC UR9, c[0x0][0x150] ;  /* 0x0000540000097ab9 */ /* 0x000fe20000000800 */
[----:B------:R-:W-:Y:S01]  /*3d030*/  ISETP.NE.U32.AND P1, PT, RZ, UR10, PT ;  /* 0x0000000aff007c0c */ /* 0x000fe2000bf25070 */
[----:B------:R-:W-:Y:S01]  /*3d040*/  ULDC UR12, c[0x0][0x630] ;  /* 0x00018c00000c7ab9 */ /* 0x000fe20000000800 */
[----:B------:R-:W-:Y:S01]  /*3d050*/  ULDC UR14, c[0x0][0x154] ;  /* 0x00005500000e7ab9 */ /* 0x000fe20000000800 */
[----:B------:R-:W-:Y:S01]  /*3d060*/  IMAD.MOV.U32 R3, RZ, RZ, R16 ;  /* 0x000000ffff037224 */ /* 0x000fe200078e0010 */
[----:B------:R-:W-:Y:S01]  /*3d070*/  ISETP.NE.AND.EX P1, PT, RZ, UR11, PT, P1 ;  /* 0x0000000bff007c0c */ /* 0x000fe2000bf25310 */
[----:B------:R-:W1:Y:S01]  /*3d080*/  S2UR UR13, SR_CTAID.Y ;  /* 0x00000000000d79c3 */ /* 0x000e620000002600 */
[----:B0-----:R-:W-:-:S05]  /*3d090*/  I2FP.F32.U32 R2, UR8 ;  /* 0x0000000800027c45 */ /* 0x001fca0008201000 */
[----:B------:R-:W-:Y:S01]  /*3d0a0*/  FMUL R9, R2, UR9 ;  /* 0x0000000902097c20 */ /* 0x000fe20008400000 */
[----:B------:R-:W-:Y:S01]  /*3d0b0*/  IMAD.MOV.U32 R2, RZ, RZ, R15 ;  /* 0x000000ffff027224 */ /* 0x000fe200078e000f */
[----:B-1----:R-:W-:-:S04]  /*3d0c0*/  I2FP.F32.U32 R12, UR13 ;  /* 0x0000000d000c7c45 */ /* 0x002fc80008201000 */
[----:B------:R-:W0:Y:S01]  /*3d0d0*/  F2I.U32.TRUNC.NTZ R9, R9 ;  /* 0x0000000900097305 */ /* 0x000e22000020f000 */
[----:B------:R-:W-:Y:S05]  /*3d0e0*/  @!P1 BRA `(.L_x_934) ;  /* 0x0000000000289947 */ /* 0x000fea0003800000 */
[----:B------:R-:W-:Y:S02]  /*3d0f0*/  ULDC UR9, c[0x0][0x634] ;  /* 0x00018d0000097ab9 */ /* 0x000fe40000000800 */
[----:B------:R-:W-:-:S05]  /*3d100*/  IADD3 R3, P1, R15, UR9, RZ ;  /* 0x000000090f037c10 */ /* 0x000fca000ff3e0ff */
[----:B------:R-:W-:-:S04]  /*3d110*/  IMAD.X R13, RZ, RZ, R16, P1 ;  /* 0x000000ffff0d7224 */ /* 0x000fc800008e0610 */
[----:B------:R-:W-:-:S04]  /*3d120*/  IMAD.WIDE.U32 R4, R13, UR10, RZ ;  /* 0x0000000a0d047c25 */ /* 0x000fc8000f8e00ff */
[----:B------:R-:W-:-:S04]  /*3d130*/  IMAD.WIDE.U32 R4, P1, R3, UR11, R4 ;  /* 0x0000000b03047c25 */ /* 0x000fc8000f820004 */
[----:B------:R-:W-:-:S04]  /*3d140*/  IMAD.WIDE.U32 R2, R3, UR10, RZ ;  /* 0x0000000a03027c25 */ /* 0x000fc8000f8e00ff */
[----:B------:R-:W-:Y:S01]  /*3d150*/  IMAD.MOV.U32 R2, RZ, RZ, R5 ;  /* 0x000000ffff027224 */ /* 0x000fe200078e0005 */
[----:B------:R-:W-:Y:S01]  /*3d160*/  IADD3 RZ, P2, R3, R4, RZ ;  /* 0x0000000403ff7210 */ /* 0x000fe20007f5e0ff */
[----:B------:R-:W-:-:S04]  /*3d170*/  IMAD.X R3, RZ, RZ, RZ, P1 ;  /* 0x000000ffff037224 */ /* 0x000fc800008e06ff */
[----:B------:R-:W-:-:S08]  /*3d180*/  IMAD.WIDE.U32.X R2, R13, UR11, R2, P2 ;  /* 0x0000000b0d027c25 */ /* 0x000fd000090e0402 */
.L_x_934:
[--C-:B------:R-:W-:Y:S01]  /*3d190*/  SHF.R.U64 R10, R2, UR12, R3.reuse ;  /* 0x0000000c020a7c19 */ /* 0x100fe20008001203 */
[----:B------:R-:W-:Y:S01]  /*3d1a0*/  ULDC.64 UR10, c[0x0][0x620] ;  /* 0x00018800000a7ab9 */ /* 0x000fe20000000a00 */
[----:B------:R-:W-:Y:S01]  /*3d1b0*/  SHF.R.U32.HI R2, RZ, UR12, R3 ;  /* 0x0000000cff027c19 */ /* 0x000fe20008011603 */
[----:B------:R-:W-:Y:S01]  /*3d1c0*/  IMAD.MOV.U32 R3, RZ, RZ, R16 ;  /* 0x000000ffff037224 */ /* 0x000fe200078e0010 */
[----:B------:R-:W-:Y:S01]  /*3d1d0*/  IADD3 R13, P1, RZ, -R10, RZ ;  /* 0x8000000aff0d7210 */ /* 0x000fe20007f3e0ff */
[----:B------:R-:W-:Y:S01]  /*3d1e0*/  FMUL R12, R12, UR14 ;  /* 0x0000000e0c0c7c20 */ /* 0x000fe20008400000 */
[----:B------:R-:W-:Y:S01]  /*3d1f0*/  ULDC.64 UR14, c[0x0][0x640] ;  /* 0x00019000000e7ab9 */ /* 0x000fe20000000a00 */
[----:B0-----:R-:W-:Y:S02]  /*3d200*/  R2UR UR9, R9 ;  /* 0x00000000090972ca */ /* 0x001fe400000e0000 */
[----:B------:R-:W-:Y:S01]  /*3d210*/  IMAD.X R2, RZ, RZ, ~R2, P1 ;  /* 0x000000ffff027224 */ /* 0x000fe200008e0e02 */
[----:B------:R-:W-:Y:S01]  /*3d220*/  ISETP.NE.U32.AND P1, PT, RZ, UR14, PT ;  /* 0x0000000eff007c0c */ /* 0x000fe2000bf25070 */
[----:B------:R-:W0:Y:S02]  /*3d230*/  F2I.U32.TRUNC.NTZ R12, R12 ;  /* 0x0000000c000c7305 */ /* 0x000e24000020f000 */
[----:B------:R-:W-:Y:S01]  /*3d240*/  IMAD R2, R2, UR10, RZ ;  /* 0x0000000a02027c24 */ /* 0x000fe2000f8e02ff */
[----:B------:R-:W-:-:S03]  /*3d250*/  ISETP.NE.AND.EX P1, PT, RZ, UR15, PT, P1 ;  /* 0x0000000fff007c0c */ /* 0x000fc6000bf25310 */
[----:B------:R-:W-:Y:S02]  /*3d260*/  IMAD R5, R13, UR11, R2 ;  /* 0x0000000b0d057c24 */ /* 0x000fe4000f8e0202 */
[----:B------:R-:W-:-:S04]  /*3d270*/  IMAD.MOV.U32 R2, RZ, RZ, R15 ;  /* 0x000000ffff027224 */ /* 0x000fc800078e000f */
[----:B------:R-:W-:Y:S01]  /*3d280*/  IMAD.WIDE.U32 R2, R13, UR10, R2 ;  /* 0x0000000a0d027c25 */ /* 0x000fe2000f8e0002 */
[----:B------:R-:W-:Y:S01]  /*3d290*/  ULDC UR10, c[0x0][0x618] ;  /* 0x00018600000a7ab9 */ /* 0x000fe20000000800 */
[----:B0-----:R-:W-:Y:S02]  /*3d2a0*/  R2UR UR11, R12 ;  /* 0x000000000c0b72ca */ /* 0x001fe400000e0000 */
[----:B------:R-:W-:-:S05]  /*3d2b0*/  IMAD.IADD R3, R3, 0x1, R5 ;  /* 0x0000000103037824 */ /* 0x000fca00078e0205 */
[--C-:B------:R-:W-:Y:S02]  /*3d2c0*/  SHF.R.U64 R9, R2, UR10, R3.reuse ;  /* 0x0000000a02097c19 */ /* 0x100fe40008001203 */
[----:B------:R-:W-:Y:S01]  /*3d2d0*/  SHF.R.U32.HI R2, RZ, UR10, R3 ;  /* 0x0000000aff027c19 */ /* 0x000fe20008011603 */
[----:B------:R-:W-:-:S03]  /*3d2e0*/  ULDC UR10, c[0x0][0x608] ;  /* 0x00018200000a7ab9 */ /* 0x000fc60000000800 */
[--C-:B------:R-:W-:Y:S02]  /*3d2f0*/  SHF.R.U64 R13, R9, UR10, R2.reuse ;  /* 0x0000000a090d7c19 */ /* 0x100fe40008001202 */
[----:B------:R-:W-:Y:S01]  /*3d300*/  SHF.R.U32.HI R2, RZ, UR10, R2 ;  /* 0x0000000aff027c19 */ /* 0x000fe20008011602 */
[----:B------:R-:W-:-:S03]  /*3d310*/  ULDC UR10, c[0x0][0x658] ;  /* 0x00019600000a7ab9 */ /* 0x000fc60000000800 */
[--C-:B------:R-:W-:Y:S02]  /*3d320*/  SHF.R.U64 R12, R13, UR10, R2.reuse ;  /* 0x0000000a0d0c7c19 */ /* 0x100fe40008001202 */
[----:B------:R-:W-:-:S03]  /*3d330*/  SHF.R.U32.HI R15, RZ, UR10, R2 ;  /* 0x0000000aff0f7c19 */ /* 0x000fc60008011602 */
[----:B------:R-:W-:Y:S02]  /*3d340*/  IMAD.MOV.U32 R2, RZ, RZ, R12 ;  /* 0x000000ffff027224 */ /* 0x000fe400078e000c */
[----:B------:R-:W-:Y:S01]  /*3d350*/  IMAD.MOV.U32 R3, RZ, RZ, R15 ;  /* 0x000000ffff037224 */ /* 0x000fe200078e000f */
[----:B------:R-:W-:Y:S06]  /*3d360*/  @!P1 BRA `(.L_x_935) ;  /* 0x0000000000289947 */ /* 0x000fec0003800000 */
        /* <DEDUP_REMOVED lines=10> */
.L_x_935:
[----:B------:R-:W-:Y:S01]  /*3d410*/  ULDC UR10, c[0x0][0x648] ;  /* 0x00019200000a7ab9 */ /* 0x000fe20000000800 */
[----:B------:R-:W-:Y:S01]  /*3d420*/  UISETP.NE.AND UP0, UPT, UR39, URZ, UPT ;  /* 0x0000003f2700728c */ /* 0x000fe2000bf05270 */
[----:B------:R-:W-:Y:S01]  /*3d430*/  SHF.R.U64 R2, R2, UR10, R3 ;  /* 0x0000000a02027c19 */ /* 0x000fe20008001203 */
[----:B------:R-:W-:Y:S01]  /*3d440*/  ULDC UR10, c[0x0][0x638] ;  /* 0x00018e00000a7ab9 */ /* 0x000fe20000000800 */
[----:B------:R-:W-:Y:S01]  /*3d450*/  UIADD3 UR11, -UR11, URZ, URZ ;  /* 0x0000003f0b0b7290 */ /* 0x000fe2000fffe13f */
[----:B------:R-:W-:Y:S02]  /*3d460*/  LOP3.LUT R13, R13, UR6, RZ, 0xc0, !PT ;  /* 0x000000060d0d7c12 */ /* 0x000fe4000f8ec0ff */
[----:B------:R-:W-:Y:S01]  /*3d470*/  IMAD.MOV R3, RZ, RZ, -R2 ;  /* 0x000000ffff037224 */ /* 0x000fe200078e0a02 */
[----:B------:R-:W-:Y:S02]  /*3d480*/  LOP3.LUT R9, R9, UR4, RZ, 0xc0, !PT ;  /* 0x0000000409097c12 */ /* 0x000fe4000f8ec0ff */
[----:B------:R-:W-:Y:S01]  /*3d490*/  IMAD R5, R2, UR5, R13 ;  /* 0x0000000502057c24 */ /* 0x000fe2000f8e020d */
[----:B------:R-:W-:Y:S01]  /*3d4a0*/  PLOP3.LUT P1, PT, PT, PT, UP0, 0x40, 0x0 ;  /* 0x000000000000781c */ /* 0x000fe20003f2e808 */
[----:B------:R-:W-:Y:S01]  /*3d4b0*/  IMAD R12, R3, UR10, R12 ;  /* 0x0000000a030c7c24 */ /* 0x000fe2000f8e020c */
[----:B------:R-:W-:Y:S01]  /*3d4c0*/  UIADD3 UR10, -UR9, URZ, URZ ;  /* 0x0000003f090a7290 */ /* 0x000fe2000fffe13f */
[----:B------:R-:W-:Y:S01]  /*3d4d0*/  PLOP3.LUT P2, PT, PT, PT, UP0, 0x40, 0x0 ;  /* 0x000000000000781c */ /* 0x000fe20003f4e808 */
[----:B------:R-:W-:Y:S01]  /*3d4e0*/  IMAD.MOV.U32 R3, RZ, RZ, 0x1 ;  /* 0x00000001ff037424 */ /* 0x000fe200078e00ff */
[----:B------:R-:W-:-:S02]  /*3d4f0*/  ULDC UR9, c[0x0][0x144] ;  /* 0x0000510000097ab9 */ /* 0x000fc40000000800 */
[----:B------:R-:W-:-:S03]  /*3d500*/  UIMAD UR8, UR9, UR10, UR8 ;  /* 0x0000000a090872a4 */ /* 0x000fc6000f8e0208 */
[----:B------:R-:W-:Y:S02]  /*3d510*/  ULDC UR9, c[0x0][0x148] ;  /* 0x0000520000097ab9 */ /* 0x000fe40000000800 */
[----:B------:R-:W-:-:S03]  /*3d520*/  @UP0 UIMAD UR8, UR9, UR11, UR13 ;  /* 0x0000000b090802a4 */ /* 0x000fc6000f8e020d */
[----:B------:R-:W-:Y:S02]  /*3d530*/  ULDC UR9, c[0x0][0x600] ;  /* 0x0001800000097ab9 */ /* 0x000fe40000000800 */
[----:B------:R-:W-:Y:S02]  /*3d540*/  IMAD R12, R12, UR9, R9 ;  /* 0x000000090c0c7c24 */ /* 0x000fe4000f8e0209 */
[----:B------:R-:W-:Y:S01]  /*3d550*/  IMAD.U32 R2, RZ, RZ, UR8 ;  /* 0x00000008ff027e24 */ /* 0x000fe2000f8e00ff */
[----:B------:R-:W-:-:S03]  /*3d560*/  ULDC UR8, c[0x0][0x610] ;  /* 0x0001840000087ab9 */ /* 0x000fc60000000800 */
[----:B------:R-:W-:-:S05]  /*3d570*/  IMAD R5, R5, UR8, R2 ;  /* 0x0000000805057c24 */ /* 0x000fca000f8e0202 */
[----:B------:R-:W-:Y:S02]  /*3d580*/  SEL R2, R12, R5, P1 ;  /* 0x000000050c027207 */ /* 0x000fe40000800000 */
[----:B------:R-:W-:-:S07]  /*3d590*/  SEL R5, R5, R12, P2 ;  /* 0x0000000c05057207 */ /* 0x000fce0001000000 */
.L_x_933:
[----:B------:R-:W-:Y:S05]  /*3d5a0*/  BSYNC B1 ;  /* 0x0000000000017941 */ /* 0x000fea0003800000 */
.L_x_932:
[----:B------:R-:W-:-:S13]  /*3d5b0*/  LOP3.LUT P1, RZ, R3, 0xff, RZ, 0xc0, !PT ;  /* 0x000000ff03ff7812 */ /* 0x000fda000782c0ff */
[----:B------:R-:W-:Y:S05]  /*3d5c0*/  @P1 BRA `(.L_x_936) ;  /* 0xfffffff400181947 */ /* 0x000fea000383ffff */
[----:B------:R-:W-:Y:S05]  /*3d5d0*/  BSYNC B0 ;  /* 0x0000000000007941 */ /* 0x000fea0003800000 */
.L_x_924:
[----:B------:R-:W-:-:S03]  /*3d5e0*/  UMOV UR8, 0xffffffff ;  /* 0xffffffff00087882 */ /* 0x000fc60000000000 */
[----:B------:R-:W-:Y:S05]  /*3d5f0*/  BRA.DIV UR8, `(.L_x_937) ;  /* 0x00000006081c7947 */ /* 0x000fea000b800000 */
[----:B------:R-:W-:-:S13]  /*3d600*/  ELECT P6, URZ, PT ;  /* 0x00000000003f782f */ /* 0x000fda00038c0000 */
.L_x_951:
[----:B------:R-:W-:Y:S04]  /*3d610*/  BSSY B0, `(.L_x_938) ;  /* 0x000002c000007945 */ /* 0x000fe80003800000 */
[----:B------:R-:W-:Y:S05]  /*3d620*/  @!P6 BRA `(.L_x_939) ;  /* 0x0000000000a8e947 */ /* 0x000fea0003800000 */
[----:B------:R-:W-:-:S04]  /*3d630*/  ULOP3.LUT UR8, UR38, 0x2, URZ, 0xfc, !UPT ;  /* 0x0000000226087892 */ /* 0x000fc8000f8efc3f */
[----:B------:R-:W-:-:S06]  /*3d640*/  UISETP.NE.AND UP0, UPT, UR8, 0x3, UPT ;  /* 0x000000030800788c */ /* 0x000fcc000bf05270 */
[----:B------:R-:W-:-:S13]  /*3d650*/  PLOP3.LUT P0, PT, PT, PT, UP0, 0x80, 0x0 ;  /* 0x000000000000781c */ /* 0x000fda0003f0f008 */
[----:B------:R-:W-:Y:S05]  /*3d660*/  @!P0 BRA `(.L_x_940) ;  /* 0x0000000000048947 */ /* 0x000fea0003800000 */
[----:B------:R-:W-:Y:S01]  /*3d670*/  BPT.TRAP 0x1 ;  /* 0x000000040000795c */ /* 0x000fe20000300000 */
.L_x_940:
[----:B------:R-:W0:Y:S01]  /*3d680*/  S2R R3, SR_CgaCtaId ;  /* 0x0000000000037919 */ /* 0x000e220000008800 */
[----:B------:R-:W-:-:S04]  /*3d690*/  MOV R2, 0x400 ;  /* 0x0000040000027802 */ /* 0x000fc80000000f00 */
[----:B0-----:R-:W-:Y:S02]  /*3d6a0*/  LEA R3, R3, R2, 0x18 ;  /* 0x0000000203037211 */ /* 0x001fe400078ec0ff */
[----:B------:R-:W-:-:S03]  /*3d6b0*/  SHF.L.U32 R2, R0, 0x1f, RZ ;  /* 0x0000001f00027819 */ /* 0x000fc600000006ff */
[----:B------:R-:W-:-:S04]  /*3d6c0*/  VIADD R3, R3, 0x20 ;  /* 0x0000002003037836 */ /* 0x000fc80000000000 */
[----:B------:R-:W-:-:S04]  /*3d6d0*/  IMAD R5, R6, 0x8, R3 ;  /* 0x0000000806057824 */ /* 0x000fc800078e0203 */
[----:B------:R-:W0:Y:S02]  /*3d6e0*/  SYNCS.PHASECHK.TRANS64.TRYWAIT P0, [R5+URZ], R2 ;  /* 0x00000002050075a7 */ /* 0x000e24000800017f */
[----:B0-----:R-:W-:Y:S05]  /*3d6f0*/  @!P0 BRA `(.L_x_941) ;  /* 0x0000000000fc8947 */ /* 0x001fea0003800000 */
.L_x_952:
[----:B------:R-:W-:-:S05]  /*3d700*/  VIADD R6, R6, 0x1 ;  /* 0x0000000106067836 */ /* 0x000fca0000000000 */
[----:B------:R-:W-:-:S04]  /*3d710*/  ISETP.NE.AND P0, PT, R6, 0x4, PT ;  /* 0x000000040600780c */ /* 0x000fc80003f05270 */
[----:B0-----:R-:W-:Y:S02]  /*3d720*/  SEL R5, RZ, 0x1, P0 ;  /* 0x00000001ff057807 */ /* 0x001fe40000000000 */
[----:B------:R-:W-:Y:S02]  /*3d730*/  SEL R6, R6, RZ, P0 ;  /* 0x000000ff06067207 */ /* 0x000fe40000000000 */
[----:B------:R-:W-:-:S03]  /*3d740*/  LOP3.LUT R5, R0, R5, RZ, 0x3c, !PT ;  /* 0x0000000500057212 */ /* 0x000fc600078e3cff */
[----:B------:R-:W-:Y:S01]  /*3d750*/  IMAD R7, R6, 0x8, R3 ;  /* 0x0000000806077824 */ /* 0x000fe200078e0203 */
[----:B------:R-:W-:-:S04]  /*3d760*/  SHF.L.U32 R0, R5, 0x1f, RZ ;  /* 0x0000001f05007819 */ /* 0x000fc800000006ff */
[----:B------:R-:W0:Y:S02]  /*3d770*/  SYNCS.PHASECHK.TRANS64.TRYWAIT P0, [R7+URZ], R0 ;  /* 0x00000000070075a7 */ /* 0x000e24000800017f */
[----:B0-----:R-:W-:Y:S05]  /*3d780*/  @!P0 BRA `(.L_x_942) ;  /* 0x0000000000ec8947 */ /* 0x001fea0003800000 */
.L_x_953:
[----:B0-----:R-:W-:-:S05]  /*3d790*/  VIADD R0, R6, 0x1 ;  /* 0x0000000106007836 */ /* 0x001fca0000000000 */
[----:B------:R-:W-:-:S04]  /*3d7a0*/  ISETP.NE.AND P0, PT, R0, 0x4, PT ;  /* 0x000000040000780c */ /* 0x000fc80003f05270 */
[----:B------:R-:W-:Y:S02]  /*3d7b0*/  SEL R2, RZ, 0x1, P0 ;  /* 0x00000001ff027807 */ /* 0x000fe40000000000 */
[----:B------:R-:W-:Y:S02]  /*3d7c0*/  SEL R4, R0, RZ, P0 ;  /* 0x000000ff00047207 */ /* 0x000fe40000000000 */
[----:B------:R-:W-:-:S03]  /*3d7d0*/  LOP3.LUT R5, R5, R2, RZ, 0x3c, !PT ;  /* 0x0000000205057212 */ /* 0x000fc600078e3cff */
[----:B------:R-:W-:Y:S01]  /*3d7e0*/  IMAD R7, R4, 0x8, R3 ;  /* 0x0000000804077824 */ /* 0x000fe200078e0203 */
[----:B------:R-:W-:-:S04]  /*3d7f0*/  SHF.L.U32 R0, R5, 0x1f, RZ ;  /* 0x0000001f05007819 */ /* 0x000fc800000006ff */
[----:B------:R-:W0:Y:S02]  /*3d800*/  SYNCS.PHASECHK.TRANS64.TRYWAIT P0, [R7+URZ], R0 ;  /* 0x00000000070075a7 */ /* 0x000e24000800017f */
[----:B0-----:R-:W-:Y:S05]  /*3d810*/  @!P0 BRA `(.L_x_943) ;  /* 0x0000000000dc8947 */ /* 0x001fea0003800000 */
.L_x_954:
[----:B0-----:R-:W-:-:S05]  /*3d820*/  VIADD R0, R4, 0x1 ;  /* 0x0000000104007836 */ /* 0x001fca0000000000 */
[----:B------:R-:W-:-:S04]  /*3d830*/  ISETP.NE.AND P0, PT, R0, 0x4, PT ;  /* 0x000000040000780c */ /* 0x000fc80003f05270 */
[----:B------:R-:W-:Y:S02]  /*3d840*/  SEL R2, RZ, 0x1, P0 ;  /* 0x00000001ff027807 */ /* 0x000fe40000000000 */
[----:B------:R-:W-:Y:S02]  /*3d850*/  SEL R0, R0, RZ, P0 ;  /* 0x000000ff00007207 */ /* 0x000fe40000000000 */
[----:B------:R-:W-:-:S03]  /*3d860*/  LOP3.LUT R2, R5, R2, RZ, 0x3c, !PT ;  /* 0x0000000205027212 */ /* 0x000fc600078e3cff */
[----:B------:R-:W-:Y:S01]  /*3d870*/  IMAD R3, R0, 0x8, R3 ;  /* 0x0000000800037824 */ /* 0x000fe200078e0203 */
[----:B------:R-:W-:-:S07]  /*3d880*/  SHF.L.U32 R0, R2, 0x1f, RZ ;  /* 0x0000001f02007819 */ /* 0x000fce00000006ff */
.L_x_944:
[----:B0-----:R0:W1:Y:S02]  /*3d890*/  SYNCS.PHASECHK.TRANS64.TRYWAIT P0, [R3+URZ], R0 ;  /* 0x00000000030075a7 */ /* 0x001064000800017f */
[----:B-1----:R-:W-:Y:S05]  /*3d8a0*/  @!P0 NANOSLEEP.SYNCS 0x989680 ;  /* 0x009896800000895d */ /* 0x002fea0003900000 */
[----:B------:R-:W1:Y:S02]  /*3d8b0*/  @!P0 SYNCS.PHASECHK.TRANS64 P0, [R3+URZ], R0 ;  /* 0x00000000030085a7 */ /* 0x000e64000800007f */
[----:B-1----:R-:W-:Y:S05]  /*3d8c0*/  @!P0 BRA `(.L_x_944) ;  /* 0xfffffffc00f08947 */ /* 0x002fea000383ffff */
.L_x_939:
[----:B------:R-:W-:Y:S05]  /*3d8d0*/  BSYNC B0 ;  /* 0x0000000000007941 */ /* 0x000fea0003800000 */
.L_x_938:
[----:B------:R-:W-:Y:S05]  /*3d8e0*/  EXIT ;  /* 0x000000000000794d */ /* 0x000fea0003800000 */
.L_x_17:
[----:B-1----:R1:W4:Y:S02]  /*3d8f0*/  SYNCS.PHASECHK.TRANS64.TRYWAIT P1, [R3+URZ], R0 ;  /* 0x00000000030075a7 */ /* 0x002324000802017f */
[----:B----4-:R-:W-:Y:S05]  /*3d900*/  @!P1 NANOSLEEP.SYNCS 0x989680 ;  /* 0x009896800000995d */ /* 0x010fea0003900000 */
[----:B------:R-:W4:Y:S02]  /*3d910*/  @!P1 SYNCS.PHASECHK.TRANS64 P1, [R3+URZ], R0 ;  /* 0x00000000030095a7 */ /* 0x000f24000802007f */
[----:B----4-:R-:W-:Y:S05]  /*3d920*/  @!P1 BRA `(.L_x_17) ;  /* 0xfffffffc00f09947 */ /* 0x010fea000383ffff */
[----:B------:R-:W-:Y:S05]  /*3d930*/  BRA `(.L_x_16) ;  /* 0xfffffc3800b87947 */ /* 0x000fea000383ffff */
.L_x_22:
[----:B--2---:R-:W-:-:S04]  /*3d940*/  IMAD.U32 R6, RZ, RZ, UR4 ;  /* 0x00000004ff067e24 */ /* 0x004fc8000f8e00ff */
[----:B------:R2:W3:Y:S03]  /*3d950*/  SYNCS.PHASECHK.TRANS64.TRYWAIT P1, [R6+URZ], R4 ;  /* 0x00000004060075a7 */ /* 0x0004e6000802017f */
[----:B---3--:R-:W-:Y:S05]  /*3d960*/  @!P1 NANOSLEEP.SYNCS 0x989680 ;  /* 0x009896800000995d */ /* 0x008fea0003900000 */
[----:B------:R-:W3:Y:S02]  /*3d970*/  @!P1 SYNCS.PHASECHK.TRANS64 P1, [R6+URZ], R4 ;  /* 0x00000004060095a7 */ /* 0x000ee4000802007f */
[----:B---3--:R-:W-:Y:S05]  /*3d980*/  @!P1 BRA `(.L_x_22) ;  /* 0xfffffffc00ec9947 */ /* 0x008fea000383ffff */
[----:B------:R-:W-:Y:S05]  /*3d990*/  BRA `(.L_x_21) ;  /* 0xfffffc9800787947 */ /* 0x000fea000383ffff */
.L_x_925:
[----:B------:R-:W-:Y:S01]  /*3d9a0*/  BSSY B1, `(.L_x_945) ;  /* 0x0000006000017945 */ /* 0x000fe20003800000 */
[----:B------:R-:W-:-:S07]  /*3d9b0*/  IMAD.MOV.U32 R15, RZ, RZ, -0x1 ;  /* 0xffffffffff0f7424 */ /* 0x000fce00078e00ff */
[----:B------:R-:W-:Y:S05]  /*3d9c0*/  WARPSYNC.COLLECTIVE R15, `(.L_x_946) ;  /* 0x000000000f0c7348 */ /* 0x000fea0003c00000 */
[----:B------:R-:W-:Y:S02]  /*3d9d0*/  ELECT P6, UR62, PT ;  /* 0x00000000003e782f */ /* 0x000fe400038c0000 */
[----:B------:R-:W-:Y:S01]  /*3d9e0*/  MOV R14, UR62 ;  /* 0x0000003e000e7c02 */ /* 0x000fe20008000f00 */
[----:B------:R-:W-:Y:S10]  /*3d9f0*/  ENDCOLLECTIVE ;  /* 0x000000000000791b */ /* 0x000ff40003800000 */
.L_x_946:
[----:B------:R-:W-:Y:S05]  /*3da00*/  BSYNC B1 ;  /* 0x0000000000017941 */ /* 0x000fea0003800000 */
.L_x_945:
[----:B------:R-:W-:Y:S05]  /*3da10*/  BRA `(.L_x_947) ;  /* 0xfffffff000107947 */ /* 0x000fea000383ffff */
.L_x_928:
[----:B-1----:R1:W2:Y:S02]  /*3da20*/  SYNCS.PHASECHK.TRANS64.TRYWAIT P1, [R15+URZ+0x20], R12 ;  /* 0x0000200c0f0075a7 */ /* 0x0022a4000802017f */
[----:B--2---:R-:W-:Y:S05]  /*3da30*/  @!P1 NANOSLEEP.SYNCS 0x989680 ;  /* 0x009896800000995d */ /* 0x004fea0003900000 */
[----:B------:R-:W2:Y:S02]  /*3da40*/  @!P1 SYNCS.PHASECHK.TRANS64 P1, [R15+URZ+0x20], R12 ;  /* 0x0000200c0f0095a7 */ /* 0x000ea4000802007f */
[----:B--2---:R-:W-:Y:S05]  /*3da50*/  @!P1 BRA `(.L_x_928) ;  /* 0xfffffffc00f09947 */ /* 0x004fea000383ffff */
[----:B------:R-:W-:Y:S05]  /*3da60*/  BRA `(.L_x_948) ;  /* 0xfffffff000447947 */ /* 0x000fea000383ffff */
.L_x_937:
[----:B------:R-:W-:Y:S01]  /*3da70*/  BSSY B0, `(.L_x_949) ;  /* 0x0000006000007945 */ /* 0x000fe20003800000 */
[----:B------:R-:W-:-:S07]  /*3da80*/  IMAD.MOV.U32 R15, RZ, RZ, -0x1 ;  /* 0xffffffffff0f7424 */ /* 0x000fce00078e00ff */
[----:B------:R-:W-:Y:S05]  /*3da90*/  WARPSYNC.COLLECTIVE R15, `(.L_x_950) ;  /* 0x000000000f0c7348 */ /* 0x000fea0003c00000 */
[----:B------:R-:W-:Y:S02]  /*3daa0*/  ELECT P6, UR62, PT ;  /* 0x00000000003e782f */ /* 0x000fe400038c0000 */
[----:B------:R-:W-:Y:S01]  /*3dab0*/  MOV R14, UR62 ;  /* 0x0000003e000e7c02 */ /* 0x000fe20008000f00 */
[----:B------:R-:W-:Y:S10]  /*3dac0*/  ENDCOLLECTIVE ;  /* 0x000000000000791b */ /* 0x000ff40003800000 */
.L_x_950:
[----:B------:R-:W-:Y:S05]  /*3dad0*/  BSYNC B0 ;  /* 0x0000000000007941 */ /* 0x000fea0003800000 */
.L_x_949:
[----:B------:R-:W-:Y:S05]  /*3dae0*/  BRA `(.L_x_951) ;  /* 0xfffffff800c87947 */ /* 0x000fea000383ffff */
.L_x_941:
[----:B0-----:R0:W1:Y:S02]  /*3daf0*/  SYNCS.PHASECHK.TRANS64.TRYWAIT P0, [R5+URZ], R2 ;  /* 0x00000002050075a7 */ /* 0x001064000800017f */
[----:B-1----:R-:W-:Y:S05]  /*3db00*/  @!P0 NANOSLEEP.SYNCS 0x989680 ;  /* 0x009896800000895d */ /* 0x002fea0003900000 */
[----:B------:R-:W1:Y:S02]  /*3db10*/  @!P0 SYNCS.PHASECHK.TRANS64 P0, [R5+URZ], R2 ;  /* 0x00000002050085a7 */ /* 0x000e64000800007f */
[----:B-1----:R-:W-:Y:S05]  /*3db20*/  @!P0 BRA `(.L_x_941) ;  /* 0xfffffffc00f08947 */ /* 0x002fea000383ffff */
[----:B------:R-:W-:Y:S05]  /*3db30*/  BRA `(.L_x_952) ;  /* 0xfffffff800f07947 */ /* 0x000fea000383ffff */
.L_x_942:
[----:B0-----:R0:W1:Y:S02]  /*3db40*/  SYNCS.PHASECHK.TRANS64.TRYWAIT P0, [R7+URZ], R0 ;  /* 0x00000000070075a7 */ /* 0x001064000800017f */
[----:B-1----:R-:W-:Y:S05]  /*3db50*/  @!P0 NANOSLEEP.SYNCS 0x989680 ;  /* 0x009896800000895d */ /* 0x002fea0003900000 */
[----:B------:R-:W1:Y:S02]  /*3db60*/  @!P0 SYNCS.PHASECHK.TRANS64 P0, [R7+URZ], R0 ;  /* 0x00000000070085a7 */ /* 0x000e64000800007f */
[----:B-1----:R-:W-:Y:S05]  /*3db70*/  @!P0 BRA `(.L_x_942) ;  /* 0xfffffffc00f08947 */ /* 0x002fea000383ffff */
[----:B------:R-:W-:Y:S05]  /*3db80*/  BRA `(.L_x_953) ;  /* 0xfffffffc00007947 */ /* 0x000fea000383ffff */
.L_x_943:
[----:B0-----:R0:W1:Y:S02]  /*3db90*/  SYNCS.PHASECHK.TRANS64.TRYWAIT P0, [R7+URZ], R0 ;  /* 0x00000000070075a7 */ /* 0x001064000800017f */
[----:B-1----:R-:W-:Y:S05]  /*3dba0*/  @!P0 NANOSLEEP.SYNCS 0x989680 ;  /* 0x009896800000895d */ /* 0x002fea0003900000 */
[----:B------:R-:W1:Y:S02]  /*3dbb0*/  @!P0 SYNCS.PHASECHK.TRANS64 P0, [R7+URZ], R0 ;  /* 0x00000000070085a7 */ /* 0x000e64000800007f */
[----:B-1----:R-:W-:Y:S05]  /*3dbc0*/  @!P0 BRA `(.L_x_943) ;  /* 0xfffffffc00f08947 */ /* 0x002fea000383ffff */
[----:B------:R-:W-:Y:S05]  /*3dbd0*/  BRA `(.L_x_954) ;  /* 0xfffffffc00107947 */ /* 0x000fea000383ffff */
.L_x_955:
[----:B------:R-:W-:-:S00]  /*3dbe0*/  BRA `(.L_x_955) ;  /* 0xfffffffc00fc7947 */ /* 0x000fc0000383ffff */
[----:B------:R-:W-:-:S00]  /*3dbf0*/  NOP ;  /* 0x0000000000007918 */ /* 0x000fc00000000000 */
        /* <DEDUP_REMOVED lines=8> */
.L_x_956:


//--------------------- .nv.global.init           --------------------------
	.section	.nv.global.init,"aw",@progbits
.nv.global.init:
	.type		$str$22,@object
	.size		$str$22,($str$23 - $str$22)
$str$22:
        /*0000*/ 	.byte	0x6b, 0x5f, 0x74, 0x69, 0x6c, 0x65, 0x5f, 0x63, 0x6f, 0x75, 0x6e, 0x74, 0x20, 0x3e, 0x3d, 0x20
        /*0010*/ 	.byte	0x31, 0x00
	.type		$str$23,@object
	.size		$str$23,(__unnamed_1 - $str$23)
$str$23:
        /*0012*/ 	.byte	0x2f, 0x74, 0x6d, 0x70, 0x2f, 0x63, 0x75, 0x74, 0x6c, 0x61, 0x73, 0x73, 0x5f, 0x73, 0x77, 0x65
        /*0022*/ 	.byte	0x65, 0x70, 0x5f, 0x73, 0x72, 0x63, 0x2f, 0x69, 0x6e, 0x63, 0x6c, 0x75, 0x64, 0x65, 0x2f, 0x63
        /*0032*/ 	.byte	0x75, 0x74, 0x6c, 0x61, 0x73, 0x73, 0x2f, 0x67, 0x65, 0x6d, 0x6d, 0x2f, 0x63, 0x6f, 0x6c, 0x6c
        /*0042*/ 	.byte	0x65, 0x63, 0x74, 0x69, 0x76, 0x65, 0x2f, 0x73, 0x6d, 0x39, 0x30, 0x5f, 0x6d, 0x6d, 0x61, 0x5f
        /*0052*/ 	.byte	0x74, 0x6d, 0x61, 0x5f, 0x67, 0x6d, 0x6d, 0x61, 0x5f, 0x73, 0x73, 0x5f, 0x77, 0x61, 0x72, 0x70
        /*0062*/ 	.byte	0x73, 0x70, 0x65, 0x63, 0x69, 0x61, 0x6c, 0x69, 0x7a, 0x65, 0x64, 0x2e, 0x68, 0x70, 0x70, 0x00
	.type		__unnamed_1,@object
	.size		__unnamed_1,(.L_0 - __unnamed_1)
__unnamed_1:
        /* <DEDUP_REMOVED lines=181> */
        /*0bc2*/ 	.byte	0x74, 0x69, 0x74, 0x79, 0x5d, 0x00
.L_0:


//--------------------- .nv.shared._ZN7cutlass13device_kernelINS_4gemm6kernel13GemmUniversalIN4cute5tupleIJiiiiEEENS1_10collective13CollectiveMmaINS1_34MainloopSm90TmaGmmaWarpSpecializedILi4ENS5_IJNS4_1CILi1EEESB_SB_EEENS1_35KernelTmaWarpSpecializedCooperativeEEENS5_IJNSA_ILi512EEENSA_ILi224EEENSA_ILi32EEEEEENS_10bfloat16_tENS5_IJlSB_lEEESJ_SK_NS4_8TiledMMAINS4_8MMA_AtomIJNS4_4SM904GMMA27MMA_64x32x16_F32BF16BF16_SSILNSO_5MajorE0ELSQ_0ELNSO_7ScaleInE1ELSR_1EEEEEENS4_6LayoutINS5_IJNSA_ILi2EEESB_SB_EEENS5_IJSB_NSA_ILi0EEESX_EEEEENS5_IJNS4_10UnderscoreES10_S10_EEEEENS4_13SM90_TMA_LOADENS4_14ComposedLayoutINS4_7SwizzleILi2ELi4ELi3EEENS4_18smem_ptr_flag_bitsILi16EEENSU_INS5_IJNSA_ILi8EEESH_EEENS5_IJSH_SB_EEEEEEEvNS4_8identityES13_S1D_vS1E_EENS_8epilogue10collective6detail29Sm90TmaWarpSpecializedAdapterINS1H_15DefaultEpilogueISJ_SK_SK_NS1G_6thread17LinearCombinationISJ_Li1EffLNS1L_9ScaleType4KindE0ELNS_15FloatRoundStyleE2ESJ_EENS1_15EpilogueDefaultEEEEEvvEEEEvNT_6ParamsE --------------------------
	.section	.nv.shared._ZN7cutlass13device_kernelINS_4gemm6kernel13GemmUniversalIN4cute5tupleIJiiiiEEENS1_10collective13CollectiveMmaINS1_34MainloopSm90TmaGmmaWarpSpecializedILi4ENS5_IJNS4_1CILi1EEESB_SB_EEENS1_35KernelTmaWarpSpecializedCooperativeEEENS5_IJNSA_ILi512EEENSA_ILi224EEENSA_ILi32EEEEEENS_10bfloat16_tENS5_IJlSB_lEEESJ_SK_NS4_8TiledMMAINS4_8MMA_AtomIJNS4_4SM904GMMA27MMA_64x32x16_F32BF16BF16_SSILNSO_5MajorE0ELSQ_0ELNSO_7ScaleInE1ELSR_1EEEEEENS4_6LayoutINS5_IJNSA_ILi2EEESB_SB_EEENS5_IJSB_NSA_ILi0EEESX_EEEEENS5_IJNS4_10UnderscoreES10_S10_EEEEENS4_13SM90_TMA_LOADENS4_14ComposedLayoutINS4_7SwizzleILi2ELi4ELi3EEENS4_18smem_ptr_flag_bitsILi16EEENSU_INS5_IJNSA_ILi8EEESH_EEENS5_IJSH_SB_EEEEEEEvNS4_8identityES13_S1D_vS1E_EENS_8epilogue10collective6detail29Sm90TmaWarpSpecializedAdapterINS1H_15DefaultEpilogueISJ_SK_SK_NS1G_6thread17LinearCombinationISJ_Li1EffLNS1L_9ScaleType4KindE0ELNS_15FloatRoundStyleE2ESJ_EENS1_15EpilogueDefaultEEEEEvvEEEEvNT_6ParamsE,"aw",@nobits
	.sectionflags	@""
	.align	16
	.zero		1024


//--------------------- .nv.shared.reserved.0     --------------------------
	.section	.nv.shared.reserved.0,"aw",@nobits
	.weak		__nv_reservedSMEM_offset_0_alias
	.size		__nv_reservedSMEM_offset_0_alias, 0, 0
	.other		__nv_reservedSMEM_offset_0_alias,@"STO_CUDA_RESERVED_SHARED STV_DEFAULT"
__nv_reservedSMEM_offset_0_alias:
	.zero		0


//--------------------- .nv.global                --------------------------
	.section	.nv.global,"aw",@nobits
.nv.global:
	.type		_ZN40_INTERNAL_144e99a4_4_k_cu_d47e4254_124824cute1_E,@object
	.size		_ZN40_INTERNAL_144e99a4_4_k_cu_d47e4254_124824cute1_E,(_ZN40_INTERNAL_144e99a4_4_k_cu_d47e4254_124824cuda3std3__45__cpo6cbeginE - _ZN40_INTERNAL_144e99a4_4_k_cu_d47e4254_124824cute1_E)
_ZN40_INTERNAL_144e99a4_4_k_cu_d47e4254_124824cute1_E:
	.zero		1
	.type		_ZN40_INTERNAL_144e99a4_4_k_cu_d47e4254_124824cuda3std3__45__cpo6cbeginE,@object
	.size		_ZN40_INTERNAL_144e99a4_4_k_cu_d47e4254_124824cuda3std3__45__cpo6cbeginE,(_ZN40_INTERNAL_144e99a4_4_k_cu_d47e4254_124824cuda3std3__48in_placeE - _ZN40_INTERNAL_144e99a4_4_k_cu_d47e4254_124824cuda3std3__45__cpo6cbeginE)
_ZN40_INTERNAL_144e99a4_4_k_cu_d47e4254_124824cuda3std3__45__cpo6cbeginE:
	.zero		1
	.type		_ZN40_INTERNAL_144e99a4_4_k_cu_d47e4254_124824cuda3std3__48in_placeE,@object
	.size		_ZN40_INTERNAL_144e99a4_4_k_cu_d47e4254_124824cuda3std3__48in_placeE,(_ZN40_INTERNAL_144e99a4_4_k_cu_d47e4254_124824cuda3std6ranges3__45__cpo9iter_moveE - _ZN40_INTERNAL_144e99a4_4_k_cu_d47e4254_124824cuda3std3__48in_placeE)
_ZN40_INTERNAL_144e99a4_4_k_cu_d47e4254_124824cuda3std3__48in_placeE:
	.zero		1
	.type		_ZN40_INTERNAL_144e99a4_4_k_cu_d47e4254_124824cuda3std6ranges3__45__cpo9iter_moveE,@object
	.size		_ZN40_INTERNAL_144e99a4_4_k_cu_d47e4254_124824cuda3std6ranges3__45__cpo9iter_moveE,(_ZN40_INTERNAL_144e99a4_4_k_cu_d47e4254_124824cuda3std3__45__cpo5beginE - _ZN40_INTERNAL_144e99a4_4_k_cu_d47e4254_124824cuda3std6ranges3__45__cpo9iter_moveE)
_ZN40_INTERNAL_144e99a4_4_k_cu_d47e4254_124824cuda3std6ranges3__45__cpo9iter_moveE:
	.zero		1
	.type		_ZN40_INTERNAL_144e99a4_4_k_cu_d47e4254_124824cuda3std3__45__cpo5beginE,@object
	.size		_ZN40_INTERNAL_144e99a4_4_k_cu_d47e4254_124824cuda3std3__45__cpo5beginE,(_ZN40_INTERNAL_144e99a4_4_k_cu_d47e4254_124824cuda3std3__442_GLOBAL__N__144e99a4_4_k_cu_d47e4254_124826ignoreE - _ZN40_INTERNAL_144e99a4_4_k_cu_d47e4254_124824cuda3std3__45__cpo5beginE)
_ZN40_INTERNAL_144e99a4_4_k_cu_d47e4254_124824cuda3std3__45__cpo5beginE:
	.zero		1
	.type		_ZN40_INTERNAL_144e99a4_4_k_cu_d47e4254_124824cuda3std3__442_GLOBAL__N__144e99a4_4_k_cu_d47e4254_124826ignoreE,@object
	.size		_ZN40_INTERNAL_144e99a4_4_k_cu_d47e4254_124824cuda3std3__442_GLOBAL__N__144e99a4_4_k_cu_d47e4254_124826ignoreE,(_ZN40_INTERNAL_144e99a4_4_k_cu_d47e4254_124824cute7productE - _ZN40_INTERNAL_144e99a4_4_k_cu_d47e4254_124824cuda3std3__442_GLOBAL__N__144e99a4_4_k_cu_d47e4254_124826ignoreE)
_ZN40_INTERNAL_144e99a4_4_k_cu_d47e4254_124824cuda3std3__442_GLOBAL__N__144e99a4_4_k_cu_d47e4254_124826ignoreE:
	.zero		1
	.type		_ZN40_INTERNAL_144e99a4_4_k_cu_d47e4254_124824cute7productE,@object
	.size		_ZN40_INTERNAL_144e99a4_4_k_cu_d47e4254_124824cute7productE,(_ZN40_INTERNAL_144e99a4_4_k_cu_d47e4254_124824cuda3std3__45__cpo3endE - _ZN40_INTERNAL_144e99a4_4_k_cu_d47e4254_124824cute7productE)
_ZN40_INTERNAL_144e99a4_4_k_cu_d47e4254_124824cute7productE:
	.zero		1
	.type		_ZN40_INTERNAL_144e99a4_4_k_cu_d47e4254_124824cuda3std3__45__cpo3endE,@object
	.size		_ZN40_INTERNAL_144e99a4_4_k_cu_d47e4254_124824cuda3std3__45__cpo3endE,(_ZN40_INTERNAL_144e99a4_4_k_cu_d47e4254_124824cuda3std3__419piecewise_constructE - _ZN40_INTERNAL_144e99a4_4_k_cu_d47e4254_124824cuda3std3__45__cpo3endE)
_ZN40_INTERNAL_144e99a4_4_k_cu_d47e4254_124824cuda3std3__45__cpo3endE:
	.zero		1
	.type		_ZN40_INTERNAL_144e99a4_4_k_cu_d47e4254_124824cuda3std3__419piecewise_constructE,@object
	.size		_ZN40_INTERNAL_144e99a4_4_k_cu_d47e4254_124824cuda3std3__419piecewise_constructE,(_ZN40_INTERNAL_144e99a4_4_k_cu_d47e4254_124824cuda3std3__45__cpo4cendE - _ZN40_INTERNAL_144e99a4_4_k_cu_d47e4254_124824cuda3std3__419piecewise_constructE)
_ZN40_INTERNAL_144e99a4_4_k_cu_d47e4254_124824cuda3std3__419piecewise_constructE:
	.zero		1
	.type		_ZN40_INTERNAL_144e99a4_4_k_cu_d47e4254_124824cuda3std3__45__cpo4cendE,@object
	.size		_ZN40_INTERNAL_144e99a4_4_k_cu_d47e4254_124824cuda3std3__45__cpo4cendE,(_ZN40_INTERNAL_144e99a4_4_k_cu_d47e4254_124824cuda3std6ranges3__45__cpo4swapE - _ZN40_INTERNAL_144e99a4_4_k_cu_d47e4254_124824cuda3std3__45__cpo4cendE)
_ZN40_INTERNAL_144e99a4_4_k_cu_d47e4254_124824cuda3std3__45__cpo4cendE:
	.zero		1
	.type		_ZN40_INTERNAL_144e99a4_4_k_cu_d47e4254_124824cuda3std6ranges3__45__cpo4swapE,@object
	.size		_ZN40_INTERNAL_144e99a4_4_k_cu_d47e4254_124824cuda3std6ranges3__45__cpo4swapE,(.L_8 - _ZN40_INTERNAL_144e99a4_4_k_cu_d47e4254_124824cuda3std6ranges3__45__cpo4swapE)
_ZN40_INTERNAL_144e99a4_4_k_cu_d47e4254_124824cuda3std6ranges3__45__cpo4swapE:
	.zero		1
.L_8:


//--------------------- .nv.constant0._ZN7cutlass13device_kernelINS_4gemm6kernel13GemmUniversalIN4cute5tupleIJiiiiEEENS1_10collective13CollectiveMmaINS1_34MainloopSm90TmaGmmaWarpSpecializedILi4ENS5_IJNS4_1CILi1EEESB_SB_EEENS1_35KernelTmaWarpSpecializedCooperativeEEENS5_IJNSA_ILi512EEENSA_ILi224EEENSA_ILi32EEEEEENS_10bfloat16_tENS5_IJlSB_lEEESJ_SK_NS4_8TiledMMAINS4_8MMA_AtomIJNS4_4SM904GMMA27MMA_64x32x16_F32BF16BF16_SSILNSO_5MajorE0ELSQ_0ELNSO_7ScaleInE1ELSR_1EEEEEENS4_6LayoutINS5_IJNSA_ILi2EEESB_SB_EEENS5_IJSB_NSA_ILi0EEESX_EEEEENS5_IJNS4_10UnderscoreES10_S10_EEEEENS4_13SM90_TMA_LOADENS4_14ComposedLayoutINS4_7SwizzleILi2ELi4ELi3EEENS4_18smem_ptr_flag_bitsILi16EEENSU_INS5_IJNSA_ILi8EEESH_EEENS5_IJSH_SB_EEEEEEEvNS4_8identityES13_S1D_vS1E_EENS_8epilogue10collective6detail29Sm90TmaWarpSpecializedAdapterINS1H_15DefaultEpilogueISJ_SK_SK_NS1G_6thread17LinearCombinationISJ_Li1EffLNS1L_9ScaleType4KindE0ELNS_15FloatRoundStyleE2ESJ_EENS1_15EpilogueDefaultEEEEEvvEEEEvNT_6ParamsE --------------------------
	.section	.nv.constant0._ZN7cutlass13device_kernelINS_4gemm6kernel13GemmUniversalIN4cute5tupleIJiiiiEEENS1_10collective13CollectiveMmaINS1_34MainloopSm90TmaGmmaWarpSpecializedILi4ENS5_IJNS4_1CILi1EEESB_SB_EEENS1_35KernelTmaWarpSpecializedCooperativeEEENS5_IJNSA_ILi512EEENSA_ILi224EEENSA_ILi32EEEEEENS_10bfloat16_tENS5_IJlSB_lEEESJ_SK_NS4_8TiledMMAINS4_8MMA_AtomIJNS4_4SM904GMMA27MMA_64x32x16_F32BF16BF16_SSILNSO_5MajorE0ELSQ_0ELNSO_7ScaleInE1ELSR_1EEEEEENS4_6LayoutINS5_IJNSA_ILi2EEESB_SB_EEENS5_IJSB_NSA_ILi0EEESX_EEEEENS5_IJNS4_10UnderscoreES10_S10_EEEEENS4_13SM90_TMA_LOADENS4_14ComposedLayoutINS4_7SwizzleILi2ELi4ELi3EEENS4_18smem_ptr_flag_bitsILi16EEENSU_INS5_IJNSA_ILi8EEESH_EEENS5_IJSH_SB_EEEEEEEvNS4_8identityES13_S1D_vS1E_EENS_8epilogue10collective6detail29Sm90TmaWarpSpecializedAdapterINS1H_15DefaultEpilogueISJ_SK_SK_NS1G_6thread17LinearCombinationISJ_Li1EffLNS1L_9ScaleType4KindE0ELNS_15FloatRoundStyleE2ESJ_EENS1_15EpilogueDefaultEEEEEvvEEEEvNT_6ParamsE,"a",@progbits
	.sectionflags	@""
	.align	4
.nv.constant0._ZN7cutlass13device_kernelINS_4gemm6kernel13GemmUniversalIN4cute5tupleIJiiiiEEENS1_10collective13CollectiveMmaINS1_34MainloopSm90TmaGmmaWarpSpecializedILi4ENS5_IJNS4_1CILi1EEESB_SB_EEENS1_35KernelTmaWarpSpecializedCooperativeEEENS5_IJNSA_ILi512EEENSA_ILi224EEENSA_ILi32EEEEEENS_10bfloat16_tENS5_IJlSB_lEEESJ_SK_NS4_8TiledMMAINS4_8MMA_AtomIJNS4_4SM904GMMA27MMA_64x32x16_F32BF16BF16_SSILNSO_5MajorE0ELSQ_0ELNSO_7ScaleInE1ELSR_1EEEEEENS4_6LayoutINS5_IJNSA_ILi2EEESB_SB_EEENS5_IJSB_NSA_ILi0EEESX_EEEEENS5_IJNS4_10UnderscoreES10_S10_EEEEENS4_13SM90_TMA_LOADENS4_14ComposedLayoutINS4_7SwizzleILi2ELi4ELi3EEENS4_18smem_ptr_flag_bitsILi16EEENSU_INS5_IJNSA_ILi8EEESH_EEENS5_IJSH_SB_EEEEEEEvNS4_8identityES13_S1D_vS1E_EENS_8epilogue10collective6detail29Sm90TmaWarpSpecializedAdapterINS1H_15DefaultEpilogueISJ_SK_SK_NS1G_6thread17LinearCombinationISJ_Li1EffLNS1L_9ScaleType4KindE0ELNS_15FloatRoundStyleE2ESJ_EENS1_15EpilogueDefaultEEEEEvvEEEEvNT_6ParamsE:
	.zero		1664


//--------------------- SYMBOLS --------------------------

	.type		.nv.reservedSmem.offset0,@object
	.size		.nv.reservedSmem.offset0,0x4
	.type		__assertfail,@function
